def attn_fwd(
    Q,
    K,
    V,
    Out,
    Lse,
    sm_scale,
    stride_qz,
    stride_qh,
    stride_qm,
    stride_qk,
    stride_kz,
    stride_kh,
    stride_kn,
    stride_kk,
    stride_vz,
    stride_vh,
    stride_vn,
    stride_vk,
    stride_oz,
    stride_oh,
    stride_om,
    stride_ok,
    seqlen_q,
    seqlen_k,
    BLOCK_M: tl.constexpr,
    BLOCK_N: tl.constexpr,
    HEAD_DIM: tl.constexpr,
    CAUSAL: tl.constexpr,
):
    start_m = tl.program_id(0)
    off_hz = tl.program_id(1)
    q_off = off_hz * stride_qh
    k_off = off_hz * stride_kh
    v_off = off_hz * stride_vh
    offs_m = start_m * BLOCK_M + tl.arange(0, BLOCK_M)
    offs_d = tl.arange(0, HEAD_DIM)
    offs_n = tl.arange(0, BLOCK_N)
    q_ptrs = Q + q_off + offs_m[:, None] * stride_qm + offs_d[None, :] * stride_qk
    k_ptrs = K + k_off + offs_d[:, None] * stride_kk + offs_n[None, :] * stride_kn
    v_ptrs = V + v_off + offs_n[:, None] * stride_vn + offs_d[None, :] * stride_vk
    m_i = tl.full([BLOCK_M], float("-inf"), dtype=tl.float32)
    l_i = tl.zeros([BLOCK_M], dtype=tl.float32) + 1.0
    acc = tl.zeros([BLOCK_M, HEAD_DIM], dtype=tl.float32)
    q = tl.load(q_ptrs)
    acc, l_i, m_i = _attn_fwd_inner(
        acc,
        l_i,
        m_i,
        q,
        k_ptrs,
        v_ptrs,
        sm_scale,
        stride_kn,
        stride_vn,
        start_m,
        seqlen_k,
        BLOCK_M,
        BLOCK_N,
        HEAD_DIM,
        CAUSAL,
    )
    acc = acc / l_i[:, None]
    lse = m_i + tl.math.log2(l_i) / 1.4426950408889634
    o_ptrs = (
        Out
        + off_hz * stride_oh
        + offs_m[:, None] * stride_om
        + offs_d[None, :] * stride_ok
    )
    tl.store(o_ptrs, acc.to(Out.dtype.element_ty))
    tl.store(Lse + off_hz * seqlen_q + offs_m, lse)

# config = {"BLOCK_M": 128, "BLOCK_N": 32, "HEAD_DIM": 256, "arch": "sm_80", "causal": false, "dtype": "fp16", "num_stages": 2, "num_warps": 8}
# arch = sm_80


// ===== COMPILED SASS (sm_80) =====

	.target	sm_80

	.elftype	@"ET_EXEC"


//--------------------- .note.nv.tkinfo           --------------------------
	.section	.note.nv.tkinfo,"",@"SHT_NOTE"
	.sectionflags	@"SHF_NOTE_NV_TKINFO"
	.tkinfo
        /*0018*/ 	.word	0x00000002
        /*0030*/ 	.string	""
        /*0030*/ 	.string	"ptxas"
        /*0030*/ 	.string	"Cuda compilation tools, release 13.0, V13.0.88"
        /*0030*/ 	.string	"Build cuda_13.0.r13.0/compiler.36424714_0"
        /*0030*/ 	.string	"-v  -suppress-debug-info  -lineinfo  -arch sm_80 "



//--------------------- .note.nv.cuinfo           --------------------------
	.section	.note.nv.cuinfo,"",@"SHT_NOTE"
	.sectionflags	@"SHF_NOTE_NV_CUINFO"
        /*0018*/ 	.short	0x0002
        /*001a*/ 	.short	0x0050
        /*001c*/ 	.short	0x0082
	.zero		2


//--------------------- .nv.info                  --------------------------
	.section	.nv.info,"",@"SHT_CUDA_INFO"
	.align	4


	//----- nvinfo : EIATTR_REGCOUNT
	.align		4
        /*0000*/ 	.byte	0x04, 0x2f
        /*0002*/ 	.short	(.L_2 - .L_1)
	.align		4
.L_1:
        /*0004*/ 	.word	index@(attn_fwd)
        /*0008*/ 	.word	0x000000ff


	//----- nvinfo : EIATTR_FRAME_SIZE
	.align		4
.L_2:
        /*000c*/ 	.byte	0x04, 0x11
        /*000e*/ 	.short	(.L_4 - .L_3)
	.align		4
.L_3:
        /*0010*/ 	.word	index@(attn_fwd)
        /*0014*/ 	.word	0x00000200


	//----- nvinfo : EIATTR_MIN_STACK_SIZE
	.align		4
.L_4:
        /*0018*/ 	.byte	0x04, 0x12
        /*001a*/ 	.short	(.L_6 - .L_5)
	.align		4
.L_5:
        /*001c*/ 	.word	index@(attn_fwd)
        /*0020*/ 	.word	0x00000200
.L_6:


//--------------------- .nv.info.attn_fwd         --------------------------
	.section	.nv.info.attn_fwd,"",@"SHT_CUDA_INFO"
	.sectionflags	@""
	.align	4


	//----- nvinfo : EIATTR_CUDA_API_VERSION
	.align		4
        /*0000*/ 	.byte	0x04, 0x37
        /*0002*/ 	.short	(.L_8 - .L_7)
.L_7:
        /*0004*/ 	.word	0x00000082


	//----- nvinfo : EIATTR_SW2861232_WAR
	.align		4
.L_8:
        /*0008*/ 	.byte	0x01, 0x35
	.zero		2


	//----- nvinfo : EIATTR_PARAM_CBANK
	.align		4
        /*000c*/ 	.byte	0x04, 0x0a
        /*000e*/ 	.short	(.L_10 - .L_9)
	.align		4
.L_9:
        /*0010*/ 	.word	index@(.nv.constant0.attn_fwd)
        /*0014*/ 	.short	0x0160
        /*0016*/ 	.short	0x0088


	//----- nvinfo : EIATTR_CBANK_PARAM_SIZE
	.align		4
.L_10:
        /*0018*/ 	.byte	0x03, 0x19
        /*001a*/ 	.short	0x0088


	//----- nvinfo : EIATTR_KPARAM_INFO
	.align		4
        /*001c*/ 	.byte	0x04, 0x17
        /*001e*/ 	.short	(.L_12 - .L_11)
.L_11:
        /*0020*/ 	.word	0x00000000
        /*0024*/ 	.short	0x0019
        /*0026*/ 	.short	0x0080
        /*0028*/ 	.byte	0x00, 0xf4, 0x21, 0x00


	//----- nvinfo : EIATTR_KPARAM_INFO
	.align		4
.L_12:
        /*002c*/ 	.byte	0x04, 0x17
        /*002e*/ 	.short	(.L_14 - .L_13)
.L_13:
        /*0030*/ 	.word	0x00000000
        /*0034*/ 	.short	0x0018
        /*0036*/ 	.short	0x0078
        /*0038*/ 	.byte	0x00, 0xf4, 0x21, 0x00


	//----- nvinfo : EIATTR_KPARAM_INFO
	.align		4
.L_14:
        /*003c*/ 	.byte	0x04, 0x17
        /*003e*/ 	.short	(.L_16 - .L_15)
.L_15:
        /*0040*/ 	.word	0x00000000
        /*0044*/ 	.short	0x0017
        /*0046*/ 	.short	0x0070
        /*0048*/ 	.byte	0x00, 0xf0, 0x11, 0x00


	//----- nvinfo : EIATTR_KPARAM_INFO
	.align		4
.L_16:
        /*004c*/ 	.byte	0x04, 0x17
        /*004e*/ 	.short	(.L_18 - .L_17)
.L_17:
        /*0050*/ 	.word	0x00000000
        /*0054*/ 	.short	0x0016
        /*0056*/ 	.short	0x006c
        /*0058*/ 	.byte	0x00, 0xf0, 0x11, 0x00


	//----- nvinfo : EIATTR_KPARAM_INFO
	.align		4
.L_18:
        /*005c*/ 	.byte	0x04, 0x17
        /*005e*/ 	.short	(.L_20 - .L_19)
.L_19:
        /*0060*/ 	.word	0x00000000
        /*0064*/ 	.short	0x0015
        /*0066*/ 	.short	0x0068
        /*0068*/ 	.byte	0x00, 0xf0, 0x11, 0x00


	//----- nvinfo : EIATTR_KPARAM_INFO
	.align		4
.L_20:
        /*006c*/ 	.byte	0x04, 0x17
        /*006e*/ 	.short	(.L_22 - .L_21)
.L_21:
        /*0070*/ 	.word	0x00000000
        /*0074*/ 	.short	0x0014
        /*0076*/ 	.short	0x0064
        /*0078*/ 	.byte	0x00, 0xf0, 0x11, 0x00


	//----- nvinfo : EIATTR_KPARAM_INFO
	.align		4
.L_22:
        /*007c*/ 	.byte	0x04, 0x17
        /*007e*/ 	.short	(.L_24 - .L_23)
.L_23:
        /*0080*/ 	.word	0x00000000
        /*0084*/ 	.short	0x0013
        /*0086*/ 	.short	0x0060
        /*0088*/ 	.byte	0x00, 0xf0, 0x11, 0x00


	//----- nvinfo : EIATTR_KPARAM_INFO
	.align		4
.L_24:
        /*008c*/ 	.byte	0x04, 0x17
        /*008e*/ 	.short	(.L_26 - .L_25)
.L_25:
        /*0090*/ 	.word	0x00000000
        /*0094*/ 	.short	0x0012
        /*0096*/ 	.short	0x005c
        /*0098*/ 	.byte	0x00, 0xf0, 0x11, 0x00


	//----- nvinfo : EIATTR_KPARAM_INFO
	.align		4
.L_26:
        /*009c*/ 	.byte	0x04, 0x17
        /*009e*/ 	.short	(.L_28 - .L_27)
.L_27:
        /*00a0*/ 	.word	0x00000000
        /*00a4*/ 	.short	0x0011
        /*00a6*/ 	.short	0x0058
        /*00a8*/ 	.byte	0x00, 0xf0, 0x11, 0x00


	//----- nvinfo : EIATTR_KPARAM_INFO
	.align		4
.L_28:
        /*00ac*/ 	.byte	0x04, 0x17
        /*00ae*/ 	.short	(.L_30 - .L_29)
.L_29:
        /*00b0*/ 	.word	0x00000000
        /*00b4*/ 	.short	0x0010
        /*00b6*/ 	.short	0x0054
        /*00b8*/ 	.byte	0x00, 0xf0, 0x11, 0x00


	//----- nvinfo : EIATTR_KPARAM_INFO
	.align		4
.L_30:
        /*00bc*/ 	.byte	0x04, 0x17
        /*00be*/ 	.short	(.L_32 - .L_31)
.L_31:
        /*00c0*/ 	.word	0x00000000
        /*00c4*/ 	.short	0x000f
        /*00c6*/ 	.short	0x0050
        /*00c8*/ 	.byte	0x00, 0xf0, 0x11, 0x00


	//----- nvinfo : EIATTR_KPARAM_INFO
	.align		4
.L_32:
        /*00cc*/ 	.byte	0x04, 0x17
        /*00ce*/ 	.short	(.L_34 - .L_33)
.L_33:
        /*00d0*/ 	.word	0x00000000
        /*00d4*/ 	.short	0x000e
        /*00d6*/ 	.short	0x004c
        /*00d8*/ 	.byte	0x00, 0xf0, 0x11, 0x00


	//----- nvinfo : EIATTR_KPARAM_INFO
	.align		4
.L_34:
        /*00dc*/ 	.byte	0x04, 0x17
        /*00de*/ 	.short	(.L_36 - .L_35)
.L_35:
        /*00e0*/ 	.word	0x00000000
        /*00e4*/ 	.short	0x000d
        /*00e6*/ 	.short	0x0048
        /*00e8*/ 	.byte	0x00, 0xf0, 0x11, 0x00


	//----- nvinfo : EIATTR_KPARAM_INFO
	.align		4
.L_36:
        /*00ec*/ 	.byte	0x04, 0x17
        /*00ee*/ 	.short	(.L_38 - .L_37)
.L_37:
        /*00f0*/ 	.word	0x00000000
        /*00f4*/ 	.short	0x000c
        /*00f6*/ 	.short	0x0044
        /*00f8*/ 	.byte	0x00, 0xf0, 0x11, 0x00


	//----- nvinfo : EIATTR_KPARAM_INFO
	.align		4
.L_38:
        /*00fc*/ 	.byte	0x04, 0x17
        /*00fe*/ 	.short	(.L_40 - .L_39)
.L_39:
        /*0100*/ 	.word	0x00000000
        /*0104*/ 	.short	0x000b
        /*0106*/ 	.short	0x0040
        /*0108*/ 	.byte	0x00, 0xf0, 0x11, 0x00


	//----- nvinfo : EIATTR_KPARAM_INFO
	.align		4
.L_40:
        /*010c*/ 	.byte	0x04, 0x17
        /*010e*/ 	.short	(.L_42 - .L_41)
.L_41:
        /*0110*/ 	.word	0x00000000
        /*0114*/ 	.short	0x000a
        /*0116*/ 	.short	0x003c
        /*0118*/ 	.byte	0x00, 0xf0, 0x11, 0x00


	//----- nvinfo : EIATTR_KPARAM_INFO
	.align		4
.L_42:
        /*011c*/ 	.byte	0x04, 0x17
        /*011e*/ 	.short	(.L_44 - .L_43)
.L_43:
        /*0120*/ 	.word	0x00000000
        /*0124*/ 	.short	0x0009
        /*0126*/ 	.short	0x0038
        /*0128*/ 	.byte	0x00, 0xf0, 0x11, 0x00


	//----- nvinfo : EIATTR_KPARAM_INFO
	.align		4
.L_44:
        /*012c*/ 	.byte	0x04, 0x17
        /*012e*/ 	.short	(.L_46 - .L_45)
.L_45:
        /*0130*/ 	.word	0x00000000
        /*0134*/ 	.short	0x0008
        /*0136*/ 	.short	0x0034
        /*0138*/ 	.byte	0x00, 0xf0, 0x11, 0x00


	//----- nvinfo : EIATTR_KPARAM_INFO
	.align		4
.L_46:
        /*013c*/ 	.byte	0x04, 0x17
        /*013e*/ 	.short	(.L_48 - .L_47)
.L_47:
        /*0140*/ 	.word	0x00000000
        /*0144*/ 	.short	0x0007
        /*0146*/ 	.short	0x0030
        /*0148*/ 	.byte	0x00, 0xf0, 0x11, 0x00


	//----- nvinfo : EIATTR_KPARAM_INFO
	.align		4
.L_48:
        /*014c*/ 	.byte	0x04, 0x17
        /*014e*/ 	.short	(.L_50 - .L_49)
.L_49:
        /*0150*/ 	.word	0x00000000
        /*0154*/ 	.short	0x0006
        /*0156*/ 	.short	0x002c
        /*0158*/ 	.byte	0x00, 0xf0, 0x11, 0x00


	//----- nvinfo : EIATTR_KPARAM_INFO
	.align		4
.L_50:
        /*015c*/ 	.byte	0x04, 0x17
        /*015e*/ 	.short	(.L_52 - .L_51)
.L_51:
        /*0160*/ 	.word	0x00000000
        /*0164*/ 	.short	0x0005
        /*0166*/ 	.short	0x0028
        /*0168*/ 	.byte	0x00, 0xf0, 0x11, 0x00


	//----- nvinfo : EIATTR_KPARAM_INFO
	.align		4
.L_52:
        /*016c*/ 	.byte	0x04, 0x17
        /*016e*/ 	.short	(.L_54 - .L_53)
.L_53:
        /*0170*/ 	.word	0x00000000
        /*0174*/ 	.short	0x0004
        /*0176*/ 	.short	0x0020
        /*0178*/ 	.byte	0x00, 0xf4, 0x21, 0x00


	//----- nvinfo : EIATTR_KPARAM_INFO
	.align		4
.L_54:
        /*017c*/ 	.byte	0x04, 0x17
        /*017e*/ 	.short	(.L_56 - .L_55)
.L_55:
        /*0180*/ 	.word	0x00000000
        /*0184*/ 	.short	0x0003
        /*0186*/ 	.short	0x0018
        /*0188*/ 	.byte	0x00, 0xf4, 0x21, 0x00


	//----- nvinfo : EIATTR_KPARAM_INFO
	.align		4
.L_56:
        /*018c*/ 	.byte	0x04, 0x17
        /*018e*/ 	.short	(.L_58 - .L_57)
.L_57:
        /*0190*/ 	.word	0x00000000
        /*0194*/ 	.short	0x0002
        /*0196*/ 	.short	0x0010
        /*0198*/ 	.byte	0x00, 0xf4, 0x21, 0x00


	//----- nvinfo : EIATTR_KPARAM_INFO
	.align		4
.L_58:
        /*019c*/ 	.byte	0x04, 0x17
        /*019e*/ 	.short	(.L_60 - .L_59)
.L_59:
        /*01a0*/ 	.word	0x00000000
        /*01a4*/ 	.short	0x0001
        /*01a6*/ 	.short	0x0008
        /*01a8*/ 	.byte	0x00, 0xf4, 0x21, 0x00


	//----- nvinfo : EIATTR_KPARAM_INFO
	.align		4
.L_60:
        /*01ac*/ 	.byte	0x04, 0x17
        /*01ae*/ 	.short	(.L_62 - .L_61)
.L_61:
        /*01b0*/ 	.word	0x00000000
        /*01b4*/ 	.short	0x0000
        /*01b6*/ 	.short	0x0000
        /*01b8*/ 	.byte	0x00, 0xf4, 0x21, 0x00


	//----- nvinfo : EIATTR_MAXREG_COUNT
	.align		4
.L_62:
        /*01bc*/ 	.byte	0x03, 0x1b
        /*01be*/ 	.short	0x00ff


	//----- nvinfo : EIATTR_NUM_BARRIERS
	.align		4
        /*01c0*/ 	.byte	0x02, 0x4c
        /*01c2*/ 	.byte	0x01
	.zero		1


	//----- nvinfo : EIATTR_ANNOTATIONS
	.align		4
        /*01c4*/ 	.byte	0x04, 0x55
        /*01c6*/ 	.short	(.L_64 - .L_63)


	//   ....[0]....
.L_63:
        /*01c8*/ 	.word	0x00000001
        /*01cc*/ 	.byte	0xb0, 0x00, 0x00, 0x00, 0x01, 0x00, 0x00, 0x00, 0xc0, 0x34, 0x00, 0x00, 0x01, 0x00, 0x00, 0x00
        /* <DEDUP_REMOVED lines=62> */
        /*05bc*/ 	.byte	0xc0, 0x88, 0x00, 0x00, 0x01, 0x00, 0x00, 0x00, 0xc0, 0x05, 0x01, 0x00


	//----- nvinfo : EIATTR_MERCURY_ISA_VERSION
	.align		4
.L_64:
        /*05c8*/ 	.byte	0x03, 0x5f
        /*05ca*/ 	.short	0x0000


	//----- nvinfo : EIATTR_COOP_GROUP_MASK_REGIDS
	.align		4
        /*05cc*/ 	.byte	0x04, 0x29
        /*05ce*/ 	.short	(.L_66 - .L_65)


	//   ....[0]....
.L_65:
        /*05d0*/ 	.word	0xffffffff


	//   ....[1]....
        /*05d4*/ 	.word	0xffffffff


	//   ....[2]....
        /*05d8*/ 	.word	0xffffffff


	//   ....[3]....
        /*05dc*/ 	.word	0xffffffff


	//   ....[4]....
        /*05e0*/ 	.word	0xffffffff


	//   ....[5]....
        /*05e4*/ 	.word	0xffffffff


	//   ....[6]....
        /*05e8*/ 	.word	0xffffffff


	//   ....[7]....
        /*05ec*/ 	.word	0xffffffff


	//   ....[8]....
        /*05f0*/ 	.word	0xffffffff


	//   ....[9]....
        /*05f4*/ 	.word	0xffffffff


	//   ....[10]....
        /*05f8*/ 	.word	0xffffffff


	//   ....[11]....
        /*05fc*/ 	.word	0xffffffff


	//   ....[12]....
        /*0600*/ 	.word	0xffffffff


	//   ....[13]....
        /*0604*/ 	.word	0xffffffff


	//   ....[14]....
        /*0608*/ 	.word	0xffffffff


	//   ....[15]....
        /*060c*/ 	.word	0xffffffff


	//   ....[16]....
        /*0610*/ 	.word	0xffffffff


	//   ....[17]....
        /*0614*/ 	.word	0xffffffff


	//   ....[18]....
        /*0618*/ 	.word	0xffffffff


	//   ....[19]....
        /*061c*/ 	.word	0xffffffff


	//   ....[20]....
        /*0620*/ 	.word	0xffffffff


	//   ....[21]....
        /*0624*/ 	.word	0xffffffff


	//   ....[22]....
        /*0628*/ 	.word	0xffffffff


	//   ....[23]....
        /*062c*/ 	.word	0xffffffff


	//   ....[24]....
        /*0630*/ 	.word	0xffffffff


	//   ....[25]....
        /*0634*/ 	.word	0xffffffff


	//   ....[26]....
        /*0638*/ 	.word	0xffffffff


	//   ....[27]....
        /*063c*/ 	.word	0xffffffff


	//   ....[28]....
        /*0640*/ 	.word	0xffffffff


	//   ....[29]....
        /*0644*/ 	.word	0xffffffff


	//   ....[30]....
        /*0648*/ 	.word	0xffffffff


	//   ....[31]....
        /*064c*/ 	.word	0xffffffff


	//   ....[32]....
        /*0650*/ 	.word	0xffffffff


	//   ....[33]....
        /*0654*/ 	.word	0xffffffff


	//   ....[34]....
        /*0658*/ 	.word	0xffffffff


	//   ....[35]....
        /*065c*/ 	.word	0xffffffff


	//   ....[36]....
        /*0660*/ 	.word	0xffffffff


	//   ....[37]....
        /*0664*/ 	.word	0xffffffff


	//   ....[38]....
        /*0668*/ 	.word	0xffffffff


	//   ....[39]....
        /*066c*/ 	.word	0xffffffff


	//   ....[40]....
        /*0670*/ 	.word	0xffffffff


	//   ....[41]....
        /*0674*/ 	.word	0xffffffff


	//   ....[42]....
        /*0678*/ 	.word	0xffffffff


	//   ....[43]....
        /*067c*/ 	.word	0xffffffff


	//   ....[44]....
        /*0680*/ 	.word	0xffffffff


	//   ....[45]....
        /*0684*/ 	.word	0xffffffff


	//   ....[46]....
        /*0688*/ 	.word	0xffffffff


	//   ....[47]....
        /*068c*/ 	.word	0xffffffff


	//   ....[48]....
        /*0690*/ 	.word	0xffffffff


	//   ....[49]....
        /*0694*/ 	.word	0xffffffff


	//   ....[50]....
        /*0698*/ 	.word	0xffffffff


	//   ....[51]....
        /*069c*/ 	.word	0xffffffff


	//   ....[52]....
        /*06a0*/ 	.word	0xffffffff


	//   ....[53]....
        /*06a4*/ 	.word	0xffffffff


	//   ....[54]....
        /*06a8*/ 	.word	0xffffffff


	//   ....[55]....
        /*06ac*/ 	.word	0xffffffff


	//   ....[56]....
        /*06b0*/ 	.word	0xffffffff


	//   ....[57]....
        /*06b4*/ 	.word	0xffffffff


	//   ....[58]....
        /*06b8*/ 	.word	0xffffffff


	//   ....[59]....
        /*06bc*/ 	.word	0xffffffff


	//   ....[60]....
        /*06c0*/ 	.word	0xffffffff


	//   ....[61]....
        /*06c4*/ 	.word	0xffffffff


	//   ....[62]....
        /*06c8*/ 	.word	0xffffffff


	//   ....[63]....
        /*06cc*/ 	.word	0xffffffff


	//   ....[64]....
        /*06d0*/ 	.word	0xffffffff


	//   ....[65]....
        /*06d4*/ 	.word	0xffffffff


	//   ....[66]....
        /*06d8*/ 	.word	0xffffffff


	//   ....[67]....
        /*06dc*/ 	.word	0xffffffff


	//   ....[68]....
        /*06e0*/ 	.word	0xffffffff


	//   ....[69]....
        /*06e4*/ 	.word	0xffffffff


	//   ....[70]....
        /*06e8*/ 	.word	0xffffffff


	//   ....[71]....
        /*06ec*/ 	.word	0xffffffff


	//----- nvinfo : EIATTR_COOP_GROUP_INSTR_OFFSETS
	.align		4
.L_66:
        /*06f0*/ 	.byte	0x04, 0x28
        /*06f2*/ 	.short	(.L_68 - .L_67)


	//   ....[0]....
.L_67:
        /*06f4*/ 	.word	0x00006770


	//   ....[1]....
        /*06f8*/ 	.word	0x00006780


	//   ....[2]....
        /*06fc*/ 	.word	0x00006790


	//   ....[3]....
        /*0700*/ 	.word	0x000067a0


	//   ....[4]....
        /*0704*/ 	.word	0x000067b0


	//   ....[5]....
        /*0708*/ 	.word	0x000067c0


	//   ....[6]....
        /*070c*/ 	.word	0x000067d0


	//   ....[7]....
        /*0710*/ 	.word	0x000067e0


	//   ....[8]....
        /*0714*/ 	.word	0x000067f0


	//   ....[9]....
        /*0718*/ 	.word	0x00006800


	//   ....[10]....
        /*071c*/ 	.word	0x00006810


	//   ....[11]....
        /*0720*/ 	.word	0x00006820


	//   ....[12]....
        /*0724*/ 	.word	0x00006830


	//   ....[13]....
        /*0728*/ 	.word	0x00006840


	//   ....[14]....
        /*072c*/ 	.word	0x00006850


	//   ....[15]....
        /*0730*/ 	.word	0x00006860


	//   ....[16]....
        /*0734*/ 	.word	0x00006970


	//   ....[17]....
        /*0738*/ 	.word	0x00006980


	//   ....[18]....
        /*073c*/ 	.word	0x00006990


	//   ....[19]....
        /*0740*/ 	.word	0x000069a0


	//   ....[20]....
        /*0744*/ 	.word	0x000069b0


	//   ....[21]....
        /*0748*/ 	.word	0x000069c0


	//   ....[22]....
        /*074c*/ 	.word	0x000069d0


	//   ....[23]....
        /*0750*/ 	.word	0x000069e0


	//   ....[24]....
        /*0754*/ 	.word	0x000069f0


	//   ....[25]....
        /*0758*/ 	.word	0x00006a00


	//   ....[26]....
        /*075c*/ 	.word	0x00006a10


	//   ....[27]....
        /*0760*/ 	.word	0x00006a20


	//   ....[28]....
        /*0764*/ 	.word	0x00006a30


	//   ....[29]....
        /*0768*/ 	.word	0x00006a40


	//   ....[30]....
        /*076c*/ 	.word	0x00006a50


	//   ....[31]....
        /*0770*/ 	.word	0x00006a60


	//   ....[32]....
        /*0774*/ 	.word	0x00006cb0


	//   ....[33]....
        /*0778*/ 	.word	0x00006cc0


	//   ....[34]....
        /*077c*/ 	.word	0x00006cf0


	//   ....[35]....
        /*0780*/ 	.word	0x00006d00


	//   ....[36]....
        /*0784*/ 	.word	0x00006f10


	//   ....[37]....
        /*0788*/ 	.word	0x00007010


	//   ....[38]....
        /*078c*/ 	.word	0x00007210


	//   ....[39]....
        /*0790*/ 	.word	0x00007260


	//   ....[40]....
        /*0794*/ 	.word	0x00007270


	//   ....[41]....
        /*0798*/ 	.word	0x000072d0


	//   ....[42]....
        /*079c*/ 	.word	0x000073f0


	//   ....[43]....
        /*07a0*/ 	.word	0x00007470


	//   ....[44]....
        /*07a4*/ 	.word	0x000074a0


	//   ....[45]....
        /*07a8*/ 	.word	0x000074e0


	//   ....[46]....
        /*07ac*/ 	.word	0x000074f0


	//   ....[47]....
        /*07b0*/ 	.word	0x000075e0


	//   ....[48]....
        /*07b4*/ 	.word	0x00007610


	//   ....[49]....
        /*07b8*/ 	.word	0x00007660


	//   ....[50]....
        /*07bc*/ 	.word	0x00007690


	//   ....[51]....
        /*07c0*/ 	.word	0x00007710


	//   ....[52]....
        /*07c4*/ 	.word	0x00007740


	//   ....[53]....
        /*07c8*/ 	.word	0x00007770


	//   ....[54]....
        /*07cc*/ 	.word	0x00007780


	//   ....[55]....
        /*07d0*/ 	.word	0x00007790


	//   ....[56]....
        /*07d4*/ 	.word	0x000077f0


	//   ....[57]....
        /*07d8*/ 	.word	0x00007830


	//   ....[58]....
        /*07dc*/ 	.word	0x000079a0


	//   ....[59]....
        /*07e0*/ 	.word	0x000079b0


	//   ....[60]....
        /*07e4*/ 	.word	0x000079c0


	//   ....[61]....
        /*07e8*/ 	.word	0x000079d0


	//   ....[62]....
        /*07ec*/ 	.word	0x000079e0


	//   ....[63]....
        /*07f0*/ 	.word	0x00007a30


	//   ....[64]....
        /*07f4*/ 	.word	0x00007a40


	//   ....[65]....
        /*07f8*/ 	.word	0x00007a50


	//   ....[66]....
        /*07fc*/ 	.word	0x00007a60


	//   ....[67]....
        /*0800*/ 	.word	0x00007a70


	//   ....[68]....
        /*0804*/ 	.word	0x00007c40


	//   ....[69]....
        /*0808*/ 	.word	0x00007c50


	//   ....[70]....
        /*080c*/ 	.word	0x00007c80


	//   ....[71]....
        /*0810*/ 	.word	0x00007c90


	//----- nvinfo : EIATTR_EXIT_INSTR_OFFSETS
	.align		4
.L_68:
        /*0814*/ 	.byte	0x04, 0x1c
        /*0816*/ 	.short	(.L_70 - .L_69)


	//   ....[0]....
.L_69:
        /*0818*/ 	.word	0x000105b0


	//   ....[1]....
        /*081c*/ 	.word	0x00010670


	//----- nvinfo : EIATTR_REQNTID
	.align		4
.L_70:
        /*0820*/ 	.byte	0x04, 0x10
        /*0822*/ 	.short	(.L_72 - .L_71)
.L_71:
        /*0824*/ 	.word	0x00000100
        /*0828*/ 	.word	0x00000001
        /*082c*/ 	.word	0x00000001
.L_72:


//--------------------- .nv.callgraph             --------------------------
	.section	.nv.callgraph,"",@"SHT_CUDA_CALLGRAPH"
	.align	4
	.sectionentsize	8
	.align		4
        /*0000*/ 	.word	0x00000000
	.align		4
        /*0004*/ 	.word	0xffffffff
	.align		4
        /*0008*/ 	.word	0x00000000
	.align		4
        /*000c*/ 	.word	0xfffffffe
	.align		4
        /*0010*/ 	.word	0x00000000
	.align		4
        /*0014*/ 	.word	0xfffffffd
	.align		4
        /*0018*/ 	.word	0x00000000
	.align		4
        /*001c*/ 	.word	0xfffffffc


//--------------------- .nv.rel.action            --------------------------
	.section	.nv.rel.action,"",@"SHT_CUDA_RELOCINFO"
	.align	8
	.sectionentsize	8
        /*0000*/ 	.byte	0x73, 0x00, 0x00, 0x00, 0x00, 0x00, 0x00, 0x00, 0x00, 0x00, 0x00, 0x11, 0x25, 0x00, 0x05, 0x36


//--------------------- .nv.constant4             --------------------------
	.section	.nv.constant4,"a",@progbits
	.align	8
	.align		8
.nv.constant4:
        /*0000*/ 	.dword	_$_str


//--------------------- .nv.constant0.attn_fwd    --------------------------
	.section	.nv.constant0.attn_fwd,"a",@progbits
	.sectionflags	@""
	.align	4
.nv.constant0.attn_fwd:
	.zero		488


//--------------------- .text.attn_fwd            --------------------------
	.section	.text.attn_fwd,"ax",@progbits
	.sectioninfo	@"SHI_REGISTERS=255"
	.align	128
        .global         attn_fwd
        .type           attn_fwd,@function
        .size           attn_fwd,(.L_x_3 - attn_fwd)
        .other          attn_fwd,@"STO_CUDA_ENTRY STV_DEFAULT"
attn_fwd:
.text.attn_fwd:
[----:B------:R-:W-:-:S03]  /*0000*/  MOV R1, c[0x0][0x28] ;  /* 0x00000a0000017a02 */ /* 0x000fc60000000f00 */
[----:B------:R-:W0:Y:S01]  /*0010*/  S2R R179, SR_TID.X ;  /* 0x0000000000b37919 */ /* 0x000e220000002100 */
[----:B------:R-:W-:Y:S01]  /*0020*/  IADD3 R1, R1, -0x200, RZ ;  /* 0xfffffe0001017810 */ /* 0x000fe20007ffe0ff */
[----:B------:R-:W-:Y:S01]  /*0030*/  ULDC.64 UR4, c[0x0][0x118] ;  /* 0x0000460000047ab9 */ /* 0x000fe20000000a00 */
[----:B------:R-:W-:Y:S01]  /*0040*/  MOV R12, c[0x0][0x198] ;  /* 0x00006600000c7a02 */ /* 0x000fe20000000f00 */
[----:B------:R-:W1:Y:S04]  /*0050*/  S2R R3, SR_CTAID.X ;  /* 0x0000000000037919 */ /* 0x000e680000002500 */
[----:B------:R-:W2:Y:S01]  /*0060*/  S2R R157, SR_CTAID.Y ;  /* 0x00000000009d7919 */ /* 0x000ea20000002600 */
[----:B0-----:R-:W-:-:S05]  /*0070*/  LOP3.LUT R0, R179, 0x7f, RZ, 0xc0, !PT ;  /* 0x0000007fb3007812 */ /* 0x001fca00078ec0ff */
[----:B-1----:R-:W-:Y:S01]  /*0080*/  IMAD R4, R3, 0x80, R0 ;  /* 0x0000008003047824 */ /* 0x002fe200078e0200 */
[----:B------:R-:W-:Y:S01]  /*0090*/  SHF.R.U32.HI R3, RZ, 0x7, R179 ;  /* 0x00000007ff037819 */ /* 0x000fe200000116b3 */
[----:B--2---:R-:W-:-:S03]  /*00a0*/  IMAD R2, R157, c[0x0][0x190], RZ ;  /* 0x000064009d027a24 */ /* 0x004fc600078e02ff */
[----:B------:R0:W-:Y:S01]  /*00b0*/  STL [R1+0x1f8], R4 ;  /* 0x0001f80401007387 */ /* 0x0001e20000100800 */
[----:B------:R-:W-:Y:S01]  /*00c0*/  SGXT.U32 R5, R3, 0x1 ;  /* 0x000000010305781a */ /* 0x000fe20000000000 */
[C---:B------:R-:W-:Y:S02]  /*00d0*/  IMAD.SHL.U32 R3, R2.reuse, 0x2, RZ ;  /* 0x0000000202037824 */ /* 0x040fe400078e00ff */
[----:B------:R-:W-:-:S04]  /*00e0*/  IMAD.HI R2, R2, 0x2, RZ ;  /* 0x0000000202027827 */ /* 0x000fc800078e02ff */
[----:B------:R-:W-:Y:S02]  /*00f0*/  IMAD R7, R5, c[0x0][0x198], RZ ;  /* 0x0000660005077a24 */ /* 0x000fe400078e02ff */
[----:B0-----:R-:W-:Y:S02]  /*0100*/  IMAD R4, R4, c[0x0][0x194], RZ ;  /* 0x0000650004047a24 */ /* 0x001fe400078e02ff */
[----:B------:R-:W-:Y:S02]  /*0110*/  IMAD R11, R12, 0x2, R7 ;  /* 0x000000020c0b7824 */ /* 0x000fe400078e0207 */
[C---:B------:R-:W-:Y:S01]  /*0120*/  IMAD.HI R5, R4.reuse, 0x2, RZ ;  /* 0x0000000204057827 */ /* 0x040fe200078e02ff */
[----:B------:R-:W-:-:S04]  /*0130*/  SHF.L.U32 R6, R4, 0x1, RZ ;  /* 0x0000000104067819 */ /* 0x000fc800000006ff */
[----:B------:R-:W-:-:S04]  /*0140*/  IADD3 R3, P0, P1, R6, c[0x0][0x160], R3 ;  /* 0x0000580006037a10 */ /* 0x000fc8000791e003 */
[----:B------:R-:W-:Y:S02]  /*0150*/  IADD3.X R2, R5, c[0x0][0x164], R2, P0, P1 ;  /* 0x0000590005027a10 */ /* 0x000fe400007e2402 */
[C---:B------:R-:W-:Y:S02]  /*0160*/  LEA R8, P0, R7.reuse, R3, 0x1 ;  /* 0x0000000307087211 */ /* 0x040fe400078008ff */
[C---:B------:R-:W-:Y:S02]  /*0170*/  LEA R5, R12.reuse, R11, 0x1 ;  /* 0x0000000b0c057211 */ /* 0x040fe400078e08ff */
[-C--:B------:R-:W-:Y:S02]  /*0180*/  LEA.HI.X.SX32 R9, R7, R2.reuse, 0x1, P0 ;  /* 0x0000000207097211 */ /* 0x080fe400000f0eff */
[-C--:B------:R-:W-:Y:S01]  /*0190*/  LEA R10, P1, R11, R3.reuse, 0x1 ;  /* 0x000000030b0a7211 */ /* 0x080fe200078208ff */
[----:B------:R-:W-:Y:S01]  /*01a0*/  IMAD R7, R12, 0x2, R5 ;  /* 0x000000020c077824 */ /* 0x000fe200078e0205 */
[----:B------:R-:W-:Y:S01]  /*01b0*/  LEA R14, P0, R5, R3, 0x1 ;  /* 0x00000003050e7211 */ /* 0x000fe200078008ff */
[----:B------:R0:W2:Y:S01]  /*01c0*/  LDG.E.U16 R4, [R8.64] ;  /* 0x0000000408047981 */ /* 0x0000a2000c1e1500 */
[----:B------:R-:W-:-:S02]  /*01d0*/  LEA.HI.X.SX32 R11, R11, R2, 0x1, P1 ;  /* 0x000000020b0b7211 */ /* 0x000fc400008f0eff */
[----:B------:R-:W-:-:S05]  /*01e0*/  LEA R13, R12, R7, 0x1 ;  /* 0x000000070c0d7211 */ /* 0x000fca00078e08ff */
[C---:B------:R-:W-:Y:S01]  /*01f0*/  IMAD R21, R12.reuse, 0x2, R13 ;  /* 0x000000020c157824 */ /* 0x040fe200078e020d */
[-C--:B------:R-:W-:Y:S02]  /*0200*/  LEA.HI.X.SX32 R15, R5, R2.reuse, 0x1, P0 ;  /* 0x00000002050f7211 */ /* 0x080fe400000f0eff */
[C---:B------:R-:W-:Y:S01]  /*0210*/  LEA R16, P0, R7.reuse, R3, 0x1 ;  /* 0x0000000307107211 */ /* 0x040fe200078008ff */
[----:B------:R1:W3:Y:S01]  /*0220*/  LDG.E.U16 R5, [R10.64] ;  /* 0x000000040a057981 */ /* 0x0002e2000c1e1500 */
[C---:B0-----:R-:W-:Y:S02]  /*0230*/  LEA R9, R12.reuse, R21, 0x1 ;  /* 0x000000150c097211 */ /* 0x041fe400078e08ff */
[-C--:B------:R-:W-:Y:S01]  /*0240*/  LEA.HI.X.SX32 R17, R7, R2.reuse, 0x1, P0 ;  /* 0x0000000207117211 */ /* 0x080fe200000f0eff */
[----:B------:R0:W4:Y:S01]  /*0250*/  LDG.E.U16 R6, [R14.64] ;  /* 0x000000040e067981 */ /* 0x000122000c1e1500 */
[-C--:B------:R-:W-:Y:S02]  /*0260*/  LEA R18, P1, R13, R3.reuse, 0x1 ;  /* 0x000000030d127211 */ /* 0x080fe400078208ff */
[----:B------:R-:W-:Y:S01]  /*0270*/  LEA R20, P0, R21, R3, 0x1 ;  /* 0x0000000315147211 */ /* 0x000fe200078008ff */
[----:B------:R5:W2:Y:S01]  /*0280*/  LDG.E.U16 R7, [R16.64] ;  /* 0x0000000410077981 */ /* 0x000aa2000c1e1500 */
[----:B-1----:R-:W-:Y:S01]  /*0290*/  IMAD R11, R12, 0x2, R9 ;  /* 0x000000020c0b7824 */ /* 0x002fe200078e0209 */
[----:B------:R-:W-:-:S02]  /*02a0*/  LEA.HI.X.SX32 R19, R13, R2, 0x1, P1 ;  /* 0x000000020d137211 */ /* 0x000fc400008f0eff */
[-C--:B------:R-:W-:Y:S02]  /*02b0*/  LEA.HI.X.SX32 R21, R21, R2.reuse, 0x1, P0 ;  /* 0x0000000215157211 */ /* 0x080fe400000f0eff */
[C---:B------:R-:W-:Y:S01]  /*02c0*/  LEA R22, P0, R9.reuse, R3, 0x1 ;  /* 0x0000000309167211 */ /* 0x040fe200078008ff */
[----:B------:R1:W2:Y:S01]  /*02d0*/  LDG.E.U16 R8, [R18.64] ;  /* 0x0000000412087981 */ /* 0x0002a2000c1e1500 */
[C---:B------:R-:W-:Y:S02]  /*02e0*/  LEA R13, R12.reuse, R11, 0x1 ;  /* 0x0000000b0c0d7211 */ /* 0x040fe400078e08ff */
[-C--:B------:R-:W-:Y:S02]  /*02f0*/  LEA.HI.X.SX32 R23, R9, R2.reuse, 0x1, P0 ;  /* 0x0000000209177211 */ /* 0x080fe400000f0eff */
[-C--:B------:R-:W-:Y:S01]  /*0300*/  LEA R24, P0, R11, R3.reuse, 0x1 ;  /* 0x000000030b187211 */ /* 0x080fe200078008ff */
[----:B0-----:R-:W-:Y:S01]  /*0310*/  IMAD R15, R12, 0x2, R13 ;  /* 0x000000020c0f7824 */ /* 0x001fe200078e020d */
[----:B------:R-:W-:Y:S01]  /*0320*/  LEA R26, P1, R13, R3, 0x1 ;  /* 0x000000030d1a7211 */ /* 0x000fe200078208ff */
[----:B------:R0:W2:Y:S01]  /*0330*/  LDG.E.U16 R9, [R20.64] ;  /* 0x0000000414097981 */ /* 0x0000a2000c1e1500 */
[----:B------:R-:W-:-:S02]  /*0340*/  LEA.HI.X.SX32 R25, R11, R2, 0x1, P0 ;  /* 0x000000020b197211 */ /* 0x000fc400000f0eff */
[C---:B------:R-:W-:Y:S01]  /*0350*/  LEA R28, P0, R15.reuse, R3, 0x1 ;  /* 0x000000030f1c7211 */ /* 0x040fe200078008ff */
[----:B------:R0:W2:Y:S01]  /*0360*/  LDG.E.U16 R10, [R22.64] ;  /* 0x00000004160a7981 */ /* 0x0000a2000c1e1500 */
[C---:B-----5:R-:W-:Y:S02]  /*0370*/  LEA R17, R12.reuse, R15, 0x1 ;  /* 0x0000000f0c117211 */ /* 0x060fe400078e08ff */
[-C--:B------:R-:W-:Y:S01]  /*0380*/  LEA.HI.X.SX32 R29, R15, R2.reuse, 0x1, P0 ;  /* 0x000000020f1d7211 */ /* 0x080fe200000f0eff */
[----:B------:R5:W2:Y:S01]  /*0390*/  LDG.E.U16 R11, [R24.64] ;  /* 0x00000004180b7981 */ /* 0x000aa2000c1e1500 */
[----:B-1----:R-:W-:Y:S01]  /*03a0*/  LEA R18, P0, R17, R3, 0x1 ;  /* 0x0000000311127211 */ /* 0x002fe200078008ff */
[----:B------:R-:W-:Y:S01]  /*03b0*/  IMAD R15, R12, 0x2, R17 ;  /* 0x000000020c0f7824 */ /* 0x000fe200078e0211 */
[-C--:B------:R-:W-:Y:S01]  /*03c0*/  LEA.HI.X.SX32 R27, R13, R2.reuse, 0x1, P1 ;  /* 0x000000020d1b7211 */ /* 0x080fe200008f0eff */
[----:B------:R1:W2:Y:S01]  /*03d0*/  LDG.E.U16 R14, [R28.64] ;  /* 0x000000041c0e7981 */ /* 0x0002a2000c1e1500 */
[----:B------:R-:W-:-:S02]  /*03e0*/  LEA.HI.X.SX32 R19, R17, R2, 0x1, P0 ;  /* 0x0000000211137211 */ /* 0x000fc400000f0eff */
[C---:B------:R-:W-:Y:S01]  /*03f0*/  LEA R17, R12.reuse, R15, 0x1 ;  /* 0x0000000f0c117211 */ /* 0x040fe200078e08ff */
[----:B------:R1:W2:Y:S04]  /*0400*/  LDG.E.U16 R13, [R26.64] ;  /* 0x000000041a0d7981 */ /* 0x0002a8000c1e1500 */
[----:B------:R-:W-:Y:S01]  /*0410*/  IMAD R31, R12, 0x2, R17 ;  /* 0x000000020c1f7824 */ /* 0x000fe200078e0211 */
[----:B0-----:R-:W-:-:S04]  /*0420*/  LEA R20, P0, R15, R3, 0x1 ;  /* 0x000000030f147211 */ /* 0x001fc800078008ff */
[C---:B-1----:R-:W-:Y:S02]  /*0430*/  LEA R27, R12.reuse, R31, 0x1 ;  /* 0x0000001f0c1b7211 */ /* 0x042fe400078e08ff */
[-C--:B------:R-:W-:Y:S02]  /*0440*/  LEA.HI.X.SX32 R21, R15, R2.reuse, 0x1, P0 ;  /* 0x000000020f157211 */ /* 0x080fe400000f0eff */
[-C--:B-----5:R-:W-:Y:S01]  /*0450*/  LEA R24, P0, R31, R3.reuse, 0x1 ;  /* 0x000000031f187211 */ /* 0x0a0fe200078008ff */
[C---:B------:R-:W-:Y:S01]  /*0460*/  IMAD R29, R12.reuse, 0x2, R27 ;  /* 0x000000020c1d7824 */ /* 0x040fe200078e021b */
[----:B------:R-:W-:Y:S01]  /*0470*/  LEA R22, P1, R17, R3, 0x1 ;  /* 0x0000000311167211 */ /* 0x000fe200078208ff */
[----:B------:R0:W5:Y:S01]  /*0480*/  LDG.E.U16 R15, [R18.64] ;  /* 0x00000004120f7981 */ /* 0x000162000c1e1500 */
[-C--:B------:R-:W-:Y:S02]  /*0490*/  LEA.HI.X.SX32 R25, R31, R2.reuse, 0x1, P0 ;  /* 0x000000021f197211 */ /* 0x080fe400000f0eff */
[----:B------:R-:W-:Y:S01]  /*04a0*/  LEA R31, R12, R29, 0x1 ;  /* 0x0000001d0c1f7211 */ /* 0x000fe200078e08ff */
[----:B------:R1:W2:Y:S01]  /*04b0*/  LDG.E.U16 R16, [R20.64] ;  /* 0x0000000414107981 */ /* 0x0002a2000c1e1500 */
[----:B------:R-:W-:-:S02]  /*04c0*/  LEA.HI.X.SX32 R23, R17, R2, 0x1, P1 ;  /* 0x0000000211177211 */ /* 0x000fc400008f0eff */
[CC--:B------:R-:W-:Y:S01]  /*04d0*/  LEA R26, P0, R27.reuse, R3.reuse, 0x1 ;  /* 0x000000031b1a7211 */ /* 0x0c0fe200078008ff */
[C---:B------:R-:W-:Y:S02]  /*04e0*/  IMAD R33, R12.reuse, 0x2, R31 ;  /* 0x000000020c217824 */ /* 0x040fe400078e021f */
[----:B------:R1:W2:Y:S01]  /*04f0*/  LDG.E.U16 R17, [R22.64] ;  /* 0x0000000416117981 */ /* 0x0002a2000c1e1500 */
[----:B------:R-:W-:Y:S02]  /*0500*/  LEA.HI.X.SX32 R27, R27, R2, 0x1, P0 ;  /* 0x000000021b1b7211 */ /* 0x000fe400000f0eff */
[----:B------:R-:W-:Y:S01]  /*0510*/  LEA R28, P0, R29, R3, 0x1 ;  /* 0x000000031d1c7211 */ /* 0x000fe200078008ff */
[----:B0-----:R0:W2:Y:S01]  /*0520*/  LDG.E.U16 R18, [R24.64] ;  /* 0x0000000418127981 */ /* 0x0010a2000c1e1500 */
[----:B-1----:R-:W-:-:S03]  /*0530*/  LEA R23, R12, R33, 0x1 ;  /* 0x000000210c177211 */ /* 0x002fc600078e08ff */
[----:B------:R1:W2:Y:S01]  /*0540*/  LDG.E.U16 R19, [R26.64] ;  /* 0x000000041a137981 */ /* 0x0002a2000c1e1500 */
[-C--:B------:R-:W-:Y:S02]  /*0550*/  LEA.HI.X.SX32 R29, R29, R2.reuse, 0x1, P0 ;  /* 0x000000021d1d7211 */ /* 0x080fe400000f0eff */
[-C--:B------:R-:W-:Y:S01]  /*0560*/  LEA R32, P0, R33, R3.reuse, 0x1 ;  /* 0x0000000321207211 */ /* 0x080fe200078008ff */
[C---:B0-----:R-:W-:Y:S01]  /*0570*/  IMAD R25, R12.reuse, 0x2, R23 ;  /* 0x000000020c197824 */ /* 0x041fe200078e0217 */
[-C--:B------:R-:W-:Y:S01]  /*0580*/  LEA R30, P1, R31, R3.reuse, 0x1 ;  /* 0x000000031f1e7211 */ /* 0x080fe200078208ff */
[----:B------:R0:W2:Y:S01]  /*0590*/  LDG.E.U16 R20, [R28.64] ;  /* 0x000000041c147981 */ /* 0x0000a2000c1e1500 */
[-C--:B------:R-:W-:Y:S02]  /*05a0*/  LEA.HI.X.SX32 R33, R33, R2.reuse, 0x1, P0 ;  /* 0x0000000221217211 */ /* 0x080fe400000f0eff */
[C---:B------:R-:W-:Y:S02]  /*05b0*/  LEA R34, P0, R23.reuse, R3, 0x1 ;  /* 0x0000000317227211 */ /* 0x040fe400078008ff */
[----:B------:R-:W-:Y:S01]  /*05c0*/  LEA R39, R12, R25, 0x1 ;  /* 0x000000190c277211 */ /* 0x000fe200078e08ff */
[----:B------:R0:W2:Y:S01]  /*05d0*/  LDG.E.U16 R22, [R32.64] ;  /* 0x0000000420167981 */ /* 0x0000a2000c1e1500 */
[----:B------:R-:W-:-:S02]  /*05e0*/  LEA.HI.X.SX32 R35, R23, R2, 0x1, P0 ;  /* 0x0000000217237211 */ /* 0x000fc400000f0eff */
[-C--:B------:R-:W-:Y:S01]  /*05f0*/  LEA R36, P0, R25, R3.reuse, 0x1 ;  /* 0x0000000319247211 */ /* 0x080fe200078008ff */
[C---:B-1----:R-:W-:Y:S01]  /*0600*/  IMAD R27, R12.reuse, 0x2, R39 ;  /* 0x000000020c1b7824 */ /* 0x042fe200078e0227 */
[-C--:B------:R-:W-:Y:S01]  /*0610*/  LEA.HI.X.SX32 R31, R31, R2.reuse, 0x1, P1 ;  /* 0x000000021f1f7211 */ /* 0x080fe200008f0eff */
[----:B------:R1:W2:Y:S01]  /*0620*/  LDG.E.U16 R23, [R34.64] ;  /* 0x0000000422177981 */ /* 0x0002a2000c1e1500 */
[-C--:B------:R-:W-:Y:S02]  /*0630*/  LEA.HI.X.SX32 R37, R25, R2.reuse, 0x1, P0 ;  /* 0x0000000219257211 */ /* 0x080fe400000f0eff */
[C---:B------:R-:W-:Y:S01]  /*0640*/  LEA R40, P0, R27.reuse, R3, 0x1 ;  /* 0x000000031b287211 */ /* 0x040fe200078008ff */
[----:B------:R1:W2:Y:S01]  /*0650*/  LDG.E.U16 R21, [R30.64] ;  /* 0x000000041e157981 */ /* 0x0002a2000c1e1500 */
[C---:B0-----:R-:W-:Y:S02]  /*0660*/  LEA R29, R12.reuse, R27, 0x1 ;  /* 0x0000001b0c1d7211 */ /* 0x041fe400078e08ff */
[----:B------:R-:W-:Y:S01]  /*0670*/  LEA.HI.X.SX32 R41, R27, R2, 0x1, P0 ;  /* 0x000000021b297211 */ /* 0x000fe200000f0eff */
[----:B------:R0:W2:Y:S02]  /*0680*/  LDG.E.U16 R24, [R36.64] ;  /* 0x0000000424187981 */ /* 0x0000a4000c1e1500 */
[----:B------:R-:W-:Y:S01]  /*0690*/  IMAD R27, R12, 0x2, R29 ;  /* 0x000000020c1b7824 */ /* 0x000fe200078e021d */
[-C--:B------:R-:W-:Y:S01]  /*06a0*/  LEA R38, P1, R39, R3.reuse, 0x1 ;  /* 0x0000000327267211 */ /* 0x080fe200078208ff */
[----:B------:R0:W2:Y:S01]  /*06b0*/  LDG.E.U16 R26, [R40.64] ;  /* 0x00000004281a7981 */ /* 0x0000a2000c1e1500 */
[----:B-1----:R-:W-:-:S04]  /*06c0*/  LEA R30, P0, R29, R3, 0x1 ;  /* 0x000000031d1e7211 */ /* 0x002fc800078008ff */
[-C--:B------:R-:W-:Y:S02]  /*06d0*/  LEA.HI.X.SX32 R31, R29, R2.reuse, 0x1, P0 ;  /* 0x000000021d1f7211 */ /* 0x080fe400000f0eff */
[----:B------:R-:W-:Y:S02]  /*06e0*/  LEA R29, R12, R27, 0x1 ;  /* 0x0000001b0c1d7211 */ /* 0x000fe400078e08ff */
[----:B------:R-:W-:-:S03]  /*06f0*/  LEA.HI.X.SX32 R39, R39, R2, 0x1, P1 ;  /* 0x0000000227277211 */ /* 0x000fc600008f0eff */
[C---:B------:R-:W-:Y:S01]  /*0700*/  IMAD R43, R12.reuse, 0x2, R29 ;  /* 0x000000020c2b7824 */ /* 0x040fe200078e021d */
[CC--:B------:R-:W-:Y:S01]  /*0710*/  LEA R32, P0, R27.reuse, R3.reuse, 0x1 ;  /* 0x000000031b207211 */ /* 0x0c0fe200078008ff */
[----:B------:R1:W2:Y:S03]  /*0720*/  LDG.E.U16 R25, [R38.64] ;  /* 0x0000000426197981 */ /* 0x0002a6000c1e1500 */
[----:B------:R-:W-:Y:S02]  /*0730*/  LEA.HI.X.SX32 R33, R27, R2, 0x1, P0 ;  /* 0x000000021b217211 */ /* 0x000fe400000f0eff */
[----:B0-----:R-:W-:Y:S01]  /*0740*/  LEA R36, P0, R43, R3, 0x1 ;  /* 0x000000032b247211 */ /* 0x001fe200078008ff */
[----:B------:R0:W2:Y:S01]  /*0750*/  LDG.E.U16 R27, [R30.64] ;  /* 0x000000041e1b7981 */ /* 0x0000a2000c1e1500 */
[----:B-1----:R-:W-:-:S03]  /*0760*/  LEA R39, R12, R43, 0x1 ;  /* 0x0000002b0c277211 */ /* 0x002fc600078e08ff */
[----:B------:R1:W2:Y:S02]  /*0770*/  LDG.E.U16 R28, [R32.64] ;  /* 0x00000004201c7981 */ /* 0x0002a4000c1e1500 */
[C---:B------:R-:W-:Y:S01]  /*0780*/  IMAD R41, R12.reuse, 0x2, R39 ;  /* 0x000000020c297824 */ /* 0x040fe200078e0227 */
[-C--:B------:R-:W-:Y:S02]  /*0790*/  LEA.HI.X.SX32 R37, R43, R2.reuse, 0x1, P0 ;  /* 0x000000022b257211 */ /* 0x080fe400000f0eff */
[C---:B------:R-:W-:Y:S02]  /*07a0*/  LEA R34, P1, R29.reuse, R3, 0x1 ;  /* 0x000000031d227211 */ /* 0x040fe400078208ff */
[C---:B------:R-:W-:Y:S01]  /*07b0*/  LEA R43, R12.reuse, R41, 0x1 ;  /* 0x000000290c2b7211 */ /* 0x040fe200078e08ff */
[----:B0-----:R0:W2:Y:S01]  /*07c0*/  LDG.E.U16 R30, [R36.64] ;  /* 0x00000004241e7981 */ /* 0x0010a2000c1e1500 */
[----:B------:R-:W-:Y:S02]  /*07d0*/  LEA.HI.X.SX32 R35, R29, R2, 0x1, P1 ;  /* 0x000000021d237211 */ /* 0x000fe400008f0eff */
[----:B------:R-:W-:Y:S01]  /*07e0*/  LEA R38, P0, R39, R3, 0x1 ;  /* 0x0000000327267211 */ /* 0x000fe200078008ff */
[----:B------:R-:W-:-:S02]  /*07f0*/  IMAD R45, R12, 0x2, R43 ;  /* 0x000000020c2d7824 */ /* 0x000fc400078e022b */
[----:B------:R0:W2:Y:S01]  /*0800*/  LDG.E.U16 R29, [R34.64] ;  /* 0x00000004221d7981 */ /* 0x0000a2000c1e1500 */
[-C--:B------:R-:W-:Y:S02]  /*0810*/  LEA.HI.X.SX32 R39, R39, R2.reuse, 0x1, P0 ;  /* 0x0000000227277211 */ /* 0x080fe400000f0eff */
[-C--:B------:R-:W-:Y:S02]  /*0820*/  LEA R40, P0, R41, R3.reuse, 0x1 ;  /* 0x0000000329287211 */ /* 0x080fe400078008ff */
[----:B------:R-:W-:Y:S01]  /*0830*/  LEA R42, P1, R43, R3, 0x1 ;  /* 0x000000032b2a7211 */ /* 0x000fe200078208ff */
[----:B------:R1:W2:Y:S01]  /*0840*/  LDG.E.U16 R31, [R38.64] ;  /* 0x00000004261f7981 */ /* 0x0002a2000c1e1500 */
[C---:B0-----:R-:W-:Y:S02]  /*0850*/  LEA R35, R12.reuse, R45, 0x1 ;  /* 0x0000002d0c237211 */ /* 0x041fe400078e08ff */
[-C--:B------:R-:W-:Y:S02]  /*0860*/  LEA.HI.X.SX32 R41, R41, R2.reuse, 0x1, P0 ;  /* 0x0000000229297211 */ /* 0x080fe400000f0eff */
[----:B------:R-:W-:Y:S01]  /*0870*/  LEA R44, P0, R45, R3, 0x1 ;  /* 0x000000032d2c7211 */ /* 0x000fe200078008ff */
[----:B------:R-:W-:Y:S01]  /*0880*/  IMAD R37, R12, 0x2, R35 ;  /* 0x000000020c257824 */ /* 0x000fe200078e0223 */
[-C--:B------:R-:W-:Y:S01]  /*0890*/  LEA.HI.X.SX32 R43, R43, R2.reuse, 0x1, P1 ;  /* 0x000000022b2b7211 */ /* 0x080fe200008f0eff */
[----:B-1----:R0:W2:Y:S01]  /*08a0*/  LDG.E.U16 R32, [R40.64] ;  /* 0x0000000428207981 */ /* 0x0020a2000c1e1500 */
[----:B------:R-:W-:-:S02]  /*08b0*/  LEA.HI.X.SX32 R45, R45, R2, 0x1, P0 ;  /* 0x000000022d2d7211 */ /* 0x000fc400000f0eff */
[C---:B------:R-:W-:Y:S01]  /*08c0*/  LEA R46, P0, R35.reuse, R3, 0x1 ;  /* 0x00000003232e7211 */ /* 0x040fe200078008ff */
[----:B------:R1:W2:Y:S01]  /*08d0*/  LDG.E.U16 R33, [R42.64] ;  /* 0x000000042a217981 */ /* 0x0002a2000c1e1500 */
[C---:B------:R-:W-:Y:S02]  /*08e0*/  LEA R51, R12.reuse, R37, 0x1 ;  /* 0x000000250c337211 */ /* 0x040fe400078e08ff */
[-C--:B------:R-:W-:Y:S01]  /*08f0*/  LEA.HI.X.SX32 R47, R35, R2.reuse, 0x1, P0 ;  /* 0x00000002232f7211 */ /* 0x080fe200000f0eff */
[----:B------:R1:W2:Y:S01]  /*0900*/  LDG.E.U16 R34, [R44.64] ;  /* 0x000000042c227981 */ /* 0x0002a2000c1e1500 */
[-C--:B------:R-:W-:Y:S01]  /*0910*/  LEA R48, P0, R37, R3.reuse, 0x1 ;  /* 0x0000000325307211 */ /* 0x080fe200078008ff */
[----:B------:R-:W-:Y:S01]  /*0920*/  IMAD R39, R12, 0x2, R51 ;  /* 0x000000020c277824 */ /* 0x000fe200078e0233 */
[----:B------:R-:W-:Y:S01]  /*0930*/  LEA R50, P1, R51, R3, 0x1 ;  /* 0x0000000333327211 */ /* 0x000fe200078208ff */
[----:B------:R1:W2:Y:S01]  /*0940*/  LDG.E.U16 R35, [R46.64] ;  /* 0x000000042e237981 */ /* 0x0002a2000c1e1500 */
[----:B------:R-:W-:-:S02]  /*0950*/  LEA.HI.X.SX32 R49, R37, R2, 0x1, P0 ;  /* 0x0000000225317211 */ /* 0x000fc400000f0eff */
[C---:B------:R-:W-:Y:S02]  /*0960*/  LEA R52, P0, R39.reuse, R3, 0x1 ;  /* 0x0000000327347211 */ /* 0x040fe400078008ff */
[C---:B0-----:R-:W-:Y:S01]  /*0970*/  LEA R41, R12.reuse, R39, 0x1 ;  /* 0x000000270c297211 */ /* 0x041fe200078e08ff */
[----:B------:R0:W2:Y:S01]  /*0980*/  LDG.E.U16 R36, [R48.64] ;  /* 0x0000000430247981 */ /* 0x0000a2000c1e1500 */
[-C--:B------:R-:W-:Y:S02]  /*0990*/  LEA.HI.X.SX32 R53, R39, R2.reuse, 0x1, P0 ;  /* 0x0000000227357211 */ /* 0x080fe400000f0eff */
        /* <DEDUP_REMOVED lines=8> */
[----:B------:R-:W-:-:S04]  /*0a20*/  LEA R44, P0, R39, R3, 0x1 ;  /* 0x00000003272c7211 */ /* 0x000fc800078008ff */
[C---:B------:R-:W-:Y:S02]  /*0a30*/  LEA R57, R12.reuse, R55, 0x1 ;  /* 0x000000370c397211 */ /* 0x040fe400078e08ff */
[-C--:B------:R-:W-:Y:S02]  /*0a40*/  LEA.HI.X.SX32 R45, R39, R2.reuse, 0x1, P0 ;  /* 0x00000002272d7211 */ /* 0x080fe400000f0eff */
[CC--:B0-----:R-:W-:Y:S01]  /*0a50*/  LEA R48, P0, R55.reuse, R3.reuse, 0x1 ;  /* 0x0000000337307211 */ /* 0x0c1fe200078008ff */
[C---:B------:R-:W-:Y:S01]  /*0a60*/  IMAD R59, R12.reuse, 0x2, R57 ;  /* 0x000000020c3b7824 */ /* 0x040fe200078e0239 */
[----:B------:R0:W2:Y:S02]  /*0a70*/  LDG.E.U16 R39, [R42.64] ;  /* 0x000000042a277981 */ /* 0x0000a4000c1e1500 */
[----:B------:R-:W-:Y:S02]  /*0a80*/  LEA.HI.X.SX32 R49, R55, R2, 0x1, P0 ;  /* 0x0000000237317211 */ /* 0x000fe400000f0eff */
[----:B------:R-:W-:Y:S01]  /*0a90*/  LEA R50, P0, R57, R3, 0x1 ;  /* 0x0000000339327211 */ /* 0x000fe200078008ff */
[----:B------:R1:W2:Y:S01]  /*0aa0*/  LDG.E.U16 R40, [R44.64] ;  /* 0x000000042c287981 */ /* 0x0002a2000c1e1500 */
[----:B------:R-:W-:-:S02]  /*0ab0*/  LEA R55, R12, R59, 0x1 ;  /* 0x0000003b0c377211 */ /* 0x000fc400078e08ff */
[----:B------:R-:W-:Y:S01]  /*0ac0*/  LEA.HI.X.SX32 R51, R57, R2, 0x1, P0 ;  /* 0x0000000239337211 */ /* 0x000fe200000f0eff */
[----:B0-----:R0:W2:Y:S02]  /*0ad0*/  LDG.E.U16 R42, [R48.64] ;  /* 0x00000004302a7981 */ /* 0x0010a4000c1e1500 */
[C---:B------:R-:W-:Y:S01]  /*0ae0*/  IMAD R57, R12.reuse, 0x2, R55 ;  /* 0x000000020c397824 */ /* 0x040fe200078e0237 */
[----:B-1----:R-:W-:Y:S01]  /*0af0*/  LEA R52, P0, R59, R3, 0x1 ;  /* 0x000000033b347211 */ /* 0x002fe200078008ff */
[----:B------:R1:W2:Y:S03]  /*0b00*/  LDG.E.U16 R43, [R50.64] ;  /* 0x00000004322b7981 */ /* 0x0002a6000c1e1500 */
[----:B------:R-:W-:-:S05]  /*0b10*/  LEA R61, R12, R57, 0x1 ;  /* 0x000000390c3d7211 */ /* 0x000fca00078e08ff */
[----:B------:R-:W-:-:S05]  /*0b20*/  IMAD R63, R12, 0x2, R61 ;  /* 0x000000020c3f7824 */ /* 0x000fca00078e023d */
[----:B------:R-:W-:-:S05]  /*0b30*/  LEA R65, R12, R63, 0x1 ;  /* 0x0000003f0c417211 */ /* 0x000fca00078e08ff */
[----:B0-----:R-:W-:Y:S01]  /*0b40*/  IMAD R49, R12, 0x2, R65 ;  /* 0x000000020c317824 */ /* 0x001fe200078e0241 */
[----:B------:R-:W-:-:S04]  /*0b50*/  LEA.HI.X.SX32 R53, R59, R2, 0x1, P0 ;  /* 0x000000023b357211 */ /* 0x000fc800000f0eff */
[C---:B-1----:R-:W-:Y:S01]  /*0b60*/  LEA R51, R12.reuse, R49, 0x1 ;  /* 0x000000310c337211 */ /* 0x042fe200078e08ff */
[----:B------:R0:W2:Y:S04]  /*0b70*/  LDG.E.U16 R44, [R52.64] ;  /* 0x00000004342c7981 */ /* 0x0000a8000c1e1500 */
[----:B------:R-:W-:-:S05]  /*0b80*/  IMAD R67, R12, 0x2, R51 ;  /* 0x000000020c437824 */ /* 0x000fca00078e0233 */
[----:B0-----:R-:W-:-:S05]  /*0b90*/  LEA R53, R12, R67, 0x1 ;  /* 0x000000430c357211 */ /* 0x001fca00078e08ff */
[----:B------:R-:W-:-:S05]  /*0ba0*/  IMAD R69, R12, 0x2, R53 ;  /* 0x000000020c457824 */ /* 0x000fca00078e0235 */
[C---:B------:R-:W-:Y:S02]  /*0bb0*/  LEA R71, R12.reuse, R69, 0x1 ;  /* 0x000000450c477211 */ /* 0x040fe400078e08ff */
[-C--:B------:R-:W-:Y:S02]  /*0bc0*/  LEA R46, P1, R41, R3.reuse, 0x1 ;  /* 0x00000003292e7211 */ /* 0x080fe400078208ff */
[-C--:B------:R-:W-:Y:S01]  /*0bd0*/  LEA R56, P0, R57, R3.reuse, 0x1 ;  /* 0x0000000339387211 */ /* 0x080fe200078008ff */
[----:B------:R-:W-:Y:S01]  /*0be0*/  IMAD R73, R12, 0x2, R71 ;  /* 0x000000020c497824 */ /* 0x000fe200078e0247 */
[-C--:B------:R-:W-:Y:S02]  /*0bf0*/  LEA.HI.X.SX32 R47, R41, R2.reuse, 0x1, P1 ;  /* 0x00000002292f7211 */ /* 0x080fe400008f0eff */
[----:B------:R-:W-:Y:S02]  /*0c00*/  LEA.HI.X.SX32 R57, R57, R2, 0x1, P0 ;  /* 0x0000000239397211 */ /* 0x000fe400000f0eff */
[-C--:B------:R-:W-:Y:S01]  /*0c10*/  LEA R54, P1, R55, R3.reuse, 0x1 ;  /* 0x0000000337367211 */ /* 0x080fe200078208ff */
[----:B------:R0:W2:Y:S01]  /*0c20*/  LDG.E.U16 R41, [R46.64] ;  /* 0x000000042e297981 */ /* 0x0000a2000c1e1500 */
[----:B------:R-:W-:-:S02]  /*0c30*/  LEA R58, P0, R61, R3, 0x1 ;  /* 0x000000033d3a7211 */ /* 0x000fc400078008ff */
[C---:B------:R-:W-:Y:S02]  /*0c40*/  LEA R75, R12.reuse, R73, 0x1 ;  /* 0x000000490c4b7211 */ /* 0x040fe400078e08ff */
[-C--:B------:R-:W-:Y:S02]  /*0c50*/  LEA.HI.X.SX32 R55, R55, R2.reuse, 0x1, P1 ;  /* 0x0000000237377211 */ /* 0x080fe400008f0eff */
[-C--:B------:R-:W-:Y:S01]  /*0c60*/  LEA.HI.X.SX32 R59, R61, R2.reuse, 0x1, P0 ;  /* 0x000000023d3b7211 */ /* 0x080fe200000f0eff */
[C---:B------:R-:W-:Y:S01]  /*0c70*/  IMAD R77, R12.reuse, 0x2, R75 ;  /* 0x000000020c4d7824 */ /* 0x040fe200078e024b */
[C---:B------:R-:W-:Y:S01]  /*0c80*/  LEA R60, P0, R63.reuse, R3, 0x1 ;  /* 0x000000033f3c7211 */ /* 0x040fe200078008ff */
[----:B------:R1:W2:Y:S03]  /*0c90*/  LDG.E.U16 R45, [R54.64] ;  /* 0x00000004362d7981 */ /* 0x0002a6000c1e1500 */
[----:B------:R-:W-:Y:S01]  /*0ca0*/  LEA.HI.X.SX32 R61, R63, R2, 0x1, P0 ;  /* 0x000000023f3d7211 */ /* 0x000fe200000f0eff */
[----:B0-----:R0:W2:Y:S01]  /*0cb0*/  LDG.E.U16 R46, [R56.64] ;  /* 0x00000004382e7981 */ /* 0x0010a2000c1e1500 */
[----:B------:R-:W-:-:S02]  /*0cc0*/  LEA R79, R12, R77, 0x1 ;  /* 0x0000004d0c4f7211 */ /* 0x000fc400078e08ff */
[-C--:B------:R-:W-:Y:S01]  /*0cd0*/  LEA R62, P1, R65, R3.reuse, 0x1 ;  /* 0x00000003413e7211 */ /* 0x080fe200078208ff */
[----:B------:R3:W2:Y:S01]  /*0ce0*/  LDG.E.U16 R47, [R58.64] ;  /* 0x000000043a2f7981 */ /* 0x0006a2000c1e1500 */
[CC--:B-1----:R-:W-:Y:S01]  /*0cf0*/  LEA R54, P0, R49.reuse, R3.reuse, 0x1 ;  /* 0x0000000331367211 */ /* 0x0c2fe200078008ff */
[C---:B------:R-:W-:Y:S02]  /*0d00*/  IMAD R81, R12.reuse, 0x2, R79 ;  /* 0x000000020c517824 */ /* 0x040fe400078e024f */
[----:B------:R1:W2:Y:S01]  /*0d10*/  LDG.E.U16 R48, [R60.64] ;  /* 0x000000043c307981 */ /* 0x0002a2000c1e1500 */
[-C--:B------:R-:W-:Y:S02]  /*0d20*/  LEA.HI.X.SX32 R55, R49, R2.reuse, 0x1, P0 ;  /* 0x0000000231377211 */ /* 0x080fe400000f0eff */
[C---:B0-----:R-:W-:Y:S02]  /*0d30*/  LEA R56, P0, R51.reuse, R3, 0x1 ;  /* 0x0000000333387211 */ /* 0x041fe400078008ff */
[----:B------:R-:W-:Y:S01]  /*0d40*/  LEA R83, R12, R81, 0x1 ;  /* 0x000000510c537211 */ /* 0x000fe200078e08ff */
[----:B------:R0:W2:Y:S01]  /*0d50*/  LDG.E.U16 R50, [R54.64] ;  /* 0x0000000436327981 */ /* 0x0000a2000c1e1500 */
[----:B------:R-:W-:-:S02]  /*0d60*/  LEA.HI.X.SX32 R57, R51, R2, 0x1, P0 ;  /* 0x0000000233397211 */ /* 0x000fc400000f0eff */
[-C--:B---3--:R-:W-:Y:S01]  /*0d70*/  LEA R58, P0, R67, R3.reuse, 0x1 ;  /* 0x00000003433a7211 */ /* 0x088fe200078008ff */
[C---:B------:R-:W-:Y:S01]  /*0d80*/  IMAD R85, R12.reuse, 0x2, R83 ;  /* 0x000000020c557824 */ /* 0x040fe200078e0253 */
[-C--:B------:R-:W-:Y:S01]  /*0d90*/  LEA.HI.X.SX32 R63, R65, R2.reuse, 0x1, P1 ;  /* 0x00000002413f7211 */ /* 0x080fe200008f0eff */
[----:B------:R3:W2:Y:S01]  /*0da0*/  LDG.E.U16 R51, [R56.64] ;  /* 0x0000000438337981 */ /* 0x0006a2000c1e1500 */
[-C--:B------:R-:W-:Y:S02]  /*0db0*/  LEA.HI.X.SX32 R59, R67, R2.reuse, 0x1, P0 ;  /* 0x00000002433b7211 */ /* 0x080fe400000f0eff */
[-C--:B-1----:R-:W-:Y:S01]  /*0dc0*/  LEA R60, P0, R69, R3.reuse, 0x1 ;  /* 0x00000003453c7211 */ /* 0x082fe200078008ff */
[----:B------:R1:W2:Y:S01]  /*0dd0*/  LDG.E.U16 R49, [R62.64] ;  /* 0x000000043e317981 */ /* 0x0002a2000c1e1500 */
[----:B------:R-:W-:Y:S02]  /*0de0*/  LEA R64, P1, R53, R3, 0x1 ;  /* 0x0000000335407211 */ /* 0x000fe400078208ff */
[----:B------:R-:W-:Y:S01]  /*0df0*/  LEA.HI.X.SX32 R61, R69, R2, 0x1, P0 ;  /* 0x00000002453d7211 */ /* 0x000fe200000f0eff */
[----:B------:R3:W2:Y:S01]  /*0e00*/  LDG.E.U16 R52, [R58.64] ;  /* 0x000000043a347981 */ /* 0x0006a2000c1e1500 */
[----:B------:R-:W-:-:S02]  /*0e10*/  LEA R87, R12, R85, 0x1 ;  /* 0x000000550c577211 */ /* 0x000fc400078e08ff */
[-C--:B------:R-:W-:Y:S01]  /*0e20*/  LEA.HI.X.SX32 R65, R53, R2.reuse, 0x1, P1 ;  /* 0x0000000235417211 */ /* 0x080fe200008f0eff */
[----:B0-----:R0:W2:Y:S01]  /*0e30*/  LDG.E.U16 R54, [R60.64] ;  /* 0x000000043c367981 */ /* 0x0010a2000c1e1500 */
[CC--:B-1----:R-:W-:Y:S01]  /*0e40*/  LEA R62, P0, R71.reuse, R3.reuse, 0x1 ;  /* 0x00000003473e7211 */ /* 0x0c2fe200078008ff */
[C---:B------:R-:W-:Y:S02]  /*0e50*/  IMAD R89, R12.reuse, 0x2, R87 ;  /* 0x000000020c597824 */ /* 0x040fe400078e0257 */
[----:B------:R1:W2:Y:S01]  /*0e60*/  LDG.E.U16 R53, [R64.64] ;  /* 0x0000000440357981 */ /* 0x0002a2000c1e1500 */
[-C--:B------:R-:W-:Y:S02]  /*0e70*/  LEA.HI.X.SX32 R63, R71, R2.reuse, 0x1, P0 ;  /* 0x00000002473f7211 */ /* 0x080fe400000f0eff */
[C---:B------:R-:W-:Y:S02]  /*0e80*/  LEA R66, P0, R73.reuse, R3, 0x1 ;  /* 0x0000000349427211 */ /* 0x040fe400078008ff */
[----:B------:R-:W-:Y:S01]  /*0e90*/  LEA R91, R12, R89, 0x1 ;  /* 0x000000590c5b7211 */ /* 0x000fe200078e08ff */
[----:B------:R0:W2:Y:S01]  /*0ea0*/  LDG.E.U16 R55, [R62.64] ;  /* 0x000000043e377981 */ /* 0x0000a2000c1e1500 */
[----:B------:R-:W-:-:S02]  /*0eb0*/  LEA.HI.X.SX32 R67, R73, R2, 0x1, P0 ;  /* 0x0000000249437211 */ /* 0x000fc400000f0eff */
[-C--:B-1----:R-:W-:Y:S01]  /*0ec0*/  LEA R64, P0, R77, R3.reuse, 0x1 ;  /* 0x000000034d407211 */ /* 0x082fe200078008ff */
[----:B------:R-:W-:Y:S01]  /*0ed0*/  IMAD R93, R12, 0x2, R91 ;  /* 0x000000020c5d7824 */ /* 0x000fe200078e025b */
[-C--:B------:R-:W-:Y:S01]  /*0ee0*/  LEA R68, P1, R75, R3.reuse, 0x1 ;  /* 0x000000034b447211 */ /* 0x080fe200078208ff */
[----:B---3--:R1:W3:Y:S01]  /*0ef0*/  LDG.E.U16 R56, [R66.64] ;  /* 0x0000000442387981 */ /* 0x0082e2000c1e1500 */
[-C--:B------:R-:W-:Y:S02]  /*0f00*/  LEA.HI.X.SX32 R65, R77, R2.reuse, 0x1, P0 ;  /* 0x000000024d417211 */ /* 0x080fe400000f0eff */
[----:B------:R-:W-:Y:S02]  /*0f10*/  LEA R70, P0, R79, R3, 0x1 ;  /* 0x000000034f467211 */ /* 0x000fe400078008ff */
[-C--:B------:R-:W-:Y:S01]  /*0f20*/  LEA.HI.X.SX32 R69, R75, R2.reuse, 0x1, P1 ;  /* 0x000000024b457211 */ /* 0x080fe200008f0eff */
[----:B------:R0:W2:Y:S01]  /*0f30*/  LDG.E.U16 R58, [R64.64] ;  /* 0x00000004403a7981 */ /* 0x0000a2000c1e1500 */
[----:B------:R-:W-:-:S02]  /*0f40*/  LEA.HI.X.SX32 R71, R79, R2, 0x1, P0 ;  /* 0x000000024f477211 */ /* 0x000fc400000f0eff */
[----:B------:R-:W-:Y:S01]  /*0f50*/  LEA R79, R12, R93, 0x1 ;  /* 0x0000005d0c4f7211 */ /* 0x000fe200078e08ff */
[----:B------:R0:W2:Y:S01]  /*0f60*/  LDG.E.U16 R57, [R68.64] ;  /* 0x0000000444397981 */ /* 0x0000a2000c1e1500 */
[----:B------:R-:W-:-:S03]  /*0f70*/  LEA R72, P0, R81, R3, 0x1 ;  /* 0x0000000351487211 */ /* 0x000fc600078008ff */
[C---:B------:R-:W-:Y:S01]  /*0f80*/  IMAD R95, R12.reuse, 0x2, R79 ;  /* 0x000000020c5f7824 */ /* 0x040fe200078e024f */
[-C--:B------:R-:W-:Y:S01]  /*0f90*/  LEA.HI.X.SX32 R73, R81, R2.reuse, 0x1, P0 ;  /* 0x0000000251497211 */ /* 0x080fe200000f0eff */
[----:B------:R4:W2:Y:S01]  /*0fa0*/  LDG.E.U16 R59, [R70.64] ;  /* 0x00000004463b7981 */ /* 0x0008a2000c1e1500 */
[C---:B------:R-:W-:Y:S02]  /*0fb0*/  LEA R74, P1, R83.reuse, R3, 0x1 ;  /* 0x00000003534a7211 */ /* 0x040fe400078208ff */
[C---:B------:R-:W-:Y:S01]  /*0fc0*/  LEA R81, R12.reuse, R95, 0x1 ;  /* 0x0000005f0c517211 */ /* 0x040fe200078e08ff */
[----:B0-----:R0:W2:Y:S01]  /*0fd0*/  LDG.E.U16 R60, [R72.64] ;  /* 0x00000004483c7981 */ /* 0x0010a2000c1e1500 */
[-C--:B------:R-:W-:Y:S02]  /*0fe0*/  LEA.HI.X.SX32 R75, R83, R2.reuse, 0x1, P1 ;  /* 0x00000002534b7211 */ /* 0x080fe400008f0eff */
[-C--:B-1----:R-:W-:Y:S01]  /*0ff0*/  LEA R66, P0, R85, R3.reuse, 0x1 ;  /* 0x0000000355427211 */ /* 0x082fe200078008ff */
[----:B------:R-:W-:Y:S01]  /*1000*/  IMAD R83, R12, 0x2, R81 ;  /* 0x000000020c537824 */ /* 0x000fe200078e0251 */
[----:B------:R-:W-:Y:S01]  /*1010*/  LEA R76, P1, R91, R3, 0x1 ;  /* 0x000000035b4c7211 */ /* 0x000fe200078208ff */
[----:B------:R1:W2:Y:S01]  /*1020*/  LDG.E.U16 R61, [R74.64] ;  /* 0x000000044a3d7981 */ /* 0x0002a2000c1e1500 */
[----:B------:R-:W-:-:S02]  /*1030*/  LEA.HI.X.SX32 R67, R85, R2, 0x1, P0 ;  /* 0x0000000255437211 */ /* 0x000fc400000f0eff */
[C---:B------:R-:W-:Y:S02]  /*1040*/  LEA R85, R12.reuse, R83, 0x1 ;  /* 0x000000530c557211 */ /* 0x040fe400078e08ff */
[C---:B------:R-:W-:Y:S01]  /*1050*/  LEA R68, P0, R87.reuse, R3, 0x1 ;  /* 0x0000000357447211 */ /* 0x040fe200078008ff */
[----:B------:R0:W2:Y:S02]  /*1060*/  LDG.E.U16 R62, [R66.64] ;  /* 0x00000004423e7981 */ /* 0x0000a4000c1e1500 */
[----:B------:R-:W-:Y:S01]  /*1070*/  IMAD R97, R12, 0x2, R85 ;  /* 0x000000020c617824 */ /* 0x000fe200078e0255 */
[----:B------:R-:W-:-:S04]  /*1080*/  LEA.HI.X.SX32 R69, R87, R2, 0x1, P0 ;  /* 0x0000000257457211 */ /* 0x000fc800000f0eff */
[----:B------:R-:W-:Y:S01]  /*1090*/  LEA R87, R12, R97, 0x1 ;  /* 0x000000610c577211 */ /* 0x000fe200078e08ff */
[----:B------:R0:W2:Y:S01]  /*10a0*/  LDG.E.U16 R63, [R68.64] ;  /* 0x00000004443f7981 */ /* 0x0000a2000c1e1500 */
[----:B----4-:R-:W-:-:S03]  /*10b0*/  LEA R70, P0, R89, R3, 0x1 ;  /* 0x0000000359467211 */ /* 0x010fc600078008ff */
[----:B------:R-:W-:Y:S01]  /*10c0*/  IMAD R99, R12, 0x2, R87 ;  /* 0x000000020c637824 */ /* 0x000fe200078e0257 */
[----:B------:R-:W-:-:S04]  /*10d0*/  LEA.HI.X.SX32 R71, R89, R2, 0x1, P0 ;  /* 0x0000000259477211 */ /* 0x000fc800000f0eff */
[C---:B------:R-:W-:Y:S01]  /*10e0*/  LEA R89, R12.reuse, R99, 0x1 ;  /* 0x000000630c597211 */ /* 0x040fe200078e08ff */
[----:B------:R4:W2:Y:S01]  /*10f0*/  LDG.E.U16 R64, [R70.64] ;  /* 0x0000000446407981 */ /* 0x0008a2000c1e1500 */
[-C--:B------:R-:W-:Y:S02]  /*1100*/  LEA.HI.X.SX32 R77, R91, R2.reuse, 0x1, P1 ;  /* 0x000000025b4d7211 */ /* 0x080fe400008f0eff */
[C---:B0-----:R-:W-:Y:S01]  /*1110*/  LEA R72, P0, R93.reuse, R3, 0x1 ;  /* 0x000000035d487211 */ /* 0x041fe200078008ff */
[C---:B------:R-:W-:Y:S02]  /*1120*/  IMAD R91, R12.reuse, 0x2, R89 ;  /* 0x000000020c5b7824 */ /* 0x040fe400078e0259 */
[----:B------:R0:W2:Y:S01]  /*1130*/  LDG.E.U16 R65, [R76.64] ;  /* 0x000000044c417981 */ /* 0x0000a2000c1e1500 */
[----:B------:R-:W-:Y:S02]  /*1140*/  LEA.HI.X.SX32 R73, R93, R2, 0x1, P0 ;  /* 0x000000025d497211 */ /* 0x000fe400000f0eff */
[----:B------:R-:W-:-:S02]  /*1150*/  LEA R93, R12, R91, 0x1 ;  /* 0x0000005b0c5d7211 */ /* 0x000fc400078e08ff */
[CC--:B-1----:R-:W-:Y:S01]  /*1160*/  LEA R74, P0, R79.reuse, R3.reuse, 0x1 ;  /* 0x000000034f4a7211 */ /* 0x0c2fe200078008ff */
[----:B------:R1:W2:Y:S02]  /*1170*/  LDG.E.U16 R66, [R72.64] ;  /* 0x0000000448427981 */ /* 0x0002a4000c1e1500 */
[C---:B------:R-:W-:Y:S01]  /*1180*/  IMAD R101, R12.reuse, 0x2, R93 ;  /* 0x000000020c657824 */ /* 0x040fe200078e025d */
[-C--:B------:R-:W-:Y:S02]  /*1190*/  LEA.HI.X.SX32 R75, R79, R2.reuse, 0x1, P0 ;  /* 0x000000024f4b7211 */ /* 0x080fe400000f0eff */
[C---:B------:R-:W-:Y:S02]  /*11a0*/  LEA R78, P0, R95.reuse, R3, 0x1 ;  /* 0x000000035f4e7211 */ /* 0x040fe400078008ff */
[----:B------:R-:W-:Y:S01]  /*11b0*/  LEA R103, R12, R101, 0x1 ;  /* 0x000000650c677211 */ /* 0x000fe200078e08ff */
[----:B------:R1:W2:Y:S01]  /*11c0*/  LDG.E.U16 R67, [R74.64] ;  /* 0x000000044a437981 */ /* 0x0002a2000c1e1500 */
[----:B------:R-:W-:-:S03]  /*11d0*/  LEA.HI.X.SX32 R79, R95, R2, 0x1, P0 ;  /* 0x000000025f4f7211 */ /* 0x000fc600000f0eff */
[C---:B------:R-:W-:Y:S01]  /*11e0*/  IMAD R95, R12.reuse, 0x2, R103 ;  /* 0x000000020c5f7824 */ /* 0x040fe200078e0267 */
[----:B0-----:R-:W-:Y:S01]  /*11f0*/  LEA R76, P0, R83, R3, 0x1 ;  /* 0x00000003534c7211 */ /* 0x001fe200078008ff */
[----:B------:R0:W2:Y:S03]  /*1200*/  LDG.E.U16 R68, [R78.64] ;  /* 0x000000044e447981 */ /* 0x0000a6000c1e1500 */
[----:B------:R-:W-:-:S05]  /*1210*/  LEA R105, R12, R95, 0x1 ;  /* 0x0000005f0c697211 */ /* 0x000fca00078e08ff */
[----:B------:R-:W-:-:S05]  /*1220*/  IMAD R107, R12, 0x2, R105 ;  /* 0x000000020c6b7824 */ /* 0x000fca00078e0269 */
[----:B------:R-:W-:-:S05]  /*1230*/  LEA R109, R12, R107, 0x1 ;  /* 0x0000006b0c6d7211 */ /* 0x000fca00078e08ff */
[----:B------:R-:W-:Y:S01]  /*1240*/  IMAD R111, R12, 0x2, R109 ;  /* 0x000000020c6f7824 */ /* 0x000fe200078e026d */
[----:B------:R-:W-:-:S04]  /*1250*/  LEA.HI.X.SX32 R77, R83, R2, 0x1, P0 ;  /* 0x00000002534d7211 */ /* 0x000fc800000f0eff */
[C---:B------:R-:W-:Y:S01]  /*1260*/  LEA R113, R12.reuse, R111, 0x1 ;  /* 0x0000006f0c717211 */ /* 0x040fe200078e08ff */
[----:B----4-:R4:W2:Y:S01]  /*1270*/  LDG.E.U16 R70, [R76.64] ;  /* 0x000000044c467981 */ /* 0x0108a2000c1e1500 */
[-C--:B------:R-:W-:Y:S02]  /*1280*/  LEA R80, P1, R81, R3.reuse, 0x1 ;  /* 0x0000000351507211 */ /* 0x080fe400078208ff */
[-C--:B------:R-:W-:Y:S01]  /*1290*/  LEA R82, P0, R85, R3.reuse, 0x1 ;  /* 0x0000000355527211 */ /* 0x080fe200078008ff */
[C---:B------:R-:W-:Y:S01]  /*12a0*/  IMAD R115, R12.reuse, 0x2, R113 ;  /* 0x000000020c737824 */ /* 0x040fe200078e0271 */
[-C--:B------:R-:W-:Y:S02]  /*12b0*/  LEA.HI.X.SX32 R81, R81, R2.reuse, 0x1, P1 ;  /* 0x0000000251517211 */ /* 0x080fe400008f0eff */
[----:B------:R-:W-:Y:S02]  /*12c0*/  LEA.HI.X.SX32 R83, R85, R2, 0x1, P0 ;  /* 0x0000000255537211 */ /* 0x000fe400000f0eff */
[----:B------:R-:W-:Y:S01]  /*12d0*/  LEA R84, P0, R97, R3, 0x1 ;  /* 0x0000000361547211 */ /* 0x000fe200078008ff */
[----:B------:R0:W2:Y:S01]  /*12e0*/  LDG.E.U16 R69, [R80.64] ;  /* 0x0000000450457981 */ /* 0x0000a2000c1e1500 */
[----:B------:R-:W-:-:S02]  /*12f0*/  LEA R117, R12, R115, 0x1 ;  /* 0x000000730c757211 */ /* 0x000fc400078e08ff */
[-C--:B------:R-:W-:Y:S01]  /*1300*/  LEA.HI.X.SX32 R85, R97, R2.reuse, 0x1, P0 ;  /* 0x0000000261557211 */ /* 0x080fe200000f0eff */
[----:B------:R4:W2:Y:S02]  /*1310*/  LDG.E.U16 R71, [R82.64] ;  /* 0x0000000452477981 */ /* 0x0008a4000c1e1500 */
[C---:B------:R-:W-:Y:S01]  /*1320*/  IMAD R119, R12.reuse, 0x2, R117 ;  /* 0x000000020c777824 */ /* 0x040fe200078e0275 */
[-C--:B------:R-:W-:Y:S01]  /*1330*/  LEA R86, P1, R87, R3.reuse, 0x1 ;  /* 0x0000000357567211 */ /* 0x080fe200078208ff */
[----:B-1----:R1:W2:Y:S01]  /*1340*/  LDG.E.U16 R72, [R84.64] ;  /* 0x0000000454487981 */ /* 0x0022a2000c1e1500 */
[C---:B0-----:R-:W-:Y:S02]  /*1350*/  LEA R80, P0, R99.reuse, R3, 0x1 ;  /* 0x0000000363507211 */ /* 0x041fe400078008ff */
[----:B------:R-:W-:Y:S02]  /*1360*/  LEA R121, R12, R119, 0x1 ;  /* 0x000000770c797211 */ /* 0x000fe400078e08ff */
[----:B------:R-:W-:-:S02]  /*1370*/  LEA.HI.X.SX32 R81, R99, R2, 0x1, P0 ;  /* 0x0000000263517211 */ /* 0x000fc400000f0eff */
[-C--:B----4-:R-:W-:Y:S01]  /*1380*/  LEA R76, P0, R89, R3.reuse, 0x1 ;  /* 0x00000003594c7211 */ /* 0x090fe200078008ff */
[----:B------:R-:W-:Y:S01]  /*1390*/  IMAD R123, R12, 0x2, R121 ;  /* 0x000000020c7b7824 */ /* 0x000fe200078e0279 */
[-C--:B------:R-:W-:Y:S01]  /*13a0*/  LEA.HI.X.SX32 R87, R87, R2.reuse, 0x1, P1 ;  /* 0x0000000257577211 */ /* 0x080fe200008f0eff */
[----:B------:R0:W4:Y:S01]  /*13b0*/  LDG.E.U16 R74, [R80.64] ;  /* 0x00000004504a7981 */ /* 0x000122000c1e1500 */
[-C--:B------:R-:W-:Y:S02]  /*13c0*/  LEA.HI.X.SX32 R77, R89, R2.reuse, 0x1, P0 ;  /* 0x00000002594d7211 */ /* 0x080fe400000f0eff */
[-C--:B------:R-:W-:Y:S01]  /*13d0*/  LEA R82, P0, R91, R3.reuse, 0x1 ;  /* 0x000000035b527211 */ /* 0x080fe200078008ff */
[----:B------:R0:W2:Y:S01]  /*13e0*/  LDG.E.U16 R73, [R86.64] ;  /* 0x0000000456497981 */ /* 0x0000a2000c1e1500 */
[----:B------:R-:W-:Y:S02]  /*13f0*/  LEA R90, P1, R93, R3, 0x1 ;  /* 0x000000035d5a7211 */ /* 0x000fe400078208ff */
[-C--:B------:R-:W-:Y:S01]  /*1400*/  LEA.HI.X.SX32 R83, R91, R2.reuse, 0x1, P0 ;  /* 0x000000025b537211 */ /* 0x080fe200000f0eff */
[----:B------:R0:W2:Y:S01]  /*1410*/  LDG.E.U16 R75, [R76.64] ;  /* 0x000000044c4b7981 */ /* 0x0000a2000c1e1500 */
[----:B------:R-:W-:-:S02]  /*1420*/  LEA.HI.X.SX32 R91, R93, R2, 0x1, P1 ;  /* 0x000000025d5b7211 */ /* 0x000fc400008f0eff */
[----:B------:R-:W-:Y:S01]  /*1430*/  LEA R93, R12, R123, 0x1 ;  /* 0x0000007b0c5d7211 */ /* 0x000fe200078e08ff */
[----:B------:R0:W2:Y:S01]  /*1440*/  LDG.E.U16 R78, [R82.64] ;  /* 0x00000004524e7981 */ /* 0x0000a2000c1e1500 */
[----:B-1----:R-:W-:-:S03]  /*1450*/  LEA R84, P0, R101, R3, 0x1 ;  /* 0x0000000365547211 */ /* 0x002fc600078008ff */
[C---:B------:R-:W-:Y:S01]  /*1460*/  IMAD R125, R12.reuse, 0x2, R93 ;  /* 0x000000020c7d7824 */ /* 0x040fe200078e025d */
[----:B------:R-:W-:Y:S01]  /*1470*/  LEA.HI.X.SX32 R85, R101, R2, 0x1, P0 ;  /* 0x0000000265557211 */ /* 0x000fe200000f0eff */
[----:B------:R1:W2:Y:S03]  /*1480*/  LDG.E.U16 R79, [R90.64] ;  /* 0x000000045a4f7981 */ /* 0x0002a6000c1e1500 */
[C---:B------:R-:W-:Y:S01]  /*1490*/  LEA R101, R12.reuse, R125, 0x1 ;  /* 0x0000007d0c657211 */ /* 0x040fe200078e08ff */
[----:B------:R0:W2:Y:S04]  /*14a0*/  LDG.E.U16 R88, [R84.64] ;  /* 0x0000000454587981 */ /* 0x0000a8000c1e1500 */
[----:B------:R-:W-:-:S05]  /*14b0*/  IMAD R127, R12, 0x2, R101 ;  /* 0x000000020c7f7824 */ /* 0x000fca00078e0265 */
[----:B------:R-:W-:-:S05]  /*14c0*/  LEA R129, R12, R127, 0x1 ;  /* 0x0000007f0c817211 */ /* 0x000fca00078e08ff */
[----:B------:R-:W-:Y:S01]  /*14d0*/  IMAD R131, R12, 0x2, R129 ;  /* 0x000000020c837824 */ /* 0x000fe200078e0281 */
[----:B0-----:R-:W-:-:S04]  /*14e0*/  LEA R80, P0, R103, R3, 0x1 ;  /* 0x0000000367507211 */ /* 0x001fc800078008ff */
[C---:B------:R-:W-:Y:S02]  /*14f0*/  LEA R133, R12.reuse, R131, 0x1 ;  /* 0x000000830c857211 */ /* 0x040fe400078e08ff */
[-C--:B------:R-:W-:Y:S02]  /*1500*/  LEA.HI.X.SX32 R81, R103, R2.reuse, 0x1, P0 ;  /* 0x0000000267517211 */ /* 0x080fe400000f0eff */
[-C--:B------:R-:W-:Y:S01]  /*1510*/  LEA R76, P0, R95, R3.reuse, 0x1 ;  /* 0x000000035f4c7211 */ /* 0x080fe200078008ff */
[----:B------:R-:W-:Y:S01]  /*1520*/  IMAD R135, R12, 0x2, R133 ;  /* 0x000000020c877824 */ /* 0x000fe200078e0285 */
[-C--:B------:R-:W-:Y:S01]  /*1530*/  LEA R82, P1, R105, R3.reuse, 0x1 ;  /* 0x0000000369527211 */ /* 0x080fe200078208ff */
[----:B------:R0:W2:Y:S01]  /*1540*/  LDG.E.U16 R89, [R80.64] ;  /* 0x0000000450597981 */ /* 0x0000a2000c1e1500 */
[----:B------:R-:W-:Y:S02]  /*1550*/  LEA.HI.X.SX32 R77, R95, R2, 0x1, P0 ;  /* 0x000000025f4d7211 */ /* 0x000fe400000f0eff */
[----:B------:R-:W-:-:S02]  /*1560*/  LEA R86, P0, R107, R3, 0x1 ;  /* 0x000000036b567211 */ /* 0x000fc400078008ff */
[C---:B------:R-:W-:Y:S01]  /*1570*/  LEA R137, R12.reuse, R135, 0x1 ;  /* 0x000000870c897211 */ /* 0x040fe200078e08ff */
[----:B------:R0:W3:Y:S01]  /*1580*/  LDG.E.U16 R94, [R76.64] ;  /* 0x000000044c5e7981 */ /* 0x0000e2000c1e1500 */
[-C--:B------:R-:W-:Y:S02]  /*1590*/  LEA.HI.X.SX32 R83, R105, R2.reuse, 0x1, P1 ;  /* 0x0000000269537211 */ /* 0x080fe400008f0eff */
[-C--:B------:R-:W-:Y:S01]  /*15a0*/  LEA.HI.X.SX32 R87, R107, R2.reuse, 0x1, P0 ;  /* 0x000000026b577211 */ /* 0x080fe200000f0eff */
[----:B------:R-:W-:Y:S01]  /*15b0*/  IMAD R105, R12, 0x2, R137 ;  /* 0x000000020c697824 */ /* 0x000fe200078e0289 */
[CC--:B------:R-:W-:Y:S01]  /*15c0*/  LEA R84, P0, R109.reuse, R3.reuse, 0x1 ;  /* 0x000000036d547211 */ /* 0x0c0fe200078008ff */
[----:B------:R1:W3:Y:S03]  /*15d0*/  LDG.E.U16 R95, [R82.64] ;  /* 0x00000004525f7981 */ /* 0x0002e6000c1e1500 */
[----:B------:R-:W-:Y:S01]  /*15e0*/  LEA.HI.X.SX32 R85, R109, R2, 0x1, P0 ;  /* 0x000000026d557211 */ /* 0x000fe200000f0eff */
[----:B------:R5:W3:Y:S01]  /*15f0*/  LDG.E.U16 R96, [R86.64] ;  /* 0x0000000456607981 */ /* 0x000ae2000c1e1500 */
[----:B0-----:R-:W-:-:S02]  /*1600*/  LEA R80, P0, R111, R3, 0x1 ;  /* 0x000000036f507211 */ /* 0x001fc400078008ff */
[C---:B------:R-:W-:Y:S01]  /*1610*/  LEA R139, R12.reuse, R105, 0x1 ;  /* 0x000000690c8b7211 */ /* 0x040fe200078e08ff */
[----:B------:R0:W3:Y:S01]  /*1620*/  LDG.E.U16 R97, [R84.64] ;  /* 0x0000000454617981 */ /* 0x0000e2000c1e1500 */
[-C--:B------:R-:W-:Y:S02]  /*1630*/  LEA.HI.X.SX32 R81, R111, R2.reuse, 0x1, P0 ;  /* 0x000000026f517211 */ /* 0x080fe400000f0eff */
[-C--:B------:R-:W-:Y:S01]  /*1640*/  LEA R76, P0, R115, R3.reuse, 0x1 ;  /* 0x00000003734c7211 */ /* 0x080fe200078008ff */
[C---:B------:R-:W-:Y:S01]  /*1650*/  IMAD R141, R12.reuse, 0x2, R139 ;  /* 0x000000020c8d7824 */ /* 0x040fe200078e028b */
[----:B-1----:R-:W-:Y:S01]  /*1660*/  LEA R90, P1, R113, R3, 0x1 ;  /* 0x00000003715a7211 */ /* 0x002fe200078208ff */
[----:B------:R1:W3:Y:S01]  /*1670*/  LDG.E.U16 R98, [R80.64] ;  /* 0x0000000450627981 */ /* 0x0002e2000c1e1500 */
[----:B------:R-:W-:Y:S02]  /*1680*/  LEA.HI.X.SX32 R77, R115, R2, 0x1, P0 ;  /* 0x00000002734d7211 */ /* 0x000fe400000f0eff */
[----:B------:R-:W-:-:S02]  /*1690*/  LEA R115, R12, R141, 0x1 ;  /* 0x0000008d0c737211 */ /* 0x000fc400078e08ff */
[C---:B------:R-:W-:Y:S01]  /*16a0*/  LEA R82, P0, R117.reuse, R3, 0x1 ;  /* 0x0000000375527211 */ /* 0x040fe200078008ff */
[----:B------:R1:W3:Y:S02]  /*16b0*/  LDG.E.U16 R102, [R76.64] ;  /* 0x000000044c667981 */ /* 0x0002e4000c1e1500 */
[----:B------:R-:W-:Y:S01]  /*16c0*/  IMAD R109, R12, 0x2, R115 ;  /* 0x000000020c6d7824 */ /* 0x000fe200078e0273 */
[----:B------:R-:W-:-:S04]  /*16d0*/  LEA.HI.X.SX32 R83, R117, R2, 0x1, P0 ;  /* 0x0000000275537211 */ /* 0x000fc800000f0eff */
[----:B------:R-:W-:Y:S01]  /*16e0*/  LEA R117, R12, R109, 0x1 ;  /* 0x0000006d0c757211 */ /* 0x000fe200078e08ff */
[----:B------:R1:W3:Y:S01]  /*16f0*/  LDG.E.U16 R103, [R82.64] ;  /* 0x0000000452677981 */ /* 0x0002e2000c1e1500 */
[----:B0-----:R-:W-:-:S03]  /*1700*/  LEA R84, P0, R119, R3, 0x1 ;  /* 0x0000000377547211 */ /* 0x001fc600078008ff */
[C---:B------:R-:W-:Y:S01]  /*1710*/  IMAD R143, R12.reuse, 0x2, R117 ;  /* 0x000000020c8f7824 */ /* 0x040fe200078e0275 */
[-C--:B------:R-:W-:Y:S02]  /*1720*/  LEA.HI.X.SX32 R91, R113, R2.reuse, 0x1, P1 ;  /* 0x00000002715b7211 */ /* 0x080fe400008f0eff */
[-C--:B------:R-:W-:Y:S02]  /*1730*/  LEA.HI.X.SX32 R85, R119, R2.reuse, 0x1, P0 ;  /* 0x0000000277557211 */ /* 0x080fe400000f0eff */
[C---:B-----5:R-:W-:Y:S01]  /*1740*/  LEA R86, P1, R121.reuse, R3, 0x1 ;  /* 0x0000000379567211 */ /* 0x060fe200078208ff */
[----:B------:R0:W5:Y:S01]  /*1750*/  LDG.E.U16 R99, [R90.64] ;  /* 0x000000045a637981 */ /* 0x000162000c1e1500 */
[C---:B------:R-:W-:Y:S02]  /*1760*/  LEA R119, R12.reuse, R143, 0x1 ;  /* 0x0000008f0c777211 */ /* 0x040fe400078e08ff */
[----:B------:R-:W-:Y:S01]  /*1770*/  LEA.HI.X.SX32 R87, R121, R2, 0x1, P1 ;  /* 0x0000000279577211 */ /* 0x000fe200008f0eff */
[----:B------:R0:W3:Y:S01]  /*1780*/  LDG.E.U16 R104, [R84.64] ;  /* 0x0000000454687981 */ /* 0x0000e2000c1e1500 */
[----:B-1----:R-:W-:Y:S01]  /*1790*/  LEA R80, P0, R123, R3, 0x1 ;  /* 0x000000037b507211 */ /* 0x002fe200078008ff */
[----:B------:R-:W-:-:S02]  /*17a0*/  IMAD R121, R12, 0x2, R119 ;  /* 0x000000020c797824 */ /* 0x000fc400078e0277 */
[----:B------:R1:W3:Y:S01]  /*17b0*/  LDG.E.U16 R106, [R86.64] ;  /* 0x00000004566a7981 */ /* 0x0002e2000c1e1500 */
[-C--:B------:R-:W-:Y:S02]  /*17c0*/  LEA.HI.X.SX32 R81, R123, R2.reuse, 0x1, P0 ;  /* 0x000000027b517211 */ /* 0x080fe400000f0eff */
[C---:B------:R-:W-:Y:S02]  /*17d0*/  LEA R123, R12.reuse, R121, 0x1 ;  /* 0x000000790c7b7211 */ /* 0x040fe400078e08ff */
[CC--:B------:R-:W-:Y:S01]  /*17e0*/  LEA R76, P0, R93.reuse, R3.reuse, 0x1 ;  /* 0x000000035d4c7211 */ /* 0x0c0fe200078008ff */
[----:B------:R0:W3:Y:S02]  /*17f0*/  LDG.E.U16 R107, [R80.64] ;  /* 0x00000004506b7981 */ /* 0x0000e4000c1e1500 */
[----:B------:R-:W-:Y:S01]  /*1800*/  IMAD R145, R12, 0x2, R123 ;  /* 0x000000020c917824 */ /* 0x000fe200078e027b */
[----:B------:R-:W-:Y:S02]  /*1810*/  LEA.HI.X.SX32 R77, R93, R2, 0x1, P0 ;  /* 0x000000025d4d7211 */ /* 0x000fe400000f0eff */
[----:B------:R-:W-:-:S02]  /*1820*/  LEA R82, P0, R125, R3, 0x1 ;  /* 0x000000037d527211 */ /* 0x000fc400078008ff */
[----:B------:R-:W-:Y:S01]  /*1830*/  LEA R147, R12, R145, 0x1 ;  /* 0x000000910c937211 */ /* 0x000fe200078e08ff */
[----:B------:R1:W3:Y:S01]  /*1840*/  LDG.E.U16 R108, [R76.64] ;  /* 0x000000044c6c7981 */ /* 0x0002e2000c1e1500 */
[----:B------:R-:W-:-:S03]  /*1850*/  LEA.HI.X.SX32 R83, R125, R2, 0x1, P0 ;  /* 0x000000027d537211 */ /* 0x000fc600000f0eff */
[C---:B------:R-:W-:Y:S01]  /*1860*/  IMAD R125, R12.reuse, 0x2, R147 ;  /* 0x000000020c7d7824 */ /* 0x040fe200078e0293 */
[C---:B0-----:R-:W-:Y:S01]  /*1870*/  LEA R84, P1, R101.reuse, R3, 0x1 ;  /* 0x0000000365547211 */ /* 0x041fe200078208ff */
[----:B------:R0:W3:Y:S03]  /*1880*/  LDG.E.U16 R110, [R82.64] ;  /* 0x00000004526e7981 */ /* 0x0000e6000c1e1500 */
[C---:B------:R-:W-:Y:S02]  /*1890*/  LEA R93, R12.reuse, R125, 0x1 ;  /* 0x0000007d0c5d7211 */ /* 0x040fe400078e08ff */
[-C--:B------:R-:W-:Y:S02]  /*18a0*/  LEA.HI.X.SX32 R85, R101, R2.reuse, 0x1, P1 ;  /* 0x0000000265557211 */ /* 0x080fe400008f0eff */
[-C--:B-1----:R-:W-:Y:S01]  /*18b0*/  LEA R86, P0, R127, R3.reuse, 0x1 ;  /* 0x000000037f567211 */ /* 0x082fe200078008ff */
[----:B------:R-:W-:Y:S01]  /*18c0*/  IMAD R101, R12, 0x2, R93 ;  /* 0x000000020c657824 */ /* 0x000fe200078e025d */
[----:B------:R-:W-:Y:S01]  /*18d0*/  LEA R76, P1, R131, R3, 0x1 ;  /* 0x00000003834c7211 */ /* 0x000fe200078208ff */
[----:B------:R1:W4:Y:S01]  /*18e0*/  LDG.E.U16 R111, [R84.64] ;  /* 0x00000004546f7981 */ /* 0x000322000c1e1500 */
[----:B------:R-:W-:-:S02]  /*18f0*/  LEA.HI.X.SX32 R87, R127, R2, 0x1, P0 ;  /* 0x000000027f577211 */ /* 0x000fc400000f0eff */
[C---:B------:R-:W-:Y:S02]  /*1900*/  LEA R90, P0, R129.reuse, R3, 0x1 ;  /* 0x00000003815a7211 */ /* 0x040fe400078008ff */
[----:B------:R-:W-:Y:S01]  /*1910*/  LEA R127, R12, R101, 0x1 ;  /* 0x000000650c7f7211 */ /* 0x000fe200078e08ff */
[----:B------:R0:W4:Y:S01]  /*1920*/  LDG.E.U16 R112, [R86.64] ;  /* 0x0000000456707981 */ /* 0x000122000c1e1500 */
[----:B------:R-:W-:-:S03]  /*1930*/  LEA.HI.X.SX32 R91, R129, R2, 0x1, P0 ;  /* 0x00000002815b7211 */ /* 0x000fc600000f0eff */
[C---:B------:R-:W-:Y:S01]  /*1940*/  IMAD R129, R12.reuse, 0x2, R127 ;  /* 0x000000020c817824 */ /* 0x040fe200078e027f */
[-C--:B------:R-:W-:Y:S01]  /*1950*/  LEA.HI.X.SX32 R77, R131, R2.reuse, 0x1, P1 ;  /* 0x00000002834d7211 */ /* 0x080fe200008f0eff */
[----:B------:R0:W4:Y:S01]  /*1960*/  LDG.E.U16 R113, [R90.64] ;  /* 0x000000045a717981 */ /* 0x000122000c1e1500 */
[C---:B------:R-:W-:Y:S02]  /*1970*/  LEA R80, P0, R133.reuse, R3, 0x1 ;  /* 0x0000000385507211 */ /* 0x040fe400078008ff */
[----:B------:R-:W-:Y:S01]  /*1980*/  LEA R131, R12, R129, 0x1 ;  /* 0x000000810c837211 */ /* 0x000fe200078e08ff */
[----:B------:R0:W4:Y:S01]  /*1990*/  LDG.E.U16 R114, [R76.64] ;  /* 0x000000044c727981 */ /* 0x000122000c1e1500 */
[----:B------:R-:W-:-:S03]  /*19a0*/  LEA.HI.X.SX32 R81, R133, R2, 0x1, P0 ;  /* 0x0000000285517211 */ /* 0x000fc600000f0eff */
[C---:B------:R-:W-:Y:S01]  /*19b0*/  IMAD R133, R12.reuse, 0x2, R131 ;  /* 0x000000020c857824 */ /* 0x040fe200078e0283 */
[C---:B-1----:R-:W-:Y:S01]  /*19c0*/  LEA R84, P0, R135.reuse, R3, 0x1 ;  /* 0x0000000387547211 */ /* 0x042fe200078008ff */
[----:B------:R1:W4:Y:S03]  /*19d0*/  LDG.E.U16 R116, [R80.64] ;  /* 0x0000000450747981 */ /* 0x000326000c1e1500 */
[C---:B------:R-:W-:Y:S02]  /*19e0*/  LEA R149, R12.reuse, R133, 0x1 ;  /* 0x000000850c957211 */ /* 0x040fe400078e08ff */
[-C--:B------:R-:W-:Y:S02]  /*19f0*/  LEA.HI.X.SX32 R85, R135, R2.reuse, 0x1, P0 ;  /* 0x0000000287557211 */ /* 0x080fe400000f0eff */
[-C--:B0-----:R-:W-:Y:S01]  /*1a00*/  LEA R82, P1, R137, R3.reuse, 0x1 ;  /* 0x0000000389527211 */ /* 0x081fe200078208ff */
[----:B------:R-:W-:Y:S01]  /*1a10*/  IMAD R135, R12, 0x2, R149 ;  /* 0x000000020c877824 */ /* 0x000fe200078e0295 */
[----:B------:R-:W-:Y:S01]  /*1a20*/  LEA R86, P0, R139, R3, 0x1 ;  /* 0x000000038b567211 */ /* 0x000fe200078008ff */
[----:B------:R0:W4:Y:S01]  /*1a30*/  LDG.E.U16 R118, [R84.64] ;  /* 0x0000000454767981 */ /* 0x000122000c1e1500 */
[----:B------:R-:W-:-:S02]  /*1a40*/  LEA.HI.X.SX32 R83, R137, R2, 0x1, P1 ;  /* 0x0000000289537211 */ /* 0x000fc400008f0eff */
[C---:B------:R-:W-:Y:S02]  /*1a50*/  LEA R137, R12.reuse, R135, 0x1 ;  /* 0x000000870c897211 */ /* 0x040fe400078e08ff */
[----:B------:R-:W-:Y:S01]  /*1a60*/  LEA.HI.X.SX32 R87, R139, R2, 0x1, P0 ;  /* 0x000000028b577211 */ /* 0x000fe200000f0eff */
[----:B------:R0:W4:Y:S02]  /*1a70*/  LDG.E.U16 R120, [R82.64] ;  /* 0x0000000452787981 */ /* 0x000124000c1e1500 */
[C---:B------:R-:W-:Y:S01]  /*1a80*/  IMAD R139, R12.reuse, 0x2, R137 ;  /* 0x000000020c8b7824 */ /* 0x040fe200078e0289 */
[----:B------:R-:W-:Y:S01]  /*1a90*/  LEA R76, P0, R117, R3, 0x1 ;  /* 0x00000003754c7211 */ /* 0x000fe200078008ff */
[----:B------:R0:W4:Y:S03]  /*1aa0*/  LDG.E.U16 R122, [R86.64] ;  /* 0x00000004567a7981 */ /* 0x000126000c1e1500 */
[----:B------:R-:W-:-:S02]  /*1ab0*/  LEA R151, R12, R139, 0x1 ;  /* 0x0000008b0c977211 */ /* 0x000fc400078e08ff */
[-C--:B------:R-:W-:Y:S02]  /*1ac0*/  LEA.HI.X.SX32 R77, R117, R2.reuse, 0x1, P0 ;  /* 0x00000002754d7211 */ /* 0x080fe400000f0eff */
[-C--:B-1----:R-:W-:Y:S01]  /*1ad0*/  LEA R80, P1, R123, R3.reuse, 0x1 ;  /* 0x000000037b507211 */ /* 0x082fe200078208ff */
[C---:B------:R-:W-:Y:S01]  /*1ae0*/  IMAD R117, R12.reuse, 0x2, R151 ;  /* 0x000000020c757824 */ /* 0x040fe200078e0297 */
[----:B0-----:R-:W-:Y:S01]  /*1af0*/  LEA R84, P0, R93, R3, 0x1 ;  /* 0x000000035d547211 */ /* 0x001fe200078008ff */
[----:B------:R0:W4:Y:S01]  /*1b00*/  LDG.E.U16 R124, [R76.64] ;  /* 0x000000044c7c7981 */ /* 0x000122000c1e1500 */
[-C--:B------:R-:W-:Y:S02]  /*1b10*/  LEA.HI.X.SX32 R81, R123, R2.reuse, 0x1, P1 ;  /* 0x000000027b517211 */ /* 0x080fe400008f0eff */
[C---:B------:R-:W-:Y:S02]  /*1b20*/  LEA R123, R12.reuse, R117, 0x1 ;  /* 0x000000750c7b7211 */ /* 0x040fe400078e08ff */
[-C--:B------:R-:W-:Y:S01]  /*1b30*/  LEA.HI.X.SX32 R85, R93, R2.reuse, 0x1, P0 ;  /* 0x000000025d557211 */ /* 0x080fe200000f0eff */
[----:B------:R1:W4:Y:S01]  /*1b40*/  LDG.E.U16 R128, [R80.64] ;  /* 0x0000000450807981 */ /* 0x000322000c1e1500 */
[-C--:B------:R-:W-:Y:S01]  /*1b50*/  LEA R90, P0, R131, R3.reuse, 0x1 ;  /* 0x00000003835a7211 */ /* 0x080fe200078008ff */
[----:B------:R-:W-:Y:S01]  /*1b60*/  IMAD R153, R12, 0x2, R123 ;  /* 0x000000020c997824 */ /* 0x000fe200078e027b */
[----:B------:R-:W-:Y:S01]  /*1b70*/  LEA R82, P1, R137, R3, 0x1 ;  /* 0x0000000389527211 */ /* 0x000fe200078208ff */
[----:B------:R1:W4:Y:S01]  /*1b80*/  LDG.E.U16 R132, [R84.64] ;  /* 0x0000000454847981 */ /* 0x000322000c1e1500 */
[----:B------:R-:W-:-:S02]  /*1b90*/  LEA.HI.X.SX32 R91, R131, R2, 0x1, P0 ;  /* 0x00000002835b7211 */ /* 0x000fc400000f0eff */
[C---:B0-----:R-:W-:Y:S02]  /*1ba0*/  LEA R76, P0, R123.reuse, R3, 0x1 ;  /* 0x000000037b4c7211 */ /* 0x041fe400078008ff */
[C---:B------:R-:W-:Y:S01]  /*1bb0*/  LEA R155, R12.reuse, R153, 0x1 ;  /* 0x000000990c9b7211 */ /* 0x040fe200078e08ff */
[----:B------:R0:W4:Y:S01]  /*1bc0*/  LDG.E.U16 R136, [R90.64] ;  /* 0x000000045a887981 */ /* 0x000122000c1e1500 */
[-C--:B------:R-:W-:Y:S02]  /*1bd0*/  LEA.HI.X.SX32 R77, R123, R2.reuse, 0x1, P0 ;  /* 0x000000027b4d7211 */ /* 0x080fe400000f0eff */
[----:B------:R-:W-:Y:S01]  /*1be0*/  LEA R86, P0, R141, R3, 0x1 ;  /* 0x000000038d567211 */ /* 0x000fe200078008ff */
[----:B------:R-:W-:Y:S01]  /*1bf0*/  IMAD R131, R12, 0x2, R155 ;  /* 0x000000020c837824 */ /* 0x000fe200078e029b */
[-C--:B------:R-:W-:Y:S01]  /*1c00*/  LEA.HI.X.SX32 R83, R137, R2.reuse, 0x1, P1 ;  /* 0x0000000289537211 */ /* 0x080fe200008f0eff */
[----:B------:R0:W4:Y:S01]  /*1c10*/  LDG.E.U16 R144, [R76.64] ;  /* 0x000000044c907981 */ /* 0x000122000c1e1500 */
[----:B------:R-:W-:-:S02]  /*1c20*/  LEA.HI.X.SX32 R87, R141, R2, 0x1, P0 ;  /* 0x000000028d577211 */ /* 0x000fc400000f0eff */
[C---:B------:R-:W-:Y:S01]  /*1c30*/  LEA R92, P0, R143.reuse, R3, 0x1 ;  /* 0x000000038f5c7211 */ /* 0x040fe200078008ff */
[----:B------:R0:W4:Y:S01]  /*1c40*/  LDG.E.U16 R140, [R82.64] ;  /* 0x00000004528c7981 */ /* 0x000122000c1e1500 */
[----:B------:R-:W-:Y:S02]  /*1c50*/  LEA R137, R12, R131, 0x1 ;  /* 0x000000830c897211 */ /* 0x000fe400078e08ff */
[-C--:B------:R-:W-:Y:S01]  /*1c60*/  LEA.HI.X.SX32 R93, R143, R2.reuse, 0x1, P0 ;  /* 0x000000028f5d7211 */ /* 0x080fe200000f0eff */
[----:B------:R0:W4:Y:S01]  /*1c70*/  LDG.E.U16 R123, [R86.64] ;  /* 0x00000004567b7981 */ /* 0x000122000c1e1500 */
[-C--:B-1----:R-:W-:Y:S02]  /*1c80*/  LEA R80, P1, R137, R3.reuse, 0x1 ;  /* 0x0000000389507211 */ /* 0x082fe400078208ff */
[----:B0-----:R-:W-:Y:S01]  /*1c90*/  LEA R90, P0, R101, R3, 0x1 ;  /* 0x00000003655a7211 */ /* 0x001fe200078008ff */
[----:B------:R0:W4:Y:S01]  /*1ca0*/  LDG.E.U16 R126, [R92.64] ;  /* 0x000000045c7e7981 */ /* 0x000122000c1e1500 */
[----:B------:R-:W-:-:S02]  /*1cb0*/  LEA.HI.X.SX32 R81, R137, R2, 0x1, P1 ;  /* 0x0000000289517211 */ /* 0x000fc400008f0eff */
[-C--:B------:R-:W-:Y:S02]  /*1cc0*/  LEA.HI.X.SX32 R91, R101, R2.reuse, 0x1, P0 ;  /* 0x00000002655b7211 */ /* 0x080fe400000f0eff */
[CC--:B------:R-:W-:Y:S01]  /*1cd0*/  LEA R76, P0, R133.reuse, R3.reuse, 0x1 ;  /* 0x00000003854c7211 */ /* 0x0c0fe200078008ff */
[----:B------:R1:W4:Y:S03]  /*1ce0*/  LDG.E.U16 R146, [R80.64] ;  /* 0x0000000450927981 */ /* 0x000326000c1e1500 */
[----:B------:R-:W-:Y:S02]  /*1cf0*/  LEA.HI.X.SX32 R77, R133, R2, 0x1, P0 ;  /* 0x00000002854d7211 */ /* 0x000fe400000f0eff */
[-C--:B------:R-:W-:Y:S01]  /*1d00*/  LEA R84, P1, R145, R3.reuse, 0x1 ;  /* 0x0000000391547211 */ /* 0x080fe200078208ff */
[----:B------:R0:W4:Y:S01]  /*1d10*/  LDG.E.U16 R133, [R90.64] ;  /* 0x000000045a857981 */ /* 0x000122000c1e1500 */
[----:B-1----:R-:W-:Y:S01]  /*1d20*/  LEA R80, P0, R153, R3, 0x1 ;  /* 0x0000000399507211 */ /* 0x002fe200078008ff */
[----:B------:R-:W-:-:S02]  /*1d30*/  IMAD R137, R12, 0x2, R137 ;  /* 0x000000020c897824 */ /* 0x000fc400078e0289 */
[----:B------:R1:W4:Y:S01]  /*1d40*/  LDG.E.U16 R138, [R76.64] ;  /* 0x000000044c8a7981 */ /* 0x000322000c1e1500 */
[-C--:B------:R-:W-:Y:S02]  /*1d50*/  LEA.HI.X.SX32 R81, R153, R2.reuse, 0x1, P0 ;  /* 0x0000000299517211 */ /* 0x080fe400000f0eff */
[-C--:B0-----:R-:W-:Y:S02]  /*1d60*/  LEA R92, P0, R115, R3.reuse, 0x1 ;  /* 0x00000003735c7211 */ /* 0x081fe400078008ff */
[-C--:B------:R-:W-:Y:S01]  /*1d70*/  LEA.HI.X.SX32 R85, R145, R2.reuse, 0x1, P1 ;  /* 0x0000000291557211 */ /* 0x080fe200008f0eff */
[----:B------:R0:W4:Y:S01]  /*1d80*/  LDG.E.U16 R143, [R80.64] ;  /* 0x00000004508f7981 */ /* 0x000122000c1e1500 */
[-C--:B------:R-:W-:Y:S02]  /*1d90*/  LEA R82, P1, R139, R3.reuse, 0x1 ;  /* 0x000000038b527211 */ /* 0x080fe400078208ff */
[----:B------:R-:W-:Y:S01]  /*1da0*/  LEA.HI.X.SX32 R93, R115, R2, 0x1, P0 ;  /* 0x00000002735d7211 */ /* 0x000fe200000f0eff */
[----:B------:R0:W4:Y:S01]  /*1db0*/  LDG.E.U16 R130, [R84.64] ;  /* 0x0000000454827981 */ /* 0x000122000c1e1500 */
[----:B------:R-:W-:-:S02]  /*1dc0*/  LEA R90, P0, R147, R3, 0x1 ;  /* 0x00000003935a7211 */ /* 0x000fc400078008ff */
[-C--:B------:R-:W-:Y:S01]  /*1dd0*/  LEA.HI.X.SX32 R83, R139, R2.reuse, 0x1, P1 ;  /* 0x000000028b537211 */ /* 0x080fe200008f0eff */
[----:B------:R0:W4:Y:S01]  /*1de0*/  LDG.E.U16 R115, [R92.64] ;  /* 0x000000045c737981 */ /* 0x000122000c1e1500 */
[-C--:B------:R-:W-:Y:S02]  /*1df0*/  LEA R86, P1, R137, R3.reuse, 0x1 ;  /* 0x0000000389567211 */ /* 0x080fe400078208ff */
[-C--:B------:R-:W-:Y:S01]  /*1e00*/  LEA.HI.X.SX32 R91, R147, R2.reuse, 0x1, P0 ;  /* 0x00000002935b7211 */ /* 0x080fe200000f0eff */
[----:B------:R0:W4:Y:S01]  /*1e10*/  LDG.E.U16 R141, [R82.64] ;  /* 0x00000004528d7981 */ /* 0x000122000c1e1500 */
[-C--:B-1----:R-:W-:Y:S02]  /*1e20*/  LEA R76, P0, R149, R3.reuse, 0x1 ;  /* 0x00000003954c7211 */ /* 0x082fe400078008ff */
[----:B------:R-:W-:Y:S02]  /*1e30*/  LEA.HI.X.SX32 R87, R137, R2, 0x1, P1 ;  /* 0x0000000289577211 */ /* 0x000fe400008f0eff */
[----:B0-----:R-:W-:-:S02]  /*1e40*/  LEA R84, P1, R119, R3, 0x1 ;  /* 0x0000000377547211 */ /* 0x001fc400078208ff */
[-C--:B------:R-:W-:Y:S01]  /*1e50*/  LEA.HI.X.SX32 R77, R149, R2.reuse, 0x1, P0 ;  /* 0x00000002954d7211 */ /* 0x080fe200000f0eff */
[----:B------:R0:W4:Y:S01]  /*1e60*/  LDG.E.U16 R145, [R86.64] ;  /* 0x0000000456917981 */ /* 0x000122000c1e1500 */
[C---:B------:R-:W-:Y:S02]  /*1e70*/  LEA R137, R12.reuse, R137, 0x1 ;  /* 0x000000890c897211 */ /* 0x040fe400078e08ff */
[-C--:B------:R-:W-:Y:S01]  /*1e80*/  LEA R82, P0, R151, R3.reuse, 0x1 ;  /* 0x0000000397527211 */ /* 0x080fe200078008ff */
[----:B------:R1:W4:Y:S01]  /*1e90*/  LDG.E.U16 R139, [R76.64] ;  /* 0x000000044c8b7981 */ /* 0x000322000c1e1500 */
[-C--:B------:R-:W-:Y:S02]  /*1ea0*/  LEA.HI.X.SX32 R85, R119, R2.reuse, 0x1, P1 ;  /* 0x0000000277557211 */ /* 0x080fe400008f0eff */
[-C--:B------:R-:W-:Y:S02]  /*1eb0*/  LEA R100, P1, R127, R3.reuse, 0x1 ;  /* 0x000000037f647211 */ /* 0x080fe400078208ff */
[-C--:B------:R-:W-:Y:S01]  /*1ec0*/  LEA.HI.X.SX32 R83, R151, R2.reuse, 0x1, P0 ;  /* 0x0000000297537211 */ /* 0x080fe200000f0eff */
[----:B------:R1:W4:Y:S01]  /*1ed0*/  LDG.E.U16 R119, [R84.64] ;  /* 0x0000000454777981 */ /* 0x000322000c1e1500 */
[-C--:B0-----:R-:W-:Y:S01]  /*1ee0*/  LEA R86, P0, R137, R3.reuse, 0x1 ;  /* 0x0000000389567211 */ /* 0x081fe200078008ff */
[----:B------:R-:W-:Y:S01]  /*1ef0*/  IMAD R12, R12, 0x2, R137 ;  /* 0x000000020c0c7824 */ /* 0x000fe200078e0289 */
[----:B------:R-:W-:Y:S01]  /*1f00*/  LEA.HI.X.SX32 R101, R127, R2, 0x1, P1 ;  /* 0x000000027f657211 */ /* 0x000fe200008f0eff */
[----:B------:R0:W4:Y:S01]  /*1f10*/  LDG.E.U16 R142, [R82.64] ;  /* 0x00000004528e7981 */ /* 0x000122000c1e1500 */
[----:B------:R-:W-:-:S02]  /*1f20*/  LEA R80, P1, R155, R3, 0x1 ;  /* 0x000000039b507211 */ /* 0x000fc400078208ff */
[-C--:B------:R-:W-:Y:S01]  /*1f30*/  LEA.HI.X.SX32 R87, R137, R2.reuse, 0x1, P0 ;  /* 0x0000000289577211 */ /* 0x080fe200000f0eff */
[----:B------:R0:W4:Y:S01]  /*1f40*/  LDG.E.U16 R127, [R90.64] ;  /* 0x000000045a7f7981 */ /* 0x000122000c1e1500 */
[----:B-1----:R-:W-:Y:S02]  /*1f50*/  LEA R84, P0, R105, R3, 0x1 ;  /* 0x0000000369547211 */ /* 0x002fe400078008ff */
[-C--:B------:R-:W-:Y:S01]  /*1f60*/  LEA.HI.X.SX32 R81, R155, R2.reuse, 0x1, P1 ;  /* 0x000000029b517211 */ /* 0x080fe200008f0eff */
[----:B------:R1:W4:Y:S01]  /*1f70*/  LDG.E.U16 R134, [R100.64] ;  /* 0x0000000464867981 */ /* 0x000322000c1e1500 */
[----:B------:R-:W-:-:S03]  /*1f80*/  LEA.HI.X.SX32 R85, R105, R2, 0x1, P0 ;  /* 0x0000000269557211 */ /* 0x000fc600000f0eff */
[----:B------:R1:W4:Y:S01]  /*1f90*/  LDG.E.U16 R137, [R80.64] ;  /* 0x0000000450897981 */ /* 0x000322000c1e1500 */
[----:B0-----:R-:W-:-:S03]  /*1fa0*/  LEA R90, P1, R12, R3, 0x1 ;  /* 0x000000030c5a7211 */ /* 0x001fc600078208ff */
[----:B------:R-:W4:Y:S01]  /*1fb0*/  LDG.E.U16 R84, [R84.64] ;  /* 0x0000000454547981 */ /* 0x000f22000c1e1500 */
[CC--:B-1----:R-:W-:Y:S02]  /*1fc0*/  LEA R100, P0, R109.reuse, R3.reuse, 0x1 ;  /* 0x000000036d647211 */ /* 0x0c2fe400078008ff */
[-C--:B------:R-:W-:Y:S02]  /*1fd0*/  LEA.HI.X.SX32 R91, R12, R2.reuse, 0x1, P1 ;  /* 0x000000020c5b7211 */ /* 0x080fe400008f0eff */
[----:B------:R0:W4:Y:S01]  /*1fe0*/  LDG.E.U16 R12, [R86.64] ;  /* 0x00000004560c7981 */ /* 0x000122000c1e1500 */
[----:B------:R-:W-:Y:S02]  /*1ff0*/  LEA.HI.X.SX32 R101, R109, R2, 0x1, P0 ;  /* 0x000000026d657211 */ /* 0x000fe400000f0eff */
[-C--:B------:R-:W-:Y:S01]  /*2000*/  LEA R92, P1, R121, R3.reuse, 0x1 ;  /* 0x00000003795c7211 */ /* 0x080fe200078208ff */
[----:B------:R1:W4:Y:S01]  /*2010*/  LDG.E.U16 R105, [R90.64] ;  /* 0x000000045a697981 */ /* 0x000322000c1e1500 */
[----:B------:R-:W-:-:S02]  /*2020*/  LEA R76, P0, R125, R3, 0x1 ;  /* 0x000000037d4c7211 */ /* 0x000fc400078008ff */
[-C--:B------:R-:W-:Y:S01]  /*2030*/  LEA.HI.X.SX32 R93, R121, R2.reuse, 0x1, P1 ;  /* 0x00000002795d7211 */ /* 0x080fe200008f0eff */
[----:B------:R-:W4:Y:S01]  /*2040*/  LDG.E.U16 R100, [R100.64] ;  /* 0x0000000464647981 */ /* 0x000f22000c1e1500 */
[-C--:B------:R-:W-:Y:S02]  /*2050*/  LEA.HI.X.SX32 R77, R125, R2.reuse, 0x1, P0 ;  /* 0x000000027d4d7211 */ /* 0x080fe400000f0eff */
[-C--:B------:R-:W-:Y:S01]  /*2060*/  LEA R80, P0, R129, R3.reuse, 0x1 ;  /* 0x0000000381507211 */ /* 0x080fe200078008ff */
[----:B------:R-:W4:Y:S01]  /*2070*/  LDG.E.U16 R92, [R92.64] ;  /* 0x000000045c5c7981 */ /* 0x000f22000c1e1500 */
[----:B------:R-:W-:Y:S02]  /*2080*/  LEA R82, P1, R135, R3, 0x1 ;  /* 0x0000000387527211 */ /* 0x000fe400078208ff */
[-C--:B------:R-:W-:Y:S01]  /*2090*/  LEA.HI.X.SX32 R81, R129, R2.reuse, 0x1, P0 ;  /* 0x0000000281517211 */ /* 0x080fe200000f0eff */
[----:B------:R-:W4:Y:S01]  /*20a0*/  LDG.E.U16 R76, [R76.64] ;  /* 0x000000044c4c7981 */ /* 0x000f22000c1e1500 */
[----:B------:R-:W-:-:S02]  /*20b0*/  LEA.HI.X.SX32 R83, R135, R2, 0x1, P1 ;  /* 0x0000000287537211 */ /* 0x000fc400008f0eff */
[-C--:B0-----:R-:W-:Y:S01]  /*20c0*/  LEA R86, P0, R117, R3.reuse, 0x1 ;  /* 0x0000000375567211 */ /* 0x081fe200078008ff */
[----:B------:R-:W4:Y:S01]  /*20d0*/  LDG.E.U16 R80, [R80.64] ;  /* 0x0000000450507981 */ /* 0x000f22000c1e1500 */
[----:B-1----:R-:W-:Y:S02]  /*20e0*/  LEA R90, P1, R131, R3, 0x1 ;  /* 0x00000003835a7211 */ /* 0x002fe400078208ff */
[-C--:B------:R-:W-:Y:S01]  /*20f0*/  LEA.HI.X.SX32 R87, R117, R2.reuse, 0x1, P0 ;  /* 0x0000000275577211 */ /* 0x080fe200000f0eff */
[----:B------:R-:W4:Y:S01]  /*2100*/  LDG.E.U16 R82, [R82.64] ;  /* 0x0000000452527981 */ /* 0x000f22000c1e1500 */
[----:B------:R-:W-:-:S03]  /*2110*/  LEA.HI.X.SX32 R91, R131, R2, 0x1, P1 ;  /* 0x00000002835b7211 */ /* 0x000fc600008f0eff */
[----:B------:R-:W4:Y:S04]  /*2120*/  LDG.E.U16 R86, [R86.64] ;  /* 0x0000000456567981 */ /* 0x000f28000c1e1500 */
[----:B------:R-:W4:Y:S01]  /*2130*/  LDG.E.U16 R90, [R90.64] ;  /* 0x000000045a5a7981 */ /* 0x000f22000c1e1500 */
[----:B------:R-:W-:Y:S02]  /*2140*/  SHF.R.S32.HI R2, RZ, 0x7, R179 ;  /* 0x00000007ff027819 */ /* 0x000fe400000114b3 */
[----:B------:R-:W-:Y:S02]  /*2150*/  SHF.L.U32 R3, R0, 0x1, RZ ;  /* 0x0000000100037819 */ /* 0x000fe400000006ff */
[----:B------:R-:W-:Y:S01]  /*2160*/  SGXT R0, R2, 0x1 ;  /* 0x000000010200781a */ /* 0x000fe20000000200 */
[----:B------:R-:W-:-:S03]  /*2170*/  IMAD.MOV.U32 R2, RZ, RZ, c[0x0][0x1d0] ;  /* 0x00007400ff027624 */ /* 0x000fc600078e00ff */
[----:B------:R-:W-:-:S04]  /*2180*/  LOP3.LUT R0, R3, 0x110, R0, 0x78, !PT ;  /* 0x0000011003007812 */ /* 0x000fc800078e7800 */
[----:B------:R-:W-:Y:S01]  /*2190*/  LOP3.LUT R3, R0, 0x20, RZ, 0x3c, !PT ;  /* 0x0000002000037812 */ /* 0x000fe200078e3cff */
[----:B--2---:R-:W-:Y:S01]  /*21a0*/  STS.U16 [R0], R4 ;  /* 0x0000000400007388 */ /* 0x004fe20000000400 */
[----:B------:R-:W-:Y:S02]  /*21b0*/  ISETP.GE.AND P1, PT, R2, 0x1, PT ;  /* 0x000000010200780c */ /* 0x000fe40003f26270 */
[C---:B------:R-:W-:Y:S01]  /*21c0*/  LOP3.LUT R2, R0.reuse, 0x40, RZ, 0x3c, !PT ;  /* 0x0000004000027812 */ /* 0x040fe200078e3cff */
[----:B------:R-:W-:Y:S04]  /*21d0*/  STS.U16 [R0+0x800], R8 ;  /* 0x0008000800007388 */ /* 0x000fe80000000400 */
        /* <DEDUP_REMOVED lines=17> */
[----:B---3--:R-:W-:Y:S04]  /*22f0*/  STS.U16 [R0+0x9800], R95 ;  /* 0x0098005f00007388 */ /* 0x008fe80000000400 */
[----:B-----5:R-:W-:Y:S04]  /*2300*/  STS.U16 [R0+0xa000], R99 ;  /* 0x00a0006300007388 */ /* 0x020fe80000000400 */
[----:B------:R-:W-:Y:S04]  /*2310*/  STS.U16 [R0+0xa800], R106 ;  /* 0x00a8006a00007388 */ /* 0x000fe80000000400 */
[----:B----4-:R-:W-:Y:S04]  /*2320*/  STS.U16 [R0+0xb000], R111 ;  /* 0x00b0006f00007388 */ /* 0x010fe80000000400 */
        /* <DEDUP_REMOVED lines=40> */
[----:B------:R0:W-:Y:S04]  /*25b0*/  STS.U16 [R3+0xfa00], R145 ;  /* 0x00fa009103007388 */ /* 0x0001e80000000400 */
[----:B------:R-:W-:Y:S01]  /*25c0*/  STS.U16 [R2+0x400], R6 ;  /* 0x0004000602007388 */ /* 0x000fe20000000400 */
[----:B0-----:R-:W-:-:S03]  /*25d0*/  LOP3.LUT R3, R0, 0x60, RZ, 0x3c, !PT ;  /* 0x0000006000037812 */ /* 0x001fc600078e3cff */
        /* <DEDUP_REMOVED lines=36> */
[----:B------:R-:W-:Y:S01]  /*2820*/  STS.U16 [R3+0xae00], R110 ;  /* 0x00ae006e03007388 */ /* 0x000fe20000000400 */
[C---:B------:R-:W-:Y:S01]  /*2830*/  LOP3.LUT R174, R179.reuse, 0xff, RZ, 0xc0, !PT ;  /* 0x000000ffb3ae7812 */ /* 0x040fe200078ec0ff */
[----:B------:R-:W-:Y:S01]  /*2840*/  IMAD.MOV.U32 R203, RZ, RZ, -0x800000 ;  /* 0xff800000ffcb7424 */ /* 0x000fe200078e00ff */
[----:B------:R-:W-:Y:S01]  /*2850*/  MOV R250, 0x3f800000 ;  /* 0x3f80000000fa7802 */ /* 0x000fe20000000f00 */
[----:B------:R-:W-:Y:S01]  /*2860*/  STS.U16 [R3+0xe00], R11 ;  /* 0x000e000b03007388 */ /* 0x000fe20000000400 */
[----:B------:R-:W-:Y:S01]  /*2870*/  MOV R202, 0xff800000 ;  /* 0xff80000000ca7802 */ /* 0x000fe20000000f00 */
[----:B------:R-:W-:Y:S01]  /*2880*/  IMAD.MOV.U32 R201, RZ, RZ, -0x800000 ;  /* 0xff800000ffc97424 */ /* 0x000fe200078e00ff */
[----:B------:R-:W-:Y:S01]  /*2890*/  MOV R200, 0xff800000 ;  /* 0xff80000000c87802 */ /* 0x000fe20000000f00 */
[----:B------:R-:W-:Y:S01]  /*28a0*/  STS.U16 [R3+0x1600], R16 ;  /* 0x0016001003007388 */ /* 0x000fe20000000400 */
[----:B------:R-:W-:Y:S01]  /*28b0*/  IMAD.MOV.U32 R199, RZ, RZ, -0x800000 ;  /* 0xff800000ffc77424 */ /* 0x000fe200078e00ff */
[----:B------:R-:W-:Y:S01]  /*28c0*/  MOV R198, 0xff800000 ;  /* 0xff80000000c67802 */ /* 0x000fe20000000f00 */
[----:B------:R-:W-:Y:S01]  /*28d0*/  IMAD.MOV.U32 R197, RZ, RZ, -0x800000 ;  /* 0xff800000ffc57424 */ /* 0x000fe200078e00ff */
        /* <DEDUP_REMOVED lines=13> */
[----:B------:R-:W-:Y:S01]  /*29b0*/  IMAD.MOV.U32 R249, RZ, RZ, 0x3f800000 ;  /* 0x3f800000fff97424 */ /* 0x000fe200078e00ff */
[----:B------:R-:W-:Y:S01]  /*29c0*/  MOV R248, 0x3f800000 ;  /* 0x3f80000000f87802 */ /* 0x000fe20000000f00 */
[----:B------:R-:W-:Y:S01]  /*29d0*/  IMAD.MOV.U32 R247, RZ, RZ, 0x3f800000 ;  /* 0x3f800000fff77424 */ /* 0x000fe200078e00ff */
[----:B------:R0:W-:Y:S01]  /*29e0*/  STS.U16 [R3+0x3600], R32 ;  /* 0x0036002003007388 */ /* 0x0001e20000000400 */
[----:B------:R-:W-:Y:S01]  /*29f0*/  MOV R246, 0x3f800000 ;  /* 0x3f80000000f67802 */ /* 0x000fe20000000f00 */
[----:B------:R-:W-:Y:S01]  /*2a00*/  IMAD.MOV.U32 R245, RZ, RZ, 0x3f800000 ;  /* 0x3f800000fff57424 */ /* 0x000fe200078e00ff */
[----:B------:R-:W-:Y:S01]  /*2a10*/  MOV R244, 0x3f800000 ;  /* 0x3f80000000f47802 */ /* 0x000fe20000000f00 */
[----:B------:R-:W-:Y:S01]  /*2a20*/  STS.U16 [R3+0x5e00], R52 ;  /* 0x005e003403007388 */ /* 0x000fe20000000400 */
[----:B------:R-:W-:Y:S01]  /*2a30*/  IMAD.MOV.U32 R243, RZ, RZ, 0x3f800000 ;  /* 0x3f800000fff37424 */ /* 0x000fe200078e00ff */
[----:B------:R-:W-:Y:S01]  /*2a40*/  MOV R242, 0x3f800000 ;  /* 0x3f80000000f27802 */ /* 0x000fe20000000f00 */
[----:B------:R-:W-:Y:S01]  /*2a50*/  IMAD.MOV.U32 R241, RZ, RZ, 0x3f800000 ;  /* 0x3f800000fff17424 */ /* 0x000fe200078e00ff */
[----:B------:R-:W-:Y:S01]  /*2a60*/  STS.U16 [R3+0x6600], R56 ;  /* 0x0066003803007388 */ /* 0x000fe20000000400 */
        /* <DEDUP_REMOVED lines=8> */
[----:B0-----:R-:W-:Y:S01]  /*2af0*/  CS2R R32, SRZ ;  /* 0x0000000000207805 */ /* 0x001fe2000001ff00 */
[----:B------:R-:W-:Y:S01]  /*2b00*/  CS2R R34, SRZ ;  /* 0x0000000000227805 */ /* 0x000fe2000001ff00 */
[----:B------:R-:W-:Y:S01]  /*2b10*/  CS2R R28, SRZ ;  /* 0x00000000001c7805 */ /* 0x000fe2000001ff00 */
[----:B------:R-:W-:Y:S01]  /*2b20*/  STS.U16 [R3+0x7e00], R68 ;  /* 0x007e004403007388 */ /* 0x000fe20000000400 */
[----:B------:R-:W-:Y:S01]  /*2b30*/  CS2R R30, SRZ ;  /* 0x00000000001e7805 */ /* 0x000fe2000001ff00 */
        /* <DEDUP_REMOVED lines=22> */
[----:B------:R0:W-:Y:S01]  /*2ca0*/  STS.U16 [R3+0xb600], R114 ;  /* 0x00b6007203007388 */ /* 0x0001e20000000400 */
        /* <DEDUP_REMOVED lines=18> */
[----:B0-----:R-:W-:Y:S01]  /*2dd0*/  CS2R R114, SRZ ;  /* 0x0000000000727805 */ /* 0x001fe2000001ff00 */
[----:B------:R0:W-:Y:S01]  /*2de0*/  STS.U16 [R3+0xde00], R80 ;  /* 0x00de005003007388 */ /* 0x0001e20000000400 */
[----:B------:R-:W-:Y:S01]  /*2df0*/  CS2R R78, SRZ ;  /* 0x00000000004e7805 */ /* 0x000fe2000001ff00 */
[----:B------:R-:W-:Y:S01]  /*2e00*/  CS2R R52, SRZ ;  /* 0x0000000000347805 */ /* 0x000fe2000001ff00 */
[----:B------:R-:W-:Y:S01]  /*2e10*/  CS2R R54, SRZ ;  /* 0x0000000000367805 */ /* 0x000fe2000001ff00 */
[----:B------:R2:W-:Y:S01]  /*2e20*/  STS.U16 [R3+0xe600], R82 ;  /* 0x00e6005203007388 */ /* 0x0005e20000000400 */
[----:B------:R-:W-:Y:S01]  /*2e30*/  CS2R R56, SRZ ;  /* 0x0000000000387805 */ /* 0x000fe2000001ff00 */
[----:B-1----:R-:W-:Y:S01]  /*2e40*/  CS2R R76, SRZ ;  /* 0x00000000004c7805 */ /* 0x002fe2000001ff00 */
[----:B------:R-:W-:Y:S01]  /*2e50*/  CS2R R58, SRZ ;  /* 0x00000000003a7805 */ /* 0x000fe2000001ff00 */
[----:B------:R1:W-:Y:S01]  /*2e60*/  STS.U16 [R3+0xee00], R86 ;  /* 0x00ee005603007388 */ /* 0x0003e20000000400 */
[----:B------:R-:W-:Y:S01]  /*2e70*/  CS2R R60, SRZ ;  /* 0x00000000003c7805 */ /* 0x000fe2000001ff00 */
[----:B------:R-:W-:Y:S01]  /*2e80*/  CS2R R62, SRZ ;  /* 0x00000000003e7805 */ /* 0x000fe2000001ff00 */
[----:B------:R-:W-:Y:S01]  /*2e90*/  CS2R R64, SRZ ;  /* 0x0000000000407805 */ /* 0x000fe2000001ff00 */
[----:B------:R3:W-:Y:S01]  /*2ea0*/  STS.U16 [R3+0xf600], R90 ;  /* 0x00f6005a03007388 */ /* 0x0007e20000000400 */
[----:B------:R-:W-:Y:S01]  /*2eb0*/  CS2R R66, SRZ ;  /* 0x0000000000427805 */ /* 0x000fe2000001ff00 */
[----:B------:R-:W-:Y:S01]  /*2ec0*/  CS2R R68, SRZ ;  /* 0x0000000000447805 */ /* 0x000fe2000001ff00 */
[----:B------:R-:W-:Y:S01]  /*2ed0*/  CS2R R70, SRZ ;  /* 0x0000000000467805 */ /* 0x000fe2000001ff00 */
[----:B------:R-:W-:Y:S01]  /*2ee0*/  CS2R R72, SRZ ;  /* 0x0000000000487805 */ /* 0x000fe2000001ff00 */
[----:B------:R-:W-:Y:S01]  /*2ef0*/  CS2R R74, SRZ ;  /* 0x00000000004a7805 */ /* 0x000fe2000001ff00 */
[----:B0-----:R-:W-:Y:S01]  /*2f00*/  CS2R R80, SRZ ;  /* 0x0000000000507805 */ /* 0x001fe2000001ff00 */
[----:B--2---:R-:W-:Y:S01]  /*2f10*/  CS2R R82, SRZ ;  /* 0x0000000000527805 */ /* 0x004fe2000001ff00 */
[----:B------:R-:W-:Y:S01]  /*2f20*/  CS2R R84, SRZ ;  /* 0x0000000000547805 */ /* 0x000fe2000001ff00 */
[----:B-1----:R-:W-:Y:S01]  /*2f30*/  CS2R R86, SRZ ;  /* 0x0000000000567805 */ /* 0x002fe2000001ff00 */
[----:B------:R-:W-:Y:S01]  /*2f40*/  CS2R R88, SRZ ;  /* 0x0000000000587805 */ /* 0x000fe2000001ff00 */
[----:B---3--:R-:W-:Y:S01]  /*2f50*/  CS2R R90, SRZ ;  /* 0x00000000005a7805 */ /* 0x008fe2000001ff00 */
[----:B------:R-:W-:Y:S01]  /*2f60*/  CS2R R92, SRZ ;  /* 0x00000000005c7805 */ /* 0x000fe2000001ff00 */
[----:B------:R-:W-:Y:S01]  /*2f70*/  CS2R R94, SRZ ;  /* 0x00000000005e7805 */ /* 0x000fe2000001ff00 */
[----:B------:R-:W-:Y:S01]  /*2f80*/  CS2R R96, SRZ ;  /* 0x0000000000607805 */ /* 0x000fe2000001ff00 */
[----:B------:R-:W-:Y:S01]  /*2f90*/  CS2R R98, SRZ ;  /* 0x0000000000627805 */ /* 0x000fe2000001ff00 */
[----:B------:R-:W-:Y:S01]  /*2fa0*/  CS2R R100, SRZ ;  /* 0x0000000000647805 */ /* 0x000fe2000001ff00 */
[----:B------:R-:W-:Y:S01]  /*2fb0*/  CS2R R102, SRZ ;  /* 0x0000000000667805 */ /* 0x000fe2000001ff00 */
[----:B------:R-:W-:Y:S01]  /*2fc0*/  ISETP.GE.U32.AND P0, PT, R174, 0x80, PT ;  /* 0x00000080ae00780c */ /* 0x000fe20003f06070 */
[----:B------:R-:W-:Y:S01]  /*2fd0*/  CS2R R104, SRZ ;  /* 0x0000000000687805 */ /* 0x000fe2000001ff00 */
[----:B------:R-:W-:Y:S01]  /*2fe0*/  CS2R R106, SRZ ;  /* 0x00000000006a7805 */ /* 0x000fe2000001ff00 */
[C---:B------:R-:W-:Y:S01]  /*2ff0*/  LOP3.LUT R158, R179.reuse, 0xe0, RZ, 0xc0, !PT ;  /* 0x000000e0b39e7812 */ /* 0x040fe200078ec0ff */
[C---:B------:R-:W-:Y:S01]  /*3000*/  IMAD.SHL.U32 R180, R179.reuse, 0x8, RZ ;  /* 0x00000008b3b47824 */ /* 0x040fe200078e00ff */
[----:B------:R-:W-:Y:S01]  /*3010*/  SHF.L.U32 R156, R179, 0x2, RZ ;  /* 0x00000002b39c7819 */ /* 0x000fe200000006ff */
[----:B------:R-:W-:Y:S05]  /*3020*/  @!P1 BRA `(.L_x_0) ;  /* 0x00006a0000009947 */ /* 0x000fea0003800000 */
[--C-:B------:R-:W-:Y:S01]  /*3030*/  SHF.R.U32.HI R2, RZ, 0x5, R179.reuse ;  /* 0x00000005ff027819 */ /* 0x100fe200000116b3 */
[----:B------:R-:W-:Y:S01]  /*3040*/  IMAD.SHL.U32 R18, R179, 0x2, RZ ;  /* 0x00000002b3127824 */ /* 0x000fe200078e00ff */
[----:B------:R-:W-:Y:S01]  /*3050*/  MOV R23, c[0x0][0x1b8] ;  /* 0x00006e0000177a02 */ /* 0x000fe20000000f00 */
[----:B------:R-:W-:Y:S01]  /*3060*/  IMAD R0, R157, c[0x0][0x1a0], RZ ;  /* 0x000068009d007a24 */ /* 0x000fe200078e02ff */
[----:B------:R-:W-:Y:S01]  /*3070*/  SGXT.U32 R2, R2, 0x3 ;  /* 0x000000030202781a */ /* 0x000fe20000000000 */
[----:B------:R-:W-:Y:S01]  /*3080*/  IMAD R4, R174, c[0x0][0x1a8], RZ ;  /* 0x00006a00ae047a24 */ /* 0x000fe200078e02ff */
[----:B------:R-:W-:Y:S01]  /*3090*/  LOP3.LUT R175, R179, 0x7, RZ, 0xc0, !PT ;  /* 0x00000007b3af7812 */ /* 0x000fe200078ec0ff */
[----:B------:R-:W-:Y:S01]  /*30a0*/  IMAD.MOV.U32 R40, RZ, RZ, c[0x0][0x1a4] ;  /* 0x00006900ff287624 */ /* 0x000fe200078e00ff */
[----:B------:R-:W-:Y:S01]  /*30b0*/  LOP3.LUT R222, R18, 0x30, R180, 0x48, !PT ;  /* 0x0000003012de7812 */ /* 0x000fe200078e48b4 */
[----:B------:R-:W-:Y:S01]  /*30c0*/  IMAD R8, R2, c[0x0][0x1b8], RZ ;  /* 0x00006e0002087a24 */ /* 0x000fe200078e02ff */
[----:B------:R-:W-:Y:S01]  /*30d0*/  LEA R3, R175, R158, 0x2 ;  /* 0x0000009eaf037211 */ /* 0x000fe200078e10ff */
[----:B------:R-:W-:Y:S01]  /*30e0*/  IMAD.SHL.U32 R173, R4, 0x2, RZ ;  /* 0x0000000204ad7824 */ /* 0x000fe200078e00ff */
[----:B------:R-:W-:Y:S01]  /*30f0*/  LOP3.LUT R2, R179, 0x1f, RZ, 0xc0, !PT ;  /* 0x0000001fb3027812 */ /* 0x000fe200078ec0ff */
[----:B------:R-:W-:Y:S01]  /*3100*/  IMAD R9, R23, 0x8, R8 ;  /* 0x0000000817097824 */ /* 0x000fe200078e0208 */
[C---:B------:R-:W-:Y:S01]  /*3110*/  SHF.L.U32 R172, R0.reuse, 0x1, RZ ;  /* 0x0000000100ac7819 */ /* 0x040fe200000006ff */
[----:B------:R-:W-:Y:S01]  /*3120*/  IMAD.HI R0, R0, 0x2, RZ ;  /* 0x0000000200007827 */ /* 0x000fe200078e02ff */
[----:B------:R-:W-:Y:S01]  /*3130*/  LEA R222, R3, R222, 0x4 ;  /* 0x000000de03de7211 */ /* 0x000fe200078e20ff */
[----:B------:R-:W-:Y:S01]  /*3140*/  CS2R R32, SRZ ;  /* 0x0000000000207805 */ /* 0x000fe2000001ff00 */
[----:B------:R-:W-:Y:S01]  /*3150*/  SHF.R.U32.HI R7, RZ, 0x3, R179 ;  /* 0x00000003ff077819 */ /* 0x000fe200000116b3 */
[----:B------:R-:W-:Y:S01]  /*3160*/  IMAD R10, R23, 0x8, R9 ;  /* 0x00000008170a7824 */ /* 0x000fe200078e0209 */
[----:B------:R-:W-:Y:S01]  /*3170*/  IADD3 R172, P1, P2, R173, c[0x0][0x168], R172 ;  /* 0x00005a00adac7a10 */ /* 0x000fe20007a3e0ac */
[----:B------:R-:W-:Y:S01]  /*3180*/  IMAD R3, R157, c[0x0][0x1b0], RZ ;  /* 0x00006c009d037a24 */ /* 0x000fe200078e02ff */
[----:B------:R-:W-:Y:S01]  /*3190*/  LOP3.LUT R15, R7, 0xc, RZ, 0xc0, !PT ;  /* 0x0000000c070f7812 */ /* 0x000fe200078ec0ff */
[----:B------:R-:W-:Y:S01]  /*31a0*/  IMAD.HI R5, R4, 0x2, RZ ;  /* 0x0000000204057827 */ /* 0x000fe200078e02ff */
[----:B------:R-:W-:Y:S01]  /*31b0*/  LEA R11, R23, R10, 0x3 ;  /* 0x0000000a170b7211 */ /* 0x000fe200078e18ff */
[----:B------:R-:W-:Y:S01]  /*31c0*/  CS2R R34, SRZ ;  /* 0x0000000000227805 */ /* 0x000fe2000001ff00 */
[----:B------:R-:W-:Y:S01]  /*31d0*/  LOP3.LUT R251, R179, 0x1c, RZ, 0xc0, !PT ;  /* 0x0000001cb3fb7812 */ /* 0x000fe200078ec0ff */
[----:B------:R-:W-:Y:S01]  /*31e0*/  IMAD R6, R2, c[0x0][0x1b4], RZ ;  /* 0x00006d0002067a24 */ /* 0x000fe200078e02ff */
[----:B------:R-:W-:Y:S01]  /*31f0*/  IADD3.X R173, R5, c[0x0][0x16c], R0, P1, P2 ;  /* 0x00005b0005ad7a10 */ /* 0x000fe20000fe4400 */
[----:B------:R-:W-:Y:S01]  /*3200*/  IMAD R12, R23, 0x8, R11 ;  /* 0x00000008170c7824 */ /* 0x000fe200078e020b */
[----:B------:R-:W-:Y:S01]  /*3210*/  LOP3.LUT R5, R179, 0x10, RZ, 0xc0, !PT ;  /* 0x00000010b3057812 */ /* 0x000fe200078ec0ff */
[----:B------:R-:W-:Y:S01]  /*3220*/  IMAD.SHL.U32 R4, R3, 0x2, RZ ;  /* 0x0000000203047824 */ /* 0x000fe200078e00ff */
[----:B------:R-:W-:Y:S01]  /*3230*/  SHF.L.U32 R2, R251, 0x2, RZ ;  /* 0x00000002fb027819 */ /* 0x000fe200000006ff */
[----:B------:R-:W-:Y:S01]  /*3240*/  IMAD.SHL.U32 R7, R6, 0x2, RZ ;  /* 0x0000000206077824 */ /* 0x000fe200078e00ff */
[----:B------:R-:W-:Y:S01]  /*3250*/  LEA R13, R23, R12, 0x3 ;  /* 0x0000000c170d7211 */ /* 0x000fe200078e18ff */
[----:B------:R-:W-:Y:S01]  /*3260*/  IMAD.HI R0, R3, 0x2, RZ ;  /* 0x0000000203007827 */ /* 0x000fe200078e02ff */
[----:B------:R-:W-:Y:S01]  /*3270*/  LOP3.LUT R16, R179, 0x60, RZ, 0xc0, !PT ;  /* 0x00000060b3107812 */ /* 0x000fe200078ec0ff */
[----:B------:R-:W-:Y:S01]  /*3280*/  CS2R R30, SRZ ;  /* 0x00000000001e7805 */ /* 0x000fe2000001ff00 */
[----:B------:R-:W-:Y:S01]  /*3290*/  IADD3 R21, P1, P2, R7, c[0x0][0x170], R4 ;  /* 0x00005c0007157a10 */ /* 0x000fe20007a3e004 */
[----:B------:R-:W-:Y:S01]  /*32a0*/  IMAD R14, R23, 0x8, R13 ;  /* 0x00000008170e7824 */ /* 0x000fe200078e020d */
[----:B------:R-:W-:Y:S01]  /*32b0*/  LOP3.LUT R20, R156, 0xc, RZ, 0xc0, !PT ;  /* 0x0000000c9c147812 */ /* 0x000fe200078ec0ff */
[----:B------:R-:W-:Y:S01]  /*32c0*/  IMAD.SHL.U32 R3, R5, 0x80, RZ ;  /* 0x0000008005037824 */ /* 0x000fe200078e00ff */
[----:B------:R-:W-:Y:S01]  /*32d0*/  IADD3 R2, R2, R15, RZ ;  /* 0x0000000f02027210 */ /* 0x000fe20007ffe0ff */
[----:B------:R-:W-:Y:S01]  /*32e0*/  IMAD R5, R175, 0x110, RZ ;  /* 0x00000110af057824 */ /* 0x000fe200078e02ff */
[----:B------:R-:W-:Y:S01]  /*32f0*/  LEA R4, R23, R14, 0x3 ;  /* 0x0000000e17047211 */ /* 0x000fe200078e18ff */
[----:B------:R-:W-:Y:S01]  /*3300*/  IMAD R19, R16, 0x8, R175 ;  /* 0x0000000810137824 */ /* 0x000fe200078e02af */
[----:B------:R-:W-:Y:S01]  /*3310*/  SHF.R.U32.HI R17, RZ, 0x1, R16 ;  /* 0x00000001ff117819 */ /* 0x000fe20000011610 */
[----:B------:R-:W-:Y:S01]  /*3320*/  IMAD R22, R251, 0x10, R20 ;  /* 0x00000010fb167824 */ /* 0x000fe200078e0214 */
[----:B------:R-:W-:Y:S01]  /*3330*/  LEA R15, R23, R4, 0x3 ;  /* 0x00000004170f7211 */ /* 0x000fe200078e18ff */
[----:B------:R-:W-:Y:S01]  /*3340*/  IMAD.HI R7, R6, 0x2, RZ ;  /* 0x0000000206077827 */ /* 0x000fe200078e02ff */
[--C-:B------:R-:W-:Y:S01]  /*3350*/  LOP3.LUT R20, R5, 0x10, R18.reuse, 0x78, !PT ;  /* 0x0000001005147812 */ /* 0x100fe200078e7812 */
[----:B------:R-:W-:Y:S01]  /*3360*/  CS2R R136, SRZ ;  /* 0x0000000000887805 */ /* 0x000fe2000001ff00 */
[----:B------:R-:W-:Y:S01]  /*3370*/  LEA R16, R23, R15, 0x3 ;  /* 0x0000000f17107211 */ /* 0x000fe200078e18ff */
[----:B------:R-:W-:Y:S01]  /*3380*/  IMAD.SHL.U32 R5, R19, 0x10, RZ ;  /* 0x0000001013057824 */ /* 0x000fe200078e00ff */
[--C-:B------:R-:W-:Y:S01]  /*3390*/  LOP3.LUT R19, R17, 0x30, R18.reuse, 0x78, !PT ;  /* 0x0000003011137812 */ /* 0x100fe200078e7812 */
[C---:B------:R-:W-:Y:S01]  /*33a0*/  IMAD R105, R40.reuse, 0x22, RZ ;  /* 0x0000002228697824 */ /* 0x040fe200078e02ff */
[----:B------:R-:W-:Y:S01]  /*33b0*/  LEA R6, R23, R16, 0x3 ;  /* 0x0000001017067211 */ /* 0x000fe200078e18ff */
[C---:B------:R-:W-:Y:S01]  /*33c0*/  IMAD R50, R40.reuse, 0x12, RZ ;  /* 0x0000001228327824 */ /* 0x040fe200078e02ff */
[----:B------:R-:W-:Y:S01]  /*33d0*/  LOP3.LUT R18, R5, 0x30, R18, 0x78, !PT ;  /* 0x0000003005127812 */ /* 0x000fe200078e7812 */
[----:B------:R-:W-:Y:S01]  /*33e0*/  IMAD.IADD R5, R19, 0x1, R22 ;  /* 0x0000000113057824 */ /* 0x000fe200078e0216 */
[----:B------:R-:W-:Y:S01]  /*33f0*/  IADD3.X R19, R7, c[0x0][0x174], R0, P1, P2 ;  /* 0x00005d0007137a10 */ /* 0x000fe20000fe4400 */
[C---:B------:R-:W-:Y:S01]  /*3400*/  IMAD R103, R40.reuse, 0x24, RZ ;  /* 0x0000002428677824 */ /* 0x040fe200078e02ff */
[C---:B------:R-:W-:Y:S01]  /*3410*/  LEA R17, R23.reuse, R6, 0x3 ;  /* 0x0000000617117211 */ /* 0x040fe200078e18ff */
[----:B------:R-:W-:Y:S01]  /*3420*/  IMAD R99, R40, 0x11, RZ ;  /* 0x0000001128637824 */ /* 0x000fe200078e02ff */
[----:B------:R-:W-:Y:S01]  /*3430*/  LEA R24, P1, R8, R21, 0x1 ;  /* 0x0000001508187211 */ /* 0x000fe200078208ff */
[C---:B------:R-:W-:Y:S01]  /*3440*/  IMAD R101, R40.reuse, 0x9, RZ ;  /* 0x0000000928657824 */ /* 0x040fe200078e02ff */
[----:B------:R-:W-:Y:S01]  /*3450*/  LEA R0, R23, R17, 0x3 ;  /* 0x0000001117007211 */ /* 0x000fe200078e18ff */
[----:B------:R-:W-:Y:S01]  /*3460*/  IMAD R100, R40, 0x26, RZ ;  /* 0x0000002628647824 */ /* 0x000fe200078e02ff */
[----:B------:R-:W-:Y:S01]  /*3470*/  LEA.HI.X.SX32 R25, R8, R19, 0x1, P1 ;  /* 0x0000001308197211 */ /* 0x000fe200008f0eff */
[C---:B------:R-:W-:Y:S01]  /*3480*/  IMAD R42, R40.reuse, 0x14, RZ ;  /* 0x00000014282a7824 */ /* 0x040fe200078e02ff */
[-C--:B------:R-:W-:Y:S01]  /*3490*/  LEA R28, P2, R9, R21.reuse, 0x1 ;  /* 0x00000015091c7211 */ /* 0x080fe200078408ff */
[----:B------:R-:W-:Y:S01]  /*34a0*/  IMAD R44, R40, 0xa, RZ ;  /* 0x0000000a282c7824 */ /* 0x000fe200078e02ff */
[----:B------:R-:W-:Y:S01]  /*34b0*/  LEA R7, R23, R0, 0x3 ;  /* 0x0000000017077211 */ /* 0x000fe200078e18ff */
[----:B------:R0:W-:Y:S01]  /*34c0*/  STL.64 [R1+0xf8], R24 ;  /* 0x0000f81801007387 */ /* 0x0001e20000100a00 */
[----:B------:R-:W-:Y:S01]  /*34d0*/  LEA R26, P1, R10, R21, 0x1 ;  /* 0x000000150a1a7211 */ /* 0x000fe200078208ff */
[----:B------:R-:W-:Y:S01]  /*34e0*/  IMAD R104, R40, 0x13, RZ ;  /* 0x0000001328687824 */ /* 0x000fe200078e02ff */
[-C--:B------:R-:W-:Y:S01]  /*34f0*/  LEA.HI.X.SX32 R29, R9, R19.reuse, 0x1, P2 ;  /* 0x00000013091d7211 */ /* 0x080fe200010f0eff */
[C---:B------:R-:W-:Y:S01]  /*3500*/  IMAD R8, R23.reuse, 0x8, R7 ;  /* 0x0000000817087824 */ /* 0x040fe200078e0207 */
[----:B------:R-:W-:Y:S01]  /*3510*/  LEA.HI.X.SX32 R27, R10, R19, 0x1, P1 ;  /* 0x000000130a1b7211 */ /* 0x000fe200008f0eff */
[----:B------:R-:W-:Y:S01]  /*3520*/  IMAD R98, R40, 0x28, RZ ;  /* 0x0000002828627824 */ /* 0x000fe200078e02ff */
[----:B------:R-:W-:Y:S01]  /*3530*/  IADD3 R186, P5, R100, R172, RZ ;  /* 0x000000ac64ba7210 */ /* 0x000fe20007fbe0ff */
[----:B------:R1:W-:Y:S01]  /*3540*/  STL.64 [R1+0xf0], R28 ;  /* 0x0000f01c01007387 */ /* 0x0003e20000100a00 */
[----:B------:R-:W-:Y:S01]  /*3550*/  LEA R9, R23, R8, 0x3 ;  /* 0x0000000817097211 */ /* 0x000fe200078e18ff */
[----:B------:R-:W-:Y:S01]  /*3560*/  IMAD R102, R40, 0x2a, RZ ;  /* 0x0000002a28667824 */ /* 0x000fe200078e02ff */
[----:B------:R-:W-:Y:S01]  /*3570*/  LEA.HI.X.SX32 R187, R104, R173, 0x1, P5 ;  /* 0x000000ad68bb7211 */ /* 0x000fe200028f0eff */
[----:B------:R2:W-:Y:S01]  /*3580*/  STL.64 [R1+0xe8], R26 ;  /* 0x0000e81a01007387 */ /* 0x0005e20000100a00 */
[----:B0-----:R-:W-:Y:S01]  /*3590*/  LEA R24, P3, R11, R21, 0x1 ;  /* 0x000000150b187211 */ /* 0x001fe200078608ff */
[----:B------:R-:W-:Y:S01]  /*35a0*/  IMAD R10, R23, 0x8, R9 ;  /* 0x00000008170a7824 */ /* 0x000fe200078e0209 */
[C---:B------:R-:W-:Y:S01]  /*35b0*/  SHF.L.U32 R178, R40.reuse, 0x2, RZ ;  /* 0x0000000228b27819 */ /* 0x040fe200000006ff */
[C---:B------:R-:W-:Y:S01]  /*35c0*/  IMAD R107, R40.reuse, 0x5, RZ ;  /* 0x00000005286b7824 */ /* 0x040fe200078e02ff */
[----:B------:R-:W-:Y:S01]  /*35d0*/  LEA.HI.X.SX32 R25, R11, R19, 0x1, P3 ;  /* 0x000000130b197211 */ /* 0x000fe200018f0eff */
[C---:B------:R-:W-:Y:S01]  /*35e0*/  IMAD R41, R40.reuse, 0x16, RZ ;  /* 0x0000001628297824 */ /* 0x040fe200078e02ff */
[----:B------:R-:W-:Y:S01]  /*35f0*/  LEA R11, R23, R10, 0x3 ;  /* 0x0000000a170b7211 */ /* 0x000fe200078e18ff */
[----:B------:R-:W-:Y:S01]  /*3600*/  IMAD R106, R40, 0x2c, RZ ;  /* 0x0000002c286a7824 */ /* 0x000fe200078e02ff */
[-C--:B-1----:R-:W-:Y:S01]  /*3610*/  LEA R28, P1, R12, R21.reuse, 0x1 ;  /* 0x000000150c1c7211 */ /* 0x082fe200078208ff */
[----:B------:R0:W-:Y:S01]  /*3620*/  STL.64 [R1+0xe0], R24 ;  /* 0x0000e01801007387 */ /* 0x0001e20000100a00 */
[C---:B------:R-:W-:Y:S01]  /*3630*/  IMAD R110, R40.reuse, 0x15, RZ ;  /* 0x00000015286e7824 */ /* 0x040fe200078e02ff */
[----:B--2---:R-:W-:Y:S01]  /*3640*/  LEA R26, P2, R13, R21, 0x1 ;  /* 0x000000150d1a7211 */ /* 0x004fe200078408ff */
[----:B------:R-:W-:Y:S01]  /*3650*/  IMAD R108, R40, 0x2e, RZ ;  /* 0x0000002e286c7824 */ /* 0x000fe200078e02ff */
[-C--:B------:R-:W-:Y:S01]  /*3660*/  LEA.HI.X.SX32 R29, R12, R19.reuse, 0x1, P1 ;  /* 0x000000130c1d7211 */ /* 0x080fe200008f0eff */
[----:B------:R-:W-:Y:S01]  /*3670*/  IMAD R12, R23, 0x8, R11 ;  /* 0x00000008170c7824 */ /* 0x000fe200078e020b */
[----:B------:R-:W-:Y:S01]  /*3680*/  LEA.HI.X.SX32 R27, R13, R19, 0x1, P2 ;  /* 0x000000130d1b7211 */ /* 0x000fe200010f0eff */
[C---:B------:R-:W-:Y:S01]  /*3690*/  IMAD R111, R40.reuse, 0xb, RZ ;  /* 0x0000000b286f7824 */ /* 0x040fe200078e02ff */
[C---:B------:R-:W-:Y:S01]  /*36a0*/  SHF.L.U32 R176, R40.reuse, 0x4, RZ ;  /* 0x0000000428b07819 */ /* 0x040fe200000006ff */
[----:B------:R1:W-:Y:S01]  /*36b0*/  STL.64 [R1+0xd8], R28 ;  /* 0x0000d81c01007387 */ /* 0x0003e20000100a00 */
[----:B------:R-:W-:Y:S01]  /*36c0*/  IMAD R156, R40, 0x17, RZ ;  /* 0x00000017289c7824 */ /* 0x000fe200078e02ff */
[----:B------:R-:W-:Y:S01]  /*36d0*/  LOP3.LUT R3, R20, R3, RZ, 0xfc, !PT ;  /* 0x0000000314037212 */ /* 0x000fe200078efcff */
[----:B------:R-:W-:Y:S01]  /*36e0*/  IMAD R43, R40, 0x6, RZ ;  /* 0x00000006282b7824 */ /* 0x000fe200078e02ff */
[----:B0-----:R-:W-:Y:S01]  /*36f0*/  LEA R24, P3, R14, R21, 0x1 ;  /* 0x000000150e187211 */ /* 0x001fe200078608ff */
[----:B------:R0:W-:Y:S01]  /*3700*/  STL.64 [R1+0xd0], R26 ;  /* 0x0000d01a01007387 */ /* 0x0001e20000100a00 */
[C---:B------:R-:W-:Y:S01]  /*3710*/  IMAD R45, R40.reuse, 0xc, RZ ;  /* 0x0000000c282d7824 */ /* 0x040fe200078e02ff */
[----:B------:R-:W-:Y:S01]  /*3720*/  SHF.R.U32.HI R231, RZ, 0x2, R179 ;  /* 0x00000002ffe77819 */ /* 0x000fe200000116b3 */
[----:B------:R-:W-:Y:S01]  /*3730*/  IMAD R46, R40, 0x18, RZ ;  /* 0x00000018282e7824 */ /* 0x000fe200078e02ff */
[----:B------:R-:W-:Y:S01]  /*3740*/  LEA.HI.X.SX32 R25, R14, R19, 0x1, P3 ;  /* 0x000000130e197211 */ /* 0x000fe200018f0eff */
[C---:B------:R-:W-:Y:S01]  /*3750*/  IMAD R158, R40.reuse, 0x3, RZ ;  /* 0x00000003289e7824 */ /* 0x040fe200078e02ff */
[----:B------:R-:W-:Y:S01]  /*3760*/  MOV R250, 0x3f800000 ;  /* 0x3f80000000fa7802 */ /* 0x000fe20000000f00 */
[----:B------:R-:W-:Y:S01]  /*3770*/  IMAD R109, R40, 0x30, RZ ;  /* 0x00000030286d7824 */ /* 0x000fe200078e02ff */
[-C--:B-1----:R-:W-:Y:S01]  /*3780*/  LEA R28, P1, R4, R21.reuse, 0x1 ;  /* 0x00000015041c7211 */ /* 0x082fe200078208ff */
[----:B------:R1:W-:Y:S01]  /*3790*/  STL.64 [R1+0xc8], R24 ;  /* 0x0000c81801007387 */ /* 0x0003e20000100a00 */
[C---:B------:R-:W-:Y:S01]  /*37a0*/  IMAD R157, R40.reuse, 0x32, RZ ;  /* 0x00000032289d7824 */ /* 0x040fe200078e02ff */
[----:B------:R-:W-:Y:S01]  /*37b0*/  MOV R38, 0xff800000 ;  /* 0xff80000000267802 */ /* 0x000fe20000000f00 */
[C---:B------:R-:W-:Y:S01]  /*37c0*/  IMAD R159, R40.reuse, 0x34, RZ ;  /* 0x00000034289f7824 */ /* 0x040fe200078e02ff */
[C---:B0-----:R-:W-:Y:S01]  /*37d0*/  LEA R26, P2, R15.reuse, R21, 0x1 ;  /* 0x000000150f1a7211 */ /* 0x041fe200078408ff */
[----:B------:R-:W-:Y:S01]  /*37e0*/  IMAD R47, R40, 0x1a, RZ ;  /* 0x0000001a282f7824 */ /* 0x000fe200078e02ff */
[-C--:B------:R-:W-:Y:S01]  /*37f0*/  LEA.HI.X.SX32 R29, R4, R19.reuse, 0x1, P1 ;  /* 0x00000013041d7211 */ /* 0x080fe200008f0eff */
[C---:B------:R-:W-:Y:S01]  /*3800*/  IMAD R162, R40.reuse, 0x19, RZ ;  /* 0x0000001928a27824 */ /* 0x040fe200078e02ff */
[----:B------:R-:W-:Y:S01]  /*3810*/  LEA.HI.X.SX32 R27, R15, R19, 0x1, P2 ;  /* 0x000000130f1b7211 */ /* 0x000fe200010f0eff */
[----:B------:R-:W-:Y:S01]  /*3820*/  IMAD R163, R40, 0xd, RZ ;  /* 0x0000000d28a37824 */ /* 0x000fe200078e02ff */
[C---:B------:R-:W-:Y:S01]  /*3830*/  LEA R4, R23.reuse, R12, 0x3 ;  /* 0x0000000c17047211 */ /* 0x040fe200078e18ff */
[----:B------:R-:W-:Y:S01]  /*3840*/  STL.64 [R1+0xc0], R28 ;  /* 0x0000c01c01007387 */ /* 0x000fe20000100a00 */
[----:B-1----:R-:W-:Y:S01]  /*3850*/  LEA R24, P3, R16, R21, 0x1 ;  /* 0x0000001510187211 */ /* 0x002fe200078608ff */
[----:B------:R-:W-:Y:S01]  /*3860*/  IMAD R160, R40, 0x36, RZ ;  /* 0x0000003628a07824 */ /* 0x000fe200078e02ff */
[----:B------:R-:W-:Y:S01]  /*3870*/  MOV R36, 0xff800000 ;  /* 0xff80000000247802 */ /* 0x000fe20000000f00 */
[----:B------:R0:W-:Y:S01]  /*3880*/  STL.64 [R1+0xb8], R26 ;  /* 0x0000b81a01007387 */ /* 0x0001e20000100a00 */
[----:B------:R-:W-:Y:S01]  /*3890*/  LEA.HI.X.SX32 R25, R16, R19, 0x1, P3 ;  /* 0x0000001310197211 */ /* 0x000fe200018f0eff */
[C---:B------:R-:W-:Y:S01]  /*38a0*/  IMAD R13, R23.reuse, 0x8, R4 ;  /* 0x00000008170d7824 */ /* 0x040fe200078e0204 */
[----:B------:R-:W-:Y:S01]  /*38b0*/  LEA R14, P3, R0, R21, 0x1 ;  /* 0x00000015000e7211 */ /* 0x000fe200078608ff */
[----:B------:R-:W-:Y:S01]  /*38c0*/  IMAD R48, R40, 0xe, RZ ;  /* 0x0000000e28307824 */ /* 0x000fe200078e02ff */
[----:B------:R-:W-:Y:S01]  /*38d0*/  MOV R217, 0xff800000 ;  /* 0xff80000000d97802 */ /* 0x000fe20000000f00 */
[----:B------:R1:W-:Y:S01]  /*38e0*/  STL.64 [R1+0xb0], R24 ;  /* 0x0000b01801007387 */ /* 0x0003e20000100a00 */
[----:B------:R-:W-:Y:S01]  /*38f0*/  LEA.HI.X.SX32 R15, R0, R19, 0x1, P3 ;  /* 0x00000013000f7211 */ /* 0x000fe200018f0eff */
[C---:B------:R-:W-:Y:S01]  /*3900*/  IMAD R161, R40.reuse, 0x38, RZ ;  /* 0x0000003828a17824 */ /* 0x040fe200078e02ff */
[C---:B------:R-:W-:Y:S01]  /*3910*/  LEA R0, R23.reuse, R13, 0x3 ;  /* 0x0000000d17007211 */ /* 0x040fe200078e18ff */
[C---:B------:R-:W-:Y:S01]  /*3920*/  IMAD R165, R40.reuse, 0x1b, RZ ;  /* 0x0000001b28a57824 */ /* 0x040fe200078e02ff */
[----:B------:R-:W-:Y:S01]  /*3930*/  MOV R224, 0xff800000 ;  /* 0xff80000000e07802 */ /* 0x000fe20000000f00 */
[----:B------:R-:W-:Y:S01]  /*3940*/  IMAD R49, R40, 0x1c, RZ ;  /* 0x0000001c28317824 */ /* 0x000fe200078e02ff */
[----:B0-----:R-:W-:Y:S01]  /*3950*/  LEA R26, P1, R6, R21, 0x1 ;  /* 0x00000015061a7211 */ /* 0x001fe200078208ff */
[C---:B------:R-:W-:Y:S01]  /*3960*/  IMAD R167, R40.reuse, 0x7, RZ ;  /* 0x0000000728a77824 */ /* 0x040fe200078e02ff */
[----:B------:R-:W-:Y:S01]  /*3970*/  MOV R226, 0xff800000 ;  /* 0xff80000000e27802 */ /* 0x000fe20000000f00 */
[----:B------:R-:W-:Y:S01]  /*3980*/  IMAD R51, R40, 0x1e, RZ ;  /* 0x0000001e28337824 */ /* 0x000fe200078e02ff */
[----:B------:R-:W-:Y:S01]  /*3990*/  LEA.HI.X.SX32 R27, R6, R19, 0x1, P1 ;  /* 0x00000013061b7211 */ /* 0x000fe200008f0eff */
[----:B------:R-:W-:Y:S01]  /*39a0*/  IMAD R6, R23, 0x8, R0 ;  /* 0x0000000817067824 */ /* 0x000fe200078e0200 */
[C---:B-1----:R-:W-:Y:S01]  /*39b0*/  LEA R24, P2, R17.reuse, R21, 0x1 ;  /* 0x0000001511187211 */ /* 0x042fe200078408ff */
[C---:B------:R-:W-:Y:S01]  /*39c0*/  IMAD R164, R40.reuse, 0x3a, RZ ;  /* 0x0000003a28a47824 */ /* 0x040fe200078e02ff */
[----:B------:R-:W-:Y:S01]  /*39d0*/  MOV R229, 0xff800000 ;  /* 0xff80000000e57802 */ /* 0x000fe20000000f00 */
[----:B------:R-:W-:Y:S01]  /*39e0*/  STL.64 [R1+0xa8], R26 ;  /* 0x0000a81a01007387 */ /* 0x000fe20000100a00 */
[----:B------:R-:W-:Y:S01]  /*39f0*/  LEA.HI.X.SX32 R25, R17, R19, 0x1, P2 ;  /* 0x0000001311197211 */ /* 0x000fe200010f0eff */
[----:B------:R-:W-:Y:S01]  /*3a00*/  IMAD R166, R40, 0x3c, RZ ;  /* 0x0000003c28a67824 */ /* 0x000fe200078e02ff */
[----:B------:R-:W-:Y:S01]  /*3a10*/  LEA R16, P2, R8, R21, 0x1 ;  /* 0x0000001508107211 */ /* 0x000fe200078408ff */
[----:B------:R-:W-:Y:S01]  /*3a20*/  IMAD.SHL.U32 R97, R40, 0x2, RZ ;  /* 0x0000000228617824 */ /* 0x000fe200078e00ff */
[----:B------:R-:W-:Y:S01]  /*3a30*/  MOV R230, 0xff800000 ;  /* 0xff80000000e67802 */ /* 0x000fe20000000f00 */
[----:B------:R0:W-:Y:S01]  /*3a40*/  STL.64 [R1+0xa0], R24 ;  /* 0x0000a01801007387 */ /* 0x0001e20000100a00 */
[----:B------:R-:W-:Y:S01]  /*3a50*/  LEA.HI.X.SX32 R17, R8, R19, 0x1, P2 ;  /* 0x0000001308117211 */ /* 0x000fe200010f0eff */
[C---:B------:R-:W-:Y:S01]  /*3a60*/  IMAD R169, R40.reuse, 0xf, RZ ;  /* 0x0000000f28a97824 */ /* 0x040fe200078e02ff */
[----:B------:R-:W-:Y:S01]  /*3a70*/  MOV R233, 0xff800000 ;  /* 0xff80000000e97802 */ /* 0x000fe20000000f00 */
[----:B------:R1:W-:Y:S01]  /*3a80*/  STL.64 [R1+0x98], R14 ;  /* 0x0000980e01007387 */ /* 0x0003e20000100a00 */
[C---:B------:R-:W-:Y:S01]  /*3a90*/  IMAD R168, R40.reuse, 0x1d, RZ ;  /* 0x0000001d28a87824 */ /* 0x040fe200078e02ff */
[----:B------:R-:W-:Y:S01]  /*3aa0*/  MOV R249, 0x3f800000 ;  /* 0x3f80000000f97802 */ /* 0x000fe20000000f00 */
[C---:B------:R-:W-:Y:S01]  /*3ab0*/  IMAD R170, R40.reuse, 0x3e, RZ ;  /* 0x0000003e28aa7824 */ /* 0x040fe200078e02ff */
[----:B------:R-:W-:Y:S01]  /*3ac0*/  MOV R247, 0x3f800000 ;  /* 0x3f80000000f77802 */ /* 0x000fe20000000f00 */
[C---:B------:R-:W-:Y:S01]  /*3ad0*/  IMAD.SHL.U32 R177, R40.reuse, 0x8, RZ ;  /* 0x0000000828b17824 */ /* 0x040fe200078e00ff */
[----:B------:R-:W-:Y:S01]  /*3ae0*/  MOV R245, 0x3f800000 ;  /* 0x3f80000000f57802 */ /* 0x000fe20000000f00 */
[----:B------:R-:W-:Y:S01]  /*3af0*/  IMAD R171, R40, 0x1f, RZ ;  /* 0x0000001f28ab7824 */ /* 0x000fe200078e02ff */
[-C--:B0-----:R-:W-:Y:S01]  /*3b00*/  LEA R24, P1, R7, R21.reuse, 0x1 ;  /* 0x0000001507187211 */ /* 0x081fe200078208ff */
[----:B------:R-:W-:Y:S01]  /*3b10*/  IMAD R175, R175, 0x200, R18 ;  /* 0x00000200afaf7824 */ /* 0x000fe200078e0212 */
[----:B------:R-:W-:Y:S01]  /*3b20*/  MOV R243, 0x3f800000 ;  /* 0x3f80000000f37802 */ /* 0x000fe20000000f00 */
[----:B------:R-:W-:Y:S01]  /*3b30*/  IMAD.MOV.U32 R39, RZ, RZ, -0x800000 ;  /* 0xff800000ff277424 */ /* 0x000fe200078e00ff */
[----:B-1----:R-:W-:Y:S01]  /*3b40*/  LEA R14, P3, R9, R21, 0x1 ;  /* 0x00000015090e7211 */ /* 0x002fe200078608ff */
[----:B------:R-:W-:Y:S01]  /*3b50*/  IMAD.MOV.U32 R37, RZ, RZ, -0x800000 ;  /* 0xff800000ff257424 */ /* 0x000fe200078e00ff */
[-C--:B------:R-:W-:Y:S01]  /*3b60*/  LEA.HI.X.SX32 R25, R7, R19.reuse, 0x1, P1 ;  /* 0x0000001307197211 */ /* 0x080fe200008f0eff */
[----:B------:R-:W-:Y:S01]  /*3b70*/  IMAD.MOV.U32 R216, RZ, RZ, -0x800000 ;  /* 0xff800000ffd87424 */ /* 0x000fe200078e00ff */
[----:B------:R-:W-:Y:S01]  /*3b80*/  LEA.HI.X.SX32 R15, R9, R19, 0x1, P3 ;  /* 0x00000013090f7211 */ /* 0x000fe200018f0eff */
[----:B------:R-:W-:Y:S01]  /*3b90*/  IMAD.MOV.U32 R223, RZ, RZ, -0x800000 ;  /* 0xff800000ffdf7424 */ /* 0x000fe200078e00ff */
[C---:B------:R-:W-:Y:S01]  /*3ba0*/  LEA R7, R23.reuse, R6, 0x3 ;  /* 0x0000000617077211 */ /* 0x040fe200078e18ff */
[----:B------:R0:W-:Y:S01]  /*3bb0*/  STL.64 [R1+0x90], R24 ;  /* 0x0000901801007387 */ /* 0x0001e20000100a00 */
[----:B------:R-:W-:Y:S01]  /*3bc0*/  IMAD.MOV.U32 R225, RZ, RZ, -0x800000 ;  /* 0xff800000ffe17424 */ /* 0x000fe200078e00ff */
[----:B------:R-:W-:Y:S01]  /*3bd0*/  MOV R241, 0x3f800000 ;  /* 0x3f80000000f17802 */ /* 0x000fe20000000f00 */
[----:B------:R-:W-:Y:S01]  /*3be0*/  IMAD.MOV.U32 R227, RZ, RZ, -0x800000 ;  /* 0xff800000ffe37424 */ /* 0x000fe200078e00ff */
[----:B------:R1:W-:Y:S01]  /*3bf0*/  STL.64 [R1+0x88], R16 ;  /* 0x0000881001007387 */ /* 0x0003e20000100a00 */
[C---:B------:R-:W-:Y:S01]  /*3c00*/  IMAD R8, R23.reuse, 0x8, R7 ;  /* 0x0000000817087824 */ /* 0x040fe200078e0207 */
[----:B------:R-:W-:Y:S01]  /*3c10*/  MOV R239, 0x3f800000 ;  /* 0x3f80000000ef7802 */ /* 0x000fe20000000f00 */
[----:B------:R-:W-:Y:S01]  /*3c20*/  IMAD.MOV.U32 R228, RZ, RZ, -0x800000 ;  /* 0xff800000ffe47424 */ /* 0x000fe200078e00ff */
[----:B------:R2:W-:Y:S01]  /*3c30*/  STL.64 [R1+0x80], R14 ;  /* 0x0000800e01007387 */ /* 0x0005e20000100a00 */
[----:B------:R-:W-:Y:S01]  /*3c40*/  IMAD.MOV.U32 R232, RZ, RZ, -0x800000 ;  /* 0xff800000ffe87424 */ /* 0x000fe200078e00ff */
[----:B------:R-:W-:Y:S01]  /*3c50*/  LEA R9, R23, R8, 0x3 ;  /* 0x0000000817097211 */ /* 0x000fe200078e18ff */
[----:B------:R-:W-:Y:S01]  /*3c60*/  IMAD.MOV.U32 R234, RZ, RZ, RZ ;  /* 0x000000ffffea7224 */ /* 0x000fe200078e00ff */
[CC--:B0-----:R-:W-:Y:S01]  /*3c70*/  LEA R24, P1, R10.reuse, R21.reuse, 0x1 ;  /* 0x000000150a187211 */ /* 0x0c1fe200078208ff */
[----:B------:R-:W-:Y:S01]  /*3c80*/  IMAD.MOV.U32 R248, RZ, RZ, 0x3f800000 ;  /* 0x3f800000fff87424 */ /* 0x000fe200078e00ff */
[----:B------:R-:W-:Y:S01]  /*3c90*/  MOV R237, 0x3f800000 ;  /* 0x3f80000000ed7802 */ /* 0x000fe20000000f00 */
[----:B------:R-:W-:Y:S01]  /*3ca0*/  IMAD.MOV.U32 R246, RZ, RZ, 0x3f800000 ;  /* 0x3f800000fff67424 */ /* 0x000fe200078e00ff */
[----:B-1----:R-:W-:Y:S01]  /*3cb0*/  LEA R16, P2, R11, R21, 0x1 ;  /* 0x000000150b107211 */ /* 0x002fe200078408ff */
[----:B------:R-:W-:Y:S01]  /*3cc0*/  IMAD.MOV.U32 R244, RZ, RZ, 0x3f800000 ;  /* 0x3f800000fff47424 */ /* 0x000fe200078e00ff */
[----:B------:R-:W-:Y:S01]  /*3cd0*/  LEA.HI.X.SX32 R25, R10, R19, 0x1, P1 ;  /* 0x000000130a197211 */ /* 0x000fe200008f0eff */
[----:B------:R-:W-:Y:S01]  /*3ce0*/  IMAD R10, R23, 0x8, R9 ;  /* 0x00000008170a7824 */ /* 0x000fe200078e0209 */
[C---:B--2---:R-:W-:Y:S01]  /*3cf0*/  LEA R14, P3, R12.reuse, R21, 0x1 ;  /* 0x000000150c0e7211 */ /* 0x044fe200078608ff */
[----:B------:R-:W-:Y:S01]  /*3d00*/  IMAD.MOV.U32 R242, RZ, RZ, 0x3f800000 ;  /* 0x3f800000fff27424 */ /* 0x000fe200078e00ff */
[-C--:B------:R-:W-:Y:S01]  /*3d10*/  LEA.HI.X.SX32 R17, R11, R19.reuse, 0x1, P2 ;  /* 0x000000130b117211 */ /* 0x080fe200010f0eff */
[----:B------:R0:W-:Y:S01]  /*3d20*/  STL.64 [R1+0x78], R24 ;  /* 0x0000781801007387 */ /* 0x0001e20000100a00 */
[----:B------:R-:W-:Y:S01]  /*3d30*/  LEA.HI.X.SX32 R15, R12, R19, 0x1, P3 ;  /* 0x000000130c0f7211 */ /* 0x000fe200018f0eff */
[----:B------:R-:W-:Y:S01]  /*3d40*/  IMAD.MOV.U32 R240, RZ, RZ, 0x3f800000 ;  /* 0x3f800000fff07424 */ /* 0x000fe200078e00ff */
[----:B------:R-:W-:Y:S01]  /*3d50*/  MOV R235, 0x3f800000 ;  /* 0x3f80000000eb7802 */ /* 0x000fe20000000f00 */
[----:B------:R1:W-:Y:S01]  /*3d60*/  STL.64 [R1+0x70], R16 ;  /* 0x0000701001007387 */ /* 0x0003e20000100a00 */
[----:B------:R-:W-:Y:S01]  /*3d70*/  IMAD.MOV.U32 R238, RZ, RZ, 0x3f800000 ;  /* 0x3f800000ffee7424 */ /* 0x000fe200078e00ff */
[----:B------:R-:W-:Y:S01]  /*3d80*/  CS2R R28, SRZ ;  /* 0x00000000001c7805 */ /* 0x000fe2000001ff00 */
[----:B------:R-:W-:Y:S01]  /*3d90*/  IMAD.MOV.U32 R236, RZ, RZ, 0x3f800000 ;  /* 0x3f800000ffec7424 */ /* 0x000fe200078e00ff */
[----:B------:R2:W-:Y:S01]  /*3da0*/  STL.64 [R1+0x68], R14 ;  /* 0x0000680e01007387 */ /* 0x0005e20000100a00 */
[----:B------:R-:W-:Y:S01]  /*3db0*/  CS2R R26, SRZ ;  /* 0x00000000001a7805 */ /* 0x000fe2000001ff00 */
[----:B------:R-:W-:Y:S01]  /*3dc0*/  CS2R R138, SRZ ;  /* 0x00000000008a7805 */ /* 0x000fe2000001ff00 */
[----:B------:R-:W-:Y:S01]  /*3dd0*/  CS2R R140, SRZ ;  /* 0x00000000008c7805 */ /* 0x000fe2000001ff00 */
[CC--:B0-----:R-:W-:Y:S01]  /*3de0*/  LEA R24, P1, R4.reuse, R21.reuse, 0x1 ;  /* 0x0000001504187211 */ /* 0x0c1fe200078208ff */
[----:B------:R-:W-:Y:S01]  /*3df0*/  CS2R R142, SRZ ;  /* 0x00000000008e7805 */ /* 0x000fe2000001ff00 */
[----:B------:R-:W-:Y:S01]  /*3e00*/  CS2R R144, SRZ ;  /* 0x0000000000907805 */ /* 0x000fe2000001ff00 */
[----:B------:R-:W-:Y:S01]  /*3e10*/  CS2R R146, SRZ ;  /* 0x0000000000927805 */ /* 0x000fe2000001ff00 */
[C---:B-1----:R-:W-:Y:S01]  /*3e20*/  LEA R16, P2, R13.reuse, R21, 0x1 ;  /* 0x000000150d107211 */ /* 0x042fe200078408ff */
[----:B------:R-:W-:Y:S01]  /*3e30*/  CS2R R148, SRZ ;  /* 0x0000000000947805 */ /* 0x000fe2000001ff00 */
[----:B------:R-:W-:Y:S01]  /*3e40*/  LEA.HI.X.SX32 R25, R4, R19, 0x1, P1 ;  /* 0x0000001304197211 */ /* 0x000fe200008f0eff */
[----:B------:R-:W-:Y:S01]  /*3e50*/  CS2R R150, SRZ ;  /* 0x0000000000967805 */ /* 0x000fe2000001ff00 */
[C---:B--2---:R-:W-:Y:S01]  /*3e60*/  LEA R14, P3, R0.reuse, R21, 0x1 ;  /* 0x00000015000e7211 */ /* 0x044fe200078608ff */
[----:B------:R-:W-:Y:S01]  /*3e70*/  CS2R R152, SRZ ;  /* 0x0000000000987805 */ /* 0x000fe2000001ff00 */
[-C--:B------:R-:W-:Y:S01]  /*3e80*/  LEA.HI.X.SX32 R17, R13, R19.reuse, 0x1, P2 ;  /* 0x000000130d117211 */ /* 0x080fe200010f0eff */
[----:B------:R0:W-:Y:S01]  /*3e90*/  STL.64 [R1+0x60], R24 ;  /* 0x0000601801007387 */ /* 0x0001e20000100a00 */
[----:B------:R-:W-:Y:S01]  /*3ea0*/  LEA.HI.X.SX32 R15, R0, R19, 0x1, P3 ;  /* 0x00000013000f7211 */ /* 0x000fe200018f0eff */
[----:B------:R-:W-:Y:S01]  /*3eb0*/  CS2R R154, SRZ ;  /* 0x00000000009a7805 */ /* 0x000fe2000001ff00 */
[C---:B------:R-:W-:Y:S01]  /*3ec0*/  LEA R0, R23.reuse, R10, 0x3 ;  /* 0x0000000a17007211 */ /* 0x040fe200078e18ff */
[----:B------:R1:W-:Y:S01]  /*3ed0*/  STL.64 [R1+0x58], R16 ;  /* 0x0000581001007387 */ /* 0x0003e20000100a00 */
[C---:B------:R-:W-:Y:S01]  /*3ee0*/  LEA R12, P3, R8.reuse, R21, 0x1 ;  /* 0x00000015080c7211 */ /* 0x040fe200078608ff */
[----:B------:R-:W-:Y:S01]  /*3ef0*/  CS2R R132, SRZ ;  /* 0x0000000000847805 */ /* 0x000fe2000001ff00 */
[----:B------:R-:W-:Y:S01]  /*3f00*/  CS2R R134, SRZ ;  /* 0x0000000000867805 */ /* 0x000fe2000001ff00 */
[----:B------:R2:W-:Y:S01]  /*3f10*/  STL.64 [R1+0x50], R14 ;  /* 0x0000500e01007387 */ /* 0x0005e20000100a00 */
[----:B------:R-:W-:Y:S01]  /*3f20*/  IMAD R4, R23, 0x8, R0 ;  /* 0x0000000817047824 */ /* 0x000fe200078e0200 */
[----:B------:R-:W-:Y:S01]  /*3f30*/  LEA.HI.X.SX32 R13, R8, R19, 0x1, P3 ;  /* 0x00000013080d7211 */ /* 0x000fe200018f0eff */
[----:B------:R-:W-:Y:S01]  /*3f40*/  CS2R R128, SRZ ;  /* 0x0000000000807805 */ /* 0x000fe2000001ff00 */
[----:B0-----:R-:W-:Y:S01]  /*3f50*/  CS2R R24, SRZ ;  /* 0x0000000000187805 */ /* 0x001fe2000001ff00 */
[----:B------:R-:W-:Y:S01]  /*3f60*/  CS2R R130, SRZ ;  /* 0x0000000000827805 */ /* 0x000fe2000001ff00 */
[----:B------:R-:W-:Y:S01]  /*3f70*/  CS2R R124, SRZ ;  /* 0x00000000007c7805 */ /* 0x000fe2000001ff00 */
[----:B------:R-:W-:Y:S01]  /*3f80*/  CS2R R126, SRZ ;  /* 0x00000000007e7805 */ /* 0x000fe2000001ff00 */
[CC--:B-1----:R-:W-:Y:S01]  /*3f90*/  LEA R16, P1, R6.reuse, R21.reuse, 0x1 ;  /* 0x0000001506107211 */ /* 0x0c2fe200078208ff */
[----:B------:R-:W-:Y:S01]  /*3fa0*/  CS2R R120, SRZ ;  /* 0x0000000000787805 */ /* 0x000fe2000001ff00 */
[----:B------:R-:W-:Y:S01]  /*3fb0*/  CS2R R122, SRZ ;  /* 0x00000000007a7805 */ /* 0x000fe2000001ff00 */
[----:B------:R-:W-:Y:S01]  /*3fc0*/  CS2R R116, SRZ ;  /* 0x0000000000747805 */ /* 0x000fe2000001ff00 */
[C---:B--2---:R-:W-:Y:S01]  /*3fd0*/  LEA R14, P2, R7.reuse, R21, 0x1 ;  /* 0x00000015070e7211 */ /* 0x044fe200078408ff */
[----:B------:R-:W-:Y:S01]  /*3fe0*/  CS2R R118, SRZ ;  /* 0x0000000000767805 */ /* 0x000fe2000001ff00 */
[-C--:B------:R-:W-:Y:S01]  /*3ff0*/  LEA.HI.X.SX32 R17, R6, R19.reuse, 0x1, P1 ;  /* 0x0000001306117211 */ /* 0x080fe200008f0eff */
[----:B------:R-:W-:Y:S01]  /*4000*/  CS2R R112, SRZ ;  /* 0x0000000000707805 */ /* 0x000fe2000001ff00 */
[----:B------:R-:W-:Y:S01]  /*4010*/  LEA.HI.X.SX32 R15, R7, R19, 0x1, P2 ;  /* 0x00000013070f7211 */ /* 0x000fe200010f0eff */
[----:B------:R-:W-:Y:S01]  /*4020*/  CS2R R114, SRZ ;  /* 0x0000000000727805 */ /* 0x000fe2000001ff00 */
[C---:B------:R-:W-:Y:S01]  /*4030*/  LEA R6, R23.reuse, R4, 0x3 ;  /* 0x0000000417067211 */ /* 0x040fe200078e18ff */
[----:B------:R0:W-:Y:S01]  /*4040*/  STL.64 [R1+0x48], R16 ;  /* 0x0000481001007387 */ /* 0x0001e20000100a00 */
[----:B------:R-:W-:Y:S01]  /*4050*/  CS2R R76, SRZ ;  /* 0x00000000004c7805 */ /* 0x000fe2000001ff00 */
[----:B------:R-:W-:Y:S01]  /*4060*/  CS2R R78, SRZ ;  /* 0x00000000004e7805 */ /* 0x000fe2000001ff00 */
[----:B------:R-:W-:Y:S01]  /*4070*/  CS2R R52, SRZ ;  /* 0x0000000000347805 */ /* 0x000fe2000001ff00 */
[----:B------:R1:W-:Y:S01]  /*4080*/  STL.64 [R1+0x40], R14 ;  /* 0x0000400e01007387 */ /* 0x0003e20000100a00 */
[----:B------:R-:W-:Y:S01]  /*4090*/  IMAD R7, R23, 0x8, R6 ;  /* 0x0000000817077824 */ /* 0x000fe200078e0206 */
[----:B------:R-:W-:Y:S01]  /*40a0*/  CS2R R54, SRZ ;  /* 0x0000000000367805 */ /* 0x000fe2000001ff00 */
[----:B------:R-:W-:Y:S01]  /*40b0*/  CS2R R56, SRZ ;  /* 0x0000000000387805 */ /* 0x000fe2000001ff00 */
        /* <DEDUP_REMOVED lines=8> */
[----:B-1----:R-:W-:Y:S01]  /*4140*/  LEA R14, P2, R10, R21, 0x1 ;  /* 0x000000150a0e7211 */ /* 0x002fe200078408ff */
[----:B------:R-:W-:Y:S01]  /*4150*/  CS2R R70, SRZ ;  /* 0x0000000000467805 */ /* 0x000fe2000001ff00 */
[----:B------:R-:W-:Y:S01]  /*4160*/  LEA.HI.X.SX32 R17, R9, R19, 0x1, P1 ;  /* 0x0000001309117211 */ /* 0x000fe200008f0eff */
[----:B------:R-:W-:Y:S01]  /*4170*/  CS2R R72, SRZ ;  /* 0x0000000000487805 */ /* 0x000fe2000001ff00 */
[----:B--2---:R-:W-:Y:S01]  /*4180*/  LEA R12, P3, R0, R21, 0x1 ;  /* 0x00000015000c7211 */ /* 0x004fe200078608ff */
[----:B------:R-:W-:Y:S01]  /*4190*/  CS2R R74, SRZ ;  /* 0x00000000004a7805 */ /* 0x000fe2000001ff00 */
[-C--:B------:R-:W-:Y:S01]  /*41a0*/  LEA.HI.X.SX32 R15, R10, R19.reuse, 0x1, P2 ;  /* 0x000000130a0f7211 */ /* 0x080fe200010f0eff */
[----:B------:R0:W-:Y:S01]  /*41b0*/  STL.64 [R1+0x30], R16 ;  /* 0x0000301001007387 */ /* 0x0001e20000100a00 */
[----:B------:R-:W-:Y:S01]  /*41c0*/  LEA.HI.X.SX32 R13, R0, R19, 0x1, P3 ;  /* 0x00000013000d7211 */ /* 0x000fe200018f0eff */
[----:B------:R-:W-:Y:S01]  /*41d0*/  CS2R R80, SRZ ;  /* 0x0000000000507805 */ /* 0x000fe2000001ff00 */
[----:B------:R-:W-:Y:S01]  /*41e0*/  LEA R10, P3, R7, R21, 0x1 ;  /* 0x00000015070a7211 */ /* 0x000fe200078608ff */
[----:B------:R1:W-:Y:S01]  /*41f0*/  STL.64 [R1+0x28], R14 ;  /* 0x0000280e01007387 */ /* 0x0003e20000100a00 */
[----:B------:R-:W-:Y:S01]  /*4200*/  LEA R0, R23, R7, 0x3 ;  /* 0x0000000717007211 */ /* 0x000fe200078e18ff */
[----:B------:R-:W-:Y:S01]  /*4210*/  CS2R R82, SRZ ;  /* 0x0000000000527805 */ /* 0x000fe2000001ff00 */
[----:B------:R-:W-:Y:S01]  /*4220*/  LEA.HI.X.SX32 R11, R7, R19, 0x1, P3 ;  /* 0x00000013070b7211 */ /* 0x000fe200018f0eff */
[----:B------:R2:W-:Y:S01]  /*4230*/  STL.64 [R1+0x20], R12 ;  /* 0x0000200c01007387 */ /* 0x0005e20000100a00 */
[----:B------:R-:W-:Y:S01]  /*4240*/  SHF.L.U32 R7, R179, 0x6, RZ ;  /* 0x00000006b3077819 */ /* 0x000fe200000006ff */
[----:B------:R-:W-:Y:S01]  /*4250*/  CS2R R22, SRZ ;  /* 0x0000000000167805 */ /* 0x000fe2000001ff00 */
[C---:B------:R-:W-:Y:S01]  /*4260*/  LEA R8, P4, R0.reuse, R21, 0x1 ;  /* 0x0000001500087211 */ /* 0x040fe200078808ff */
[----:B0-----:R-:W-:Y:S01]  /*4270*/  CS2R R16, SRZ ;  /* 0x0000000000107805 */ /* 0x001fe2000001ff00 */
[----:B------:R-:W-:Y:S01]  /*4280*/  LOP3.LUT R7, R7, 0x3c0, RZ, 0xc0, !PT ;  /* 0x000003c007077812 */ /* 0x000fe200078ec0ff */
[----:B------:R-:W-:Y:S01]  /*4290*/  CS2R R84, SRZ ;  /* 0x0000000000547805 */ /* 0x000fe2000001ff00 */
[----:B------:R-:W-:Y:S01]  /*42a0*/  LEA.HI.X.SX32 R9, R0, R19, 0x1, P4 ;  /* 0x0000001300097211 */ /* 0x000fe200020f0eff */
[----:B------:R-:W-:Y:S01]  /*42b0*/  IMAD.MOV.U32 R0, RZ, RZ, RZ ;  /* 0x000000ffff007224 */ /* 0x000fe200078e00ff */
[-C--:B-1----:R-:W-:Y:S01]  /*42c0*/  LEA R14, P1, R4, R21.reuse, 0x1 ;  /* 0x00000015040e7211 */ /* 0x082fe200078208ff */
[----:B------:R-:W-:Y:S01]  /*42d0*/  CS2R R86, SRZ ;  /* 0x0000000000567805 */ /* 0x000fe2000001ff00 */
[----:B------:R-:W-:Y:S01]  /*42e0*/  LOP3.LUT R7, R7, 0x30, R180, 0xf8, !PT ;  /* 0x0000003007077812 */ /* 0x000fe200078ef8b4 */
[----:B------:R-:W-:Y:S01]  /*42f0*/  CS2R R88, SRZ ;  /* 0x0000000000587805 */ /* 0x000fe2000001ff00 */
[----:B--2---:R-:W-:Y:S01]  /*4300*/  LEA R12, P2, R6, R21, 0x1 ;  /* 0x00000015060c7211 */ /* 0x004fe200078408ff */
[----:B------:R-:W-:Y:S01]  /*4310*/  CS2R R90, SRZ ;  /* 0x00000000005a7805 */ /* 0x000fe2000001ff00 */
[-C--:B------:R-:W-:Y:S01]  /*4320*/  LEA.HI.X.SX32 R15, R4, R19.reuse, 0x1, P1 ;  /* 0x00000013040f7211 */ /* 0x080fe200008f0eff */
[----:B------:R-:W-:Y:S01]  /*4330*/  CS2R R20, SRZ ;  /* 0x0000000000147805 */ /* 0x000fe2000001ff00 */
[-C--:B------:R-:W-:Y:S01]  /*4340*/  IADD3 R180, P6, R105, R172.reuse, RZ ;  /* 0x000000ac69b47210 */ /* 0x080fe20007fde0ff */
[----:B------:R-:W-:Y:S01]  /*4350*/  CS2R R92, SRZ ;  /* 0x00000000005c7805 */ /* 0x000fe2000001ff00 */
[----:B------:R-:W-:Y:S01]  /*4360*/  LEA.HI.X.SX32 R13, R6, R19, 0x1, P2 ;  /* 0x00000013060d7211 */ /* 0x000fe200010f0eff */
[----:B------:R0:W-:Y:S01]  /*4370*/  STL.64 [R1+0x18], R14 ;  /* 0x0000180e01007387 */ /* 0x0001e20000100a00 */
[-C--:B------:R-:W-:Y:S01]  /*4380*/  IADD3 R184, P4, R50, R172.reuse, RZ ;  /* 0x000000ac32b87210 */ /* 0x080fe20007f9e0ff */
[----:B------:R-:W-:Y:S01]  /*4390*/  IMAD.SHL.U32 R6, R174, 0x2, RZ ;  /* 0x00000002ae067824 */ /* 0x000fe200078e00ff */
[----:B------:R-:W-:Y:S01]  /*43a0*/  IADD3 R182, P3, R103, R172, RZ ;  /* 0x000000ac67b67210 */ /* 0x000fe20007f7e0ff */
[----:B------:R1:W-:Y:S01]  /*43b0*/  STL.64 [R1+0x10], R12 ;  /* 0x0000100c01007387 */ /* 0x0003e20000100a00 */
[-C--:B------:R-:W-:Y:S01]  /*43c0*/  LEA.HI.X.SX32 R181, R99, R173.reuse, 0x1, P6 ;  /* 0x000000ad63b57211 */ /* 0x080fe200030f0eff */
[----:B------:R-:W-:Y:S01]  /*43d0*/  CS2R R18, SRZ ;  /* 0x0000000000127805 */ /* 0x000fe2000001ff00 */
[-C--:B------:R-:W-:Y:S01]  /*43e0*/  LEA.HI.X.SX32 R185, R101, R173.reuse, 0x1, P4 ;  /* 0x000000ad65b97211 */ /* 0x080fe200020f0eff */
[----:B------:R2:W-:Y:S01]  /*43f0*/  STL.64 [R1+0x8], R10 ;  /* 0x0000080a01007387 */ /* 0x0005e20000100a00 */
[----:B------:R-:W-:Y:S01]  /*4400*/  LEA.HI.X.SX32 R183, R50, R173, 0x1, P3 ;  /* 0x000000ad32b77211 */ /* 0x000fe200018f0eff */
[----:B------:R-:W-:Y:S01]  /*4410*/  CS2R R94, SRZ ;  /* 0x00000000005e7805 */ /* 0x000fe2000001ff00 */
[----:B------:R-:W-:Y:S01]  /*4420*/  LOP3.LUT P1, RZ, R179, 0x3, RZ, 0xc0, !PT ;  /* 0x00000003b3ff7812 */ /* 0x000fe2000782c0ff */
[----:B------:R3:W-:Y:S01]  /*4430*/  STL.64 [R1], R8 ;  /* 0x0000000801007387 */ /* 0x0007e20000100a00 */
[----:B------:R-:W-:Y:S01]  /*4440*/  LOP3.LUT R7, R7, 0x10, R179, 0x78, !PT ;  /* 0x0000001007077812 */ /* 0x000fe200078e78b3 */
[----:B0-----:R-:W-:Y:S01]  /*4450*/  CS2R R14, SRZ ;  /* 0x00000000000e7805 */ /* 0x001fe2000001ff00 */
[----:B------:R-:W-:Y:S01]  /*4460*/  MOV R4, RZ ;  /* 0x000000ff00047202 */ /* 0x000fe20000000f00 */
[----:B------:R0:W-:Y:S01]  /*4470*/  STL.64 [R1+0x170], R180 ;  /* 0x000170b401007387 */ /* 0x0001e20000100a00 */
[----:B-1----:R-:W-:Y:S01]  /*4480*/  CS2R R12, SRZ ;  /* 0x00000000000c7805 */ /* 0x002fe2000001ff00 */
[----:B------:R-:W-:-:S02]  /*4490*/  LOP3.LUT R231, R6, 0x30, R231, 0x78, !PT ;  /* 0x0000003006e77812 */ /* 0x000fc400078e78e7 */
[----:B------:R1:W-:Y:S01]  /*44a0*/  STL.64 [R1+0x1b0], R184 ;  /* 0x0001b0b801007387 */ /* 0x0003e20000100a00 */
[----:B--2---:R-:W-:Y:S01]  /*44b0*/  CS2R R10, SRZ ;  /* 0x00000000000a7805 */ /* 0x004fe2000001ff00 */
[----:B------:R-:W-:Y:S02]  /*44c0*/  ISETP.LT.U32.AND P2, PT, R174, 0x80, !P1 ;  /* 0x00000080ae00780c */ /* 0x000fe40004f41070 */
[----:B------:R2:W-:Y:S01]  /*44d0*/  STL.64 [R1+0x168], R182 ;  /* 0x000168b601007387 */ /* 0x0005e20000100a00 */
[----:B---3--:R-:W-:Y:S01]  /*44e0*/  CS2R R8, SRZ ;  /* 0x0000000000087805 */ /* 0x008fe2000001ff00 */
[----:B------:R-:W-:Y:S02]  /*44f0*/  LOP3.LUT R252, R3, 0x60, RZ, 0x3c, !PT ;  /* 0x0000006003fc7812 */ /* 0x000fe400078e3cff */
[-C--:B0-----:R-:W-:Y:S01]  /*4500*/  IADD3 R180, P6, R98, R172.reuse, RZ ;  /* 0x000000ac62b47210 */ /* 0x081fe20007fde0ff */
[----:B------:R-:W-:Y:S01]  /*4510*/  STL.64 [R1+0x160], R186 ;  /* 0x000160ba01007387 */ /* 0x000fe20000100a00 */
[----:B------:R-:W-:-:S02]  /*4520*/  IADD3 R98, P5, R102, R172, RZ ;  /* 0x000000ac66627210 */ /* 0x000fc40007fbe0ff */
[-C--:B-1----:R-:W-:Y:S02]  /*4530*/  IADD3 R184, P4, R44, R172.reuse, RZ ;  /* 0x000000ac2cb87210 */ /* 0x082fe40007f9e0ff */
[CC--:B------:R-:W-:Y:S02]  /*4540*/  LEA.HI.X.SX32 R181, R42.reuse, R173.reuse, 0x1, P6 ;  /* 0x000000ad2ab57211 */ /* 0x0c0fe400030f0eff */
[-C--:B--2---:R-:W-:Y:S02]  /*4550*/  IADD3 R182, P3, R42, R172.reuse, RZ ;  /* 0x000000ac2ab67210 */ /* 0x084fe40007f7e0ff */
[-C--:B------:R-:W-:Y:S02]  /*4560*/  LEA.HI.X.SX32 R185, R107, R173.reuse, 0x1, P4 ;  /* 0x000000ad6bb97211 */ /* 0x080fe400020f0eff */
[----:B------:R-:W-:Y:S02]  /*4570*/  LEA.HI.X.SX32 R183, R44, R173, 0x1, P3 ;  /* 0x000000ad2cb77211 */ /* 0x000fe400018f0eff */
[-C--:B------:R-:W-:Y:S01]  /*4580*/  IADD3 R104, P3, R41, R172.reuse, RZ ;  /* 0x000000ac29687210 */ /* 0x080fe20007f7e0ff */
[----:B------:R-:W-:Y:S01]  /*4590*/  STL.64 [R1+0x1d0], R184 ;  /* 0x0001d0b801007387 */ /* 0x000fe20000100a00 */
[----:B------:R-:W-:-:S02]  /*45a0*/  IADD3 R100, P4, R106, R172, RZ ;  /* 0x000000ac6a647210 */ /* 0x000fc40007f9e0ff */
[-C--:B------:R-:W-:Y:S01]  /*45b0*/  LEA.HI.X.SX32 R99, R110, R173.reuse, 0x1, P5 ;  /* 0x000000ad6e637211 */ /* 0x080fe200028f0eff */
[----:B------:R-:W-:Y:S01]  /*45c0*/  STL.64 [R1+0x1a8], R182 ;  /* 0x0001a8b601007387 */ /* 0x000fe20000100a00 */
[-C--:B------:R-:W-:Y:S01]  /*45d0*/  IADD3 R102, P6, R108, R172.reuse, RZ ;  /* 0x000000ac6c667210 */ /* 0x080fe20007fde0ff */
[----:B------:R-:W-:Y:S01]  /*45e0*/  CS2R R106, SRZ ;  /* 0x00000000006a7805 */ /* 0x000fe2000001ff00 */
[-C--:B------:R-:W-:Y:S01]  /*45f0*/  LEA.HI.X.SX32 R105, R111, R173.reuse, 0x1, P3 ;  /* 0x000000ad6f697211 */ /* 0x080fe200018f0eff */
[----:B------:R0:W-:Y:S01]  /*4600*/  STL.64 [R1+0x150], R98 ;  /* 0x0001506201007387 */ /* 0x0001e20000100a00 */
[-C--:B------:R-:W-:Y:S02]  /*4610*/  LEA.HI.X.SX32 R101, R41, R173.reuse, 0x1, P4 ;  /* 0x000000ad29657211 */ /* 0x080fe400020f0eff */
[----:B------:R-:W-:Y:S01]  /*4620*/  LEA.HI.X.SX32 R103, R156, R173, 0x1, P6 ;  /* 0x000000ad9c677211 */ /* 0x000fe200030f0eff */
[----:B------:R-:W-:Y:S04]  /*4630*/  STL.64 [R1+0x158], R180 ;  /* 0x000158b401007387 */ /* 0x000fe80000100a00 */
[----:B------:R1:W-:Y:S04]  /*4640*/  STL.64 [R1+0x1a0], R104 ;  /* 0x0001a06801007387 */ /* 0x0003e80000100a00 */
[----:B------:R2:W-:Y:S01]  /*4650*/  STL.64 [R1+0x148], R100 ;  /* 0x0001486401007387 */ /* 0x0005e20000100a00 */
[----:B0-----:R-:W-:-:S03]  /*4660*/  IADD3 R98, P5, R109, R172, RZ ;  /* 0x000000ac6d627210 */ /* 0x001fc60007fbe0ff */
[----:B------:R0:W-:Y:S01]  /*4670*/  STL.64 [R1+0x140], R102 ;  /* 0x0001406601007387 */ /* 0x0001e20000100a00 */
[-C--:B------:R-:W-:Y:S02]  /*4680*/  LEA.HI.X.SX32 R99, R46, R173.reuse, 0x1, P5 ;  /* 0x000000ad2e637211 */ /* 0x080fe400028f0eff */
[-C--:B-1----:R-:W-:Y:S02]  /*4690*/  IADD3 R104, P3, R43, R172.reuse, RZ ;  /* 0x000000ac2b687210 */ /* 0x082fe40007f7e0ff */
[-C--:B--2---:R-:W-:Y:S02]  /*46a0*/  IADD3 R100, P4, R45, R172.reuse, RZ ;  /* 0x000000ac2d647210 */ /* 0x084fe40007f9e0ff */
[-C--:B------:R-:W-:Y:S02]  /*46b0*/  LEA.HI.X.SX32 R105, R158, R173.reuse, 0x1, P3 ;  /* 0x000000ad9e697211 */ /* 0x080fe400018f0eff */
[----:B0-----:R-:W-:Y:S02]  /*46c0*/  IADD3 R102, P6, R46, R172, RZ ;  /* 0x000000ac2e667210 */ /* 0x001fe40007fde0ff */
[-C--:B------:R-:W-:Y:S01]  /*46d0*/  LEA.HI.X.SX32 R101, R43, R173.reuse, 0x1, P4 ;  /* 0x000000ad2b657211 */ /* 0x080fe200020f0eff */
[----:B------:R0:W-:Y:S01]  /*46e0*/  STL.64 [R1+0x1e0], R104 ;  /* 0x0001e06801007387 */ /* 0x0001e20000100a00 */
[----:B------:R-:W-:-:S03]  /*46f0*/  LEA.HI.X.SX32 R103, R45, R173, 0x1, P6 ;  /* 0x000000ad2d677211 */ /* 0x000fc600030f0eff */
[----:B------:R1:W-:Y:S04]  /*4700*/  STL.64 [R1+0x1c8], R100 ;  /* 0x0001c86401007387 */ /* 0x0003e80000100a00 */
[----:B------:R2:W-:Y:S01]  /*4710*/  STL.64 [R1+0x198], R102 ;  /* 0x0001986601007387 */ /* 0x0005e20000100a00 */
[----:B0-----:R-:W-:-:S03]  /*4720*/  IADD3 R104, P3, R157, R172, RZ ;  /* 0x000000ac9d687210 */ /* 0x001fc60007f7e0ff */
[----:B------:R0:W-:Y:S01]  /*4730*/  STL.64 [R1+0x138], R98 ;  /* 0x0001386201007387 */ /* 0x0001e20000100a00 */
[-C--:B-1----:R-:W-:Y:S02]  /*4740*/  IADD3 R100, P4, R159, R172.reuse, RZ ;  /* 0x000000ac9f647210 */ /* 0x082fe40007f9e0ff */
[-C--:B------:R-:W-:Y:S02]  /*4750*/  LEA.HI.X.SX32 R105, R162, R173.reuse, 0x1, P3 ;  /* 0x000000ada2697211 */ /* 0x080fe400018f0eff */
[CC--:B--2---:R-:W-:Y:S02]  /*4760*/  IADD3 R102, P6, R47.reuse, R172.reuse, RZ ;  /* 0x000000ac2f667210 */ /* 0x0c4fe40007fde0ff */
[-C--:B------:R-:W-:Y:S01]  /*4770*/  LEA.HI.X.SX32 R101, R47, R173.reuse, 0x1, P4 ;  /* 0x000000ad2f657211 */ /* 0x080fe200020f0eff */
[----:B------:R1:W-:Y:S01]  /*4780*/  STL.64 [R1+0x130], R104 ;  /* 0x0001306801007387 */ /* 0x0003e20000100a00 */
[----:B------:R-:W-:Y:S02]  /*4790*/  LEA.HI.X.SX32 R103, R163, R173, 0x1, P6 ;  /* 0x000000ada3677211 */ /* 0x000fe400030f0eff */
[-C--:B0-----:R-:W-:Y:S01]  /*47a0*/  IADD3 R98, P5, R160, R172.reuse, RZ ;  /* 0x000000aca0627210 */ /* 0x081fe20007fbe0ff */
[----:B------:R0:W-:Y:S01]  /*47b0*/  STL.64 [R1+0x128], R100 ;  /* 0x0001286401007387 */ /* 0x0001e20000100a00 */
[----:B------:R-:W-:-:S02]  /*47c0*/  IADD3 R44, P6, R48, R172, RZ ;  /* 0x000000ac302c7210 */ /* 0x000fc40007fde0ff */
[-C--:B------:R-:W-:Y:S01]  /*47d0*/  IADD3 R42, P3, R161, R172.reuse, RZ ;  /* 0x000000aca12a7210 */ /* 0x080fe20007f7e0ff */
[----:B------:R2:W-:Y:S01]  /*47e0*/  STL.64 [R1+0x190], R102 ;  /* 0x0001906601007387 */ /* 0x0005e20000100a00 */
[-C--:B------:R-:W-:Y:S02]  /*47f0*/  LEA.HI.X.SX32 R99, R165, R173.reuse, 0x1, P5 ;  /* 0x000000ada5637211 */ /* 0x080fe400028f0eff */
[-C--:B------:R-:W-:Y:S01]  /*4800*/  LEA.HI.X.SX32 R45, R167, R173.reuse, 0x1, P6 ;  /* 0x000000ada72d7211 */ /* 0x080fe200030f0eff */
[----:B-1----:R-:W-:Y:S01]  /*4810*/  CS2R R104, SRZ ;  /* 0x0000000000687805 */ /* 0x002fe2000001ff00 */
[C---:B------:R-:W-:Y:S01]  /*4820*/  LEA.HI.X.SX32 R43, R49.reuse, R173, 0x1, P3 ;  /* 0x000000ad312b7211 */ /* 0x040fe200018f0eff */
[----:B------:R1:W-:Y:S01]  /*4830*/  STL.64 [R1+0x120], R98 ;  /* 0x0001206201007387 */ /* 0x0003e20000100a00 */
[----:B0-----:R-:W-:-:S03]  /*4840*/  IADD3 R100, P4, R49, R172, RZ ;  /* 0x000000ac31647210 */ /* 0x001fc60007f9e0ff */
[----:B------:R0:W-:Y:S01]  /*4850*/  STL.64 [R1+0x1c0], R44 ;  /* 0x0001c02c01007387 */ /* 0x0001e20000100a00 */
[----:B------:R-:W-:Y:S01]  /*4860*/  LEA.HI.X.SX32 R101, R48, R173, 0x1, P4 ;  /* 0x000000ad30657211 */ /* 0x000fe200020f0eff */
[----:B--2---:R-:W-:Y:S01]  /*4870*/  CS2R R102, SRZ ;  /* 0x0000000000667805 */ /* 0x004fe2000001ff00 */
[-C--:B------:R-:W-:Y:S01]  /*4880*/  IADD3 R46, P4, R51, R172.reuse, RZ ;  /* 0x000000ac332e7210 */ /* 0x080fe20007f9e0ff */
[----:B------:R2:W-:Y:S01]  /*4890*/  STL.64 [R1+0x118], R42 ;  /* 0x0001182a01007387 */ /* 0x0005e20000100a00 */
[----:B-1----:R-:W-:-:S03]  /*48a0*/  IADD3 R98, P5, R164, R172, RZ ;  /* 0x000000aca4627210 */ /* 0x002fc60007fbe0ff */
[----:B------:R1:W-:Y:S01]  /*48b0*/  STL.64 [R1+0x188], R100 ;  /* 0x0001886401007387 */ /* 0x0003e20000100a00 */
[-C--:B------:R-:W-:Y:S02]  /*48c0*/  LEA.HI.X.SX32 R47, R169, R173.reuse, 0x1, P4 ;  /* 0x000000ada92f7211 */ /* 0x080fe400020f0eff */
[-C--:B0-----:R-:W-:Y:S02]  /*48d0*/  IADD3 R44, P6, R166, R172.reuse, RZ ;  /* 0x000000aca62c7210 */ /* 0x081fe40007fde0ff */
[-C--:B------:R-:W-:Y:S01]  /*48e0*/  LEA.HI.X.SX32 R99, R168, R173.reuse, 0x1, P5 ;  /* 0x000000ada8637211 */ /* 0x080fe200028f0eff */
[----:B------:R0:W-:Y:S01]  /*48f0*/  STL.64 [R1+0x180], R46 ;  /* 0x0001802e01007387 */ /* 0x0001e20000100a00 */
[-C--:B------:R-:W-:Y:S02]  /*4900*/  LEA.HI.X.SX32 R45, R51, R173.reuse, 0x1, P6 ;  /* 0x000000ad332d7211 */ /* 0x080fe400030f0eff */
[CC--:B--2---:R-:W-:Y:S01]  /*4910*/  IADD3 R42, P3, R97.reuse, R172.reuse, RZ ;  /* 0x000000ac612a7210 */ /* 0x0c4fe20007f7e0ff */
[----:B------:R2:W-:Y:S01]  /*4920*/  STL.64 [R1+0x110], R98 ;  /* 0x0001106201007387 */ /* 0x0005e20000100a00 */
[C---:B------:R-:W-:Y:S01]  /*4930*/  LEA R48, P5, R40.reuse, R172, 0x2 ;  /* 0x000000ac28307211 */ /* 0x040fe200078a10ff */
[----:B-1----:R-:W-:Y:S01]  /*4940*/  CS2R R100, SRZ ;  /* 0x0000000000647805 */ /* 0x002fe2000001ff00 */
[-C--:B------:R-:W-:Y:S01]  /*4950*/  LEA.HI.X.SX32 R43, R40, R173.reuse, 0x1, P3 ;  /* 0x000000ad282b7211 */ /* 0x080fe200018f0eff */
[----:B------:R1:W-:Y:S01]  /*4960*/  STL.64 [R1+0x108], R44 ;  /* 0x0001082c01007387 */ /* 0x0003e20000100a00 */
[----:B------:R-:W-:-:S02]  /*4970*/  LEA.HI.X.SX32 R49, R97, R173, 0x1, P5 ;  /* 0x000000ad61317211 */ /* 0x000fc400028f0eff */
[----:B------:R-:W-:Y:S01]  /*4980*/  CS2R R96, SRZ ;  /* 0x0000000000607805 */ /* 0x000fe2000001ff00 */
[-C--:B0-----:R-:W-:Y:S01]  /*4990*/  LEA R46, P4, R40, R172.reuse, 0x3 ;  /* 0x000000ac282e7211 */ /* 0x081fe200078818ff */
[----:B------:R0:W-:Y:S03]  /*49a0*/  STL.64 [R1+0x1f0], R42 ;  /* 0x0001f02a01007387 */ /* 0x0001e60000100a00 */
[-C--:B------:R-:W-:Y:S01]  /*49b0*/  LEA.HI.X.SX32 R47, R178, R173.reuse, 0x1, P4 ;  /* 0x000000adb22f7211 */ /* 0x080fe200020f0eff */
[----:B------:R-:W-:Y:S01]  /*49c0*/  STL.64 [R1+0x1e8], R48 ;  /* 0x0001e83001007387 */ /* 0x000fe20000100a00 */
[----:B--2---:R-:W-:Y:S01]  /*49d0*/  CS2R R98, SRZ ;  /* 0x0000000000627805 */ /* 0x004fe2000001ff00 */
[----:B-1----:R-:W-:Y:S02]  /*49e0*/  LEA R44, P6, R40, R172, 0x4 ;  /* 0x000000ac282c7211 */ /* 0x002fe400078c20ff */
[----:B------:R-:W-:Y:S02]  /*49f0*/  STL.64 [R1+0x1d8], R46 ;  /* 0x0001d82e01007387 */ /* 0x000fe40000100a00 */
[----:B------:R-:W-:-:S02]  /*4a00*/  LEA.HI.X.SX32 R45, R177, R173, 0x1, P6 ;  /* 0x000000adb12d7211 */ /* 0x000fc400030f0eff */
[-C--:B0-----:R-:W-:Y:S02]  /*4a10*/  LEA R42, P3, R40, R172.reuse, 0x5 ;  /* 0x000000ac282a7211 */ /* 0x081fe400078628ff */
[----:B------:R-:W-:Y:S01]  /*4a20*/  IADD3 R40, P5, R170, R172, RZ ;  /* 0x000000acaa287210 */ /* 0x000fe20007fbe0ff */
[----:B------:R-:W-:Y:S01]  /*4a30*/  STL.64 [R1+0x1b8], R44 ;  /* 0x0001b82c01007387 */ /* 0x000fe20000100a00 */
[-C--:B------:R-:W-:Y:S02]  /*4a40*/  LEA.HI.X.SX32 R43, R176, R173.reuse, 0x1, P3 ;  /* 0x000000adb02b7211 */ /* 0x080fe400018f0eff */
[----:B------:R-:W-:-:S03]  /*4a50*/  LEA.HI.X.SX32 R41, R171, R173, 0x1, P5 ;  /* 0x000000adab297211 */ /* 0x000fc600028f0eff */
[----:B------:R0:W-:Y:S04]  /*4a60*/  STL.64 [R1+0x178], R42 ;  /* 0x0001782a01007387 */ /* 0x0001e80000100a00 */
[----:B------:R1:W-:Y:S01]  /*4a70*/  STL.64 [R1+0x100], R40 ;  /* 0x0001002801007387 */ /* 0x0003e20000100a00 */
[C---:B0-----:R-:W-:Y:S02]  /*4a80*/  LOP3.LUT R42, R6.reuse, 0x10, RZ, 0x3c, !PT ;  /* 0x00000010062a7812 */ /* 0x041fe400078e3cff */
[C---:B------:R-:W-:Y:S02]  /*4a90*/  LOP3.LUT R42, R6.reuse, 0x40, RZ, 0x3c, !PT ;  /* 0x00000040062a7812 */ /* 0x040fe400078e3cff */
[C---:B-1----:R-:W-:Y:S02]  /*4aa0*/  LOP3.LUT R41, R6.reuse, 0x20, RZ, 0x3c, !PT ;  /* 0x0000002006297812 */ /* 0x042fe400078e3cff */
[----:B------:R-:W-:-:S02]  /*4ab0*/  LOP3.LUT R40, R6, 0x30, RZ, 0x3c, !PT ;  /* 0x0000003006287812 */ /* 0x000fc400078e3cff */
[C---:B------:R-:W-:Y:S02]  /*4ac0*/  LOP3.LUT R41, R6.reuse, 0x50, RZ, 0x3c, !PT ;  /* 0x0000005006297812 */ /* 0x040fe400078e3cff */
[C---:B------:R-:W-:Y:S02]  /*4ad0*/  LOP3.LUT R40, R6.reuse, 0x60, RZ, 0x3c, !PT ;  /* 0x0000006006287812 */ /* 0x040fe400078e3cff */
[C---:B------:R-:W-:Y:S02]  /*4ae0*/  LOP3.LUT R41, R3.reuse, 0x20, RZ, 0x3c, !PT ;  /* 0x0000002003297812 */ /* 0x040fe400078e3cff */
[----:B------:R-:W-:Y:S02]  /*4af0*/  LOP3.LUT R40, R3, 0x40, RZ, 0x3c, !PT ;  /* 0x0000004003287812 */ /* 0x000fe400078e3cff */
[----:B------:R-:W-:Y:S02]  /*4b00*/  LOP3.LUT R42, R6, 0x70, RZ, 0x3c, !PT ;  /* 0x00000070062a7812 */ /* 0x000fe400078e3cff */
[----:B------:R-:W-:-:S02]  /*4b10*/  LOP3.LUT R41, R7, 0x20, RZ, 0x3c, !PT ;  /* 0x0000002007297812 */ /* 0x000fc400078e3cff */
[----:B------:R-:W-:Y:S02]  /*4b20*/  LOP3.LUT R40, R175, 0x40, RZ, 0x3c, !PT ;  /* 0x00000040af287812 */ /* 0x000fe400078e3cff */
.L_x_1:
[----:B------:R-:W2:Y:S04]  /*4b30*/  LDL.64 R42, [R1+0x1f0] ;  /* 0x0001f000012a7983 */ /* 0x000ea80000100a00 */
[----:B------:R-:W3:Y:S04]  /*4b40*/  LDL.64 R110, [R1+0x1d8] ;  /* 0x0001d800016e7983 */ /* 0x000ee80000100a00 */
[----:B------:R-:W4:Y:S04]  /*4b50*/  LDL.64 R44, [R1+0x1d0] ;  /* 0x0001d000012c7983 */ /* 0x000f280000100a00 */
[----:B------:R-:W5:Y:S04]  /*4b60*/  LDL.64 R170, [R1+0x1b8] ;  /* 0x0001b80001aa7983 */ /* 0x000f680000100a00 */
[----:B------:R-:W5:Y:S04]  /*4b70*/  LDL.64 R168, [R1+0x1b0] ;  /* 0x0001b00001a87983 */ /* 0x000f680000100a00 */
[----:B------:R-:W5:Y:S04]  /*4b80*/  LDL.64 R108, [R1+0x1e8] ;  /* 0x0001e800016c7983 */ /* 0x000f680000100a00 */
[----:B------:R-:W5:Y:S04]  /*4b90*/  LDL.64 R48, [R1+0x1e0] ;  /* 0x0001e00001307983 */ /* 0x000f680000100a00 */
[----:B------:R-:W5:Y:S04]  /*4ba0*/  LDL.64 R158, [R1+0x1a0] ;  /* 0x0001a000019e7983 */ /* 0x000f680000100a00 */
[----:B------:R-:W5:Y:S04]  /*4bb0*/  LDL.64 R184, [R1+0x190] ;  /* 0x0001900001b87983 */ /* 0x000f680000100a00 */
[----:B------:R-:W5:Y:S04]  /*4bc0*/  LDL.64 R182, [R1+0x188] ;  /* 0x0001880001b67983 */ /* 0x000f680000100a00 */
[----:B------:R-:W5:Y:S01]  /*4bd0*/  LDL.64 R46, [R1+0x1c8] ;  /* 0x0001c800012e7983 */ /* 0x000f620000100a00 */
[----:B------:R-:W-:-:S03]  /*4be0*/  IMAD.WIDE R40, R4, 0x2, R172 ;  /* 0x0000000204287825 */ /* 0x000fc600078e02ac */
[----:B------:R-:W5:Y:S04]  /*4bf0*/  LDL.64 R160, [R1+0x1a8] ;  /* 0x0001a80001a07983 */ /* 0x000f680000100a00 */
[----:B------:R-:W5:Y:S04]  /*4c00*/  LDL.64 R50, [R1+0x198] ;  /* 0x0001980001327983 */ /* 0x000f680000100a00 */
[----:B------:R-:W5:Y:S04]  /*4c10*/  LDL.64 R166, [R1+0x178] ;  /* 0x0001780001a67983 */ /* 0x000f680000100a00 */
[----:B------:R0:W5:Y:S04]  /*4c20*/  LDG.E.U16 R40, [R40.64] ;  /* 0x0000000428287981 */ /* 0x000168000c1e1500 */
[----:B------:R-:W5:Y:S04]  /*4c30*/  LDL.64 R164, [R1+0x170] ;  /* 0x0001700001a47983 */ /* 0x000f680000100a00 */
        /* <DEDUP_REMOVED lines=12> */
[----:B--2---:R-:W-:-:S05]  /*4d00*/  IMAD.WIDE R42, R4, 0x2, R42 ;  /* 0x00000002042a7825 */ /* 0x004fca00078e022a */
[----:B0-----:R3:W2:Y:S01]  /*4d10*/  LDG.E.U16 R41, [R42.64] ;  /* 0x000000042a297981 */ /* 0x0016a2000c1e1500 */
[----:B----4-:R-:W-:-:S04]  /*4d20*/  IMAD.WIDE R44, R4, 0x2, R44 ;  /* 0x00000002042c7825 */ /* 0x010fc800078e022c */
[C---:B---3--:R-:W-:Y:S02]  /*4d30*/  IMAD.WIDE R42, R4.reuse, 0x2, R110 ;  /* 0x00000002042a7825 */ /* 0x048fe400078e026e */
[----:B------:R5:W3:Y:S04]  /*4d40*/  LDG.E.U16 R111, [R44.64] ;  /* 0x000000042c6f7981 */ /* 0x000ae8000c1e1500 */
[----:B------:R0:W4:Y:S01]  /*4d50*/  LDG.E.U16 R110, [R42.64] ;  /* 0x000000042a6e7981 */ /* 0x000122000c1e1500 */
[----:B-----5:R-:W-:-:S03]  /*4d60*/  IMAD.WIDE R44, R4, 0x2, R168 ;  /* 0x00000002042c7825 */ /* 0x020fc600078e02a8 */
[----:B------:R-:W5:Y:S01]  /*4d70*/  LDL.64 R168, [R1+0x128] ;  /* 0x0001280001a87983 */ /* 0x000f620000100a00 */
[----:B0-----:R-:W-:-:S03]  /*4d80*/  IMAD.WIDE R42, R4, 0x2, R170 ;  /* 0x00000002042a7825 */ /* 0x001fc600078e02aa */
[----:B------:R-:W2:Y:S01]  /*4d90*/  LDL.64 R170, [R1+0x130] ;  /* 0x0001300001aa7983 */ /* 0x000ea20000100a00 */
[----:B------:R-:W-:-:S03]  /*4da0*/  IMAD.WIDE R108, R4, 0x2, R108 ;  /* 0x00000002046c7825 */ /* 0x000fc600078e026c */
[----:B------:R0:W3:Y:S01]  /*4db0*/  LDG.E.U16 R157, [R42.64] ;  /* 0x000000042a9d7981 */ /* 0x0000e2000c1e1500 */
[----:B------:R-:W-:-:S03]  /*4dc0*/  IMAD.WIDE R48, R4, 0x2, R48 ;  /* 0x0000000204307825 */ /* 0x000fc600078e0230 */
[----:B------:R1:W3:Y:S01]  /*4dd0*/  LDG.E.U16 R108, [R108.64] ;  /* 0x000000046c6c7981 */ /* 0x0002e2000c1e1500 */
[----:B0-----:R-:W-:-:S03]  /*4de0*/  IMAD.WIDE R42, R4, 0x2, R184 ;  /* 0x00000002042a7825 */ /* 0x001fc600078e02b8 */
[----:B------:R-:W3:Y:S04]  /*4df0*/  LDL.64 R184, [R1+0x140] ;  /* 0x0001400001b87983 */ /* 0x000ee80000100a00 */
[----:B-1----:R0:W3:Y:S02]  /*4e00*/  LDG.E.U16 R109, [R48.64] ;  /* 0x00000004306d7981 */ /* 0x0020e4000c1e1500 */
[C---:B0-----:R-:W-:Y:S02]  /*4e10*/  IMAD.WIDE R48, R4.reuse, 0x2, R158 ;  /* 0x0000000204307825 */ /* 0x041fe400078e029e */
[----:B------:R0:W3:Y:S02]  /*4e20*/  LDG.E.U16 R158, [R44.64] ;  /* 0x000000042c9e7981 */ /* 0x0000e4000c1e1500 */
[----:B0-----:R-:W-:-:S02]  /*4e30*/  IMAD.WIDE R44, R4, 0x2, R182 ;  /* 0x00000002042c7825 */ /* 0x001fc400078e02b6 */
[----:B------:R-:W4:Y:S02]  /*4e40*/  LDL.64 R182, [R1+0x100] ;  /* 0x0001000001b67983 */ /* 0x000f240000100a00 */
[----:B------:R-:W-:-:S05]  /*4e50*/  IMAD.WIDE R46, R4, 0x2, R46 ;  /* 0x00000002042e7825 */ /* 0x000fca00078e022e */
[----:B------:R0:W4:Y:S01]  /*4e60*/  LDG.E.U16 R156, [R46.64] ;  /* 0x000000042e9c7981 */ /* 0x000122000c1e1500 */
[----:B------:R-:W-:-:S04]  /*4e70*/  IMAD.WIDE R50, R4, 0x2, R50 ;  /* 0x0000000204327825 */ /* 0x000fc800078e0232 */
[C---:B0-----:R-:W-:Y:S02]  /*4e80*/  IMAD.WIDE R46, R4.reuse, 0x2, R160 ;  /* 0x00000002042e7825 */ /* 0x041fe400078e02a0 */
[----:B------:R0:W4:Y:S04]  /*4e90*/  LDG.E.U16 R160, [R48.64] ;  /* 0x0000000430a07981 */ /* 0x000128000c1e1500 */
[----:B------:R1:W4:Y:S04]  /*4ea0*/  LDG.E.U16 R159, [R46.64] ;  /* 0x000000042e9f7981 */ /* 0x000328000c1e1500 */
[----:B------:R1:W4:Y:S01]  /*4eb0*/  LDG.E.U16 R161, [R50.64] ;  /* 0x0000000432a17981 */ /* 0x000322000c1e1500 */
[----:B0-----:R-:W-:-:S04]  /*4ec0*/  IMAD.WIDE R48, R4, 0x2, R164 ;  /* 0x0000000204307825 */ /* 0x001fc800078e02a4 */
[C---:B-1----:R-:W-:Y:S01]  /*4ed0*/  IMAD.WIDE R46, R4.reuse, 0x2, R166 ;  /* 0x00000002042e7825 */ /* 0x042fe200078e02a6 */
[----:B------:R2:W4:Y:S03]  /*4ee0*/  LDG.E.U16 R165, [R48.64] ;  /* 0x0000000430a57981 */ /* 0x000526000c1e1500 */
[C---:B------:R-:W-:Y:S01]  /*4ef0*/  IMAD.WIDE R50, R4.reuse, 0x2, R162 ;  /* 0x0000000204327825 */ /* 0x040fe200078e02a2 */
[----:B------:R0:W4:Y:S04]  /*4f00*/  LDG.E.U16 R164, [R46.64] ;  /* 0x000000042ea47981 */ /* 0x000128000c1e1500 */
[----:B------:R5:W4:Y:S04]  /*4f10*/  LDG.E.U16 R166, [R50.64] ;  /* 0x0000000432a67981 */ /* 0x000b28000c1e1500 */
[----:B------:R1:W4:Y:S01]  /*4f20*/  LDG.E.U16 R162, [R42.64] ;  /* 0x000000042aa27981 */ /* 0x000322000c1e1500 */
[----:B0-----:R-:W-:-:S03]  /*4f30*/  IMAD.WIDE R46, R4, 0x2, R196 ;  /* 0x00000002042e7825 */ /* 0x001fc600078e02c4 */
[----:B------:R0:W4:Y:S01]  /*4f40*/  LDG.E.U16 R163, [R44.64] ;  /* 0x000000042ca37981 */ /* 0x000122000c1e1500 */
[----:B-1----:R-:W-:-:S04]  /*4f50*/  IMAD.WIDE R42, R4, 0x2, R200 ;  /* 0x00000002042a7825 */ /* 0x002fc800078e02c8 */
[C---:B0-----:R-:W-:Y:S01]  /*4f60*/  IMAD.WIDE R44, R4.reuse, 0x2, R198 ;  /* 0x00000002042c7825 */ /* 0x041fe200078e02c6 */
[----:B------:R0:W4:Y:S03]  /*4f70*/  LDG.E.U16 R167, [R42.64] ;  /* 0x000000042aa77981 */ /* 0x000126000c1e1500 */
[----:B0-----:R-:W-:-:S04]  /*4f80*/  IMAD.WIDE R42, R4, 0x2, R194 ;  /* 0x00000002042a7825 */ /* 0x001fc800078e02c2 */
[C---:B-----5:R-:W-:Y:S02]  /*4f90*/  IMAD.WIDE R50, R4.reuse, 0x2, R168 ;  /* 0x0000000204327825 */ /* 0x060fe400078e02a8 */
[----:B------:R0:W5:Y:S02]  /*4fa0*/  LDG.E.U16 R169, [R46.64] ;  /* 0x000000042ea97981 */ /* 0x000164000c1e1500 */
[C---:B--2---:R-:W-:Y:S02]  /*4fb0*/  IMAD.WIDE R48, R4.reuse, 0x2, R170 ;  /* 0x0000000204307825 */ /* 0x044fe400078e02aa */
[----:B------:R1:W2:Y:S04]  /*4fc0*/  LDG.E.U16 R171, [R50.64] ;  /* 0x0000000432ab7981 */ /* 0x0002a8000c1e1500 */
[----:B------:R1:W2:Y:S01]  /*4fd0*/  LDG.E.U16 R170, [R48.64] ;  /* 0x0000000430aa7981 */ /* 0x0002a2000c1e1500 */
[----:B0-----:R-:W-:-:S03]  /*4fe0*/  IMAD.WIDE R46, R4, 0x2, R180 ;  /* 0x00000002042e7825 */ /* 0x001fc600078e02b4 */
[----:B------:R0:W2:Y:S01]  /*4ff0*/  LDG.E.U16 R168, [R44.64] ;  /* 0x000000042ca87981 */ /* 0x0000a2000c1e1500 */
[----:B-1----:R-:W-:-:S03]  /*5000*/  IMAD.WIDE R48, R4, 0x2, R178 ;  /* 0x0000000204307825 */ /* 0x002fc600078e02b2 */
[----:B------:R1:W2:Y:S01]  /*5010*/  LDG.E.U16 R178, [R46.64] ;  /* 0x000000042eb27981 */ /* 0x0002a2000c1e1500 */
[----:B0-----:R-:W-:-:S03]  /*5020*/  IMAD.WIDE R44, R4, 0x2, R192 ;  /* 0x00000002042c7825 */ /* 0x001fc600078e02c0 */
[----:B------:R3:W2:Y:S01]  /*5030*/  LDG.E.U16 R179, [R48.64] ;  /* 0x0000000430b37981 */ /* 0x0006a2000c1e1500 */
[----:B------:R-:W-:-:S03]  /*5040*/  IMAD.WIDE R50, R4, 0x2, R176 ;  /* 0x0000000204327825 */ /* 0x000fc600078e02b0 */
[----:B------:R0:W2:Y:S01]  /*5050*/  LDG.E.U16 R176, [R42.64] ;  /* 0x000000042ab07981 */ /* 0x0000a2000c1e1500 */
[----:B-1----:R-:W-:-:S03]  /*5060*/  IMAD.WIDE R46, R4, 0x2, R186 ;  /* 0x00000002042e7825 */ /* 0x002fc600078e02ba */
[----:B------:R1:W2:Y:S01]  /*5070*/  LDG.E.U16 R177, [R44.64] ;  /* 0x000000042cb17981 */ /* 0x0002a2000c1e1500 */
[----:B---3--:R-:W-:-:S03]  /*5080*/  IMAD.WIDE R48, R4, 0x2, R184 ;  /* 0x0000000204307825 */ /* 0x008fc600078e02b8 */
[----:B------:R4:W3:Y:S01]  /*5090*/  LDG.E.U16 R180, [R50.64] ;  /* 0x0000000432b47981 */ /* 0x0008e2000c1e1500 */
[----:B0-----:R-:W-:-:S03]  /*50a0*/  IMAD.WIDE R42, R4, 0x2, R190 ;  /* 0x00000002042a7825 */ /* 0x001fc600078e02be */
[----:B------:R-:W3:Y:S01]  /*50b0*/  LDG.E.U16 R46, [R46.64] ;  /* 0x000000042e2e7981 */ /* 0x000ee2000c1e1500 */
[----:B-1----:R-:W-:-:S03]  /*50c0*/  IMAD.WIDE R44, R4, 0x2, R188 ;  /* 0x00000002042c7825 */ /* 0x002fc600078e02bc */
[----:B------:R-:W3:Y:S01]  /*50d0*/  LDG.E.U16 R42, [R42.64] ;  /* 0x000000042a2a7981 */ /* 0x000ee2000c1e1500 */
[----:B----4-:R-:W-:-:S03]  /*50e0*/  IMAD.WIDE R50, R4, 0x2, R182 ;  /* 0x0000000204327825 */ /* 0x010fc600078e02b6 */
[----:B------:R-:W4:Y:S04]  /*50f0*/  LDG.E.U16 R44, [R44.64] ;  /* 0x000000042c2c7981 */ /* 0x000f28000c1e1500 */
[----:B------:R-:W3:Y:S04]  /*5100*/  LDG.E.U16 R48, [R48.64] ;  /* 0x0000000430307981 */ /* 0x000ee8000c1e1500 */
[----:B------:R-:W3:Y:S04]  /*5110*/  LDG.E.U16 R50, [R50.64] ;  /* 0x0000000432327981 */ /* 0x000ee8000c1e1500 */
[----:B------:R-:W-:Y:S01]  /*5120*/  BAR.SYNC.DEFER_BLOCKING 0x0 ;  /* 0x0000000000007b1d */ /* 0x000fe20000010000 */
[----:B------:R-:W-:-:S02]  /*5130*/  LOP3.LUT R181, R6, 0x10, RZ, 0x3c, !PT ;  /* 0x0000001006b57812 */ /* 0x000fc400078e3cff */
[----:B------:R-:W-:-:S03]  /*5140*/  LOP3.LUT R182, R6, 0x20, RZ, 0x3c, !PT ;  /* 0x0000002006b67812 */ /* 0x000fc600078e3cff */
[----:B------:R-:W-:Y:S04]  /*5150*/  STS.U16 [R6+0x10000], R40 ;  /* 0x0100002806007388 */ /* 0x000fe80000000400 */
[----:B------:R-:W-:Y:S04]  /*5160*/  STS.U16 [R6+0x11000], R157 ;  /* 0x0110009d06007388 */ /* 0x000fe80000000400 */
[----:B------:R-:W-:Y:S01]  /*5170*/  STS.U16 [R6+0x12000], R164 ;  /* 0x012000a406007388 */ /* 0x000fe20000000400 */
[C---:B------:R-:W-:Y:S02]  /*5180*/  LOP3.LUT R219, R3.reuse, 0x20, RZ, 0x3c, !PT ;  /* 0x0000002003db7812 */ /* 0x040fe400078e3cff */
[----:B------:R-:W-:-:S02]  /*5190*/  LOP3.LUT R218, R3, 0x40, RZ, 0x3c, !PT ;  /* 0x0000004003da7812 */ /* 0x000fc400078e3cff */
[----:B------:R-:W-:Y:S01]  /*51a0*/  LOP3.LUT R220, R175, 0x40, RZ, 0x3c, !PT ;  /* 0x00000040afdc7812 */ /* 0x000fe200078e3cff */
[----:B-----5:R-:W-:Y:S04]  /*51b0*/  STS.U16 [R6+0x13000], R169 ;  /* 0x013000a906007388 */ /* 0x020fe80000000400 */
[----:B------:R-:W-:Y:S04]  /*51c0*/  STS.U16 [R181+0x10200], R41 ;  /* 0x01020029b5007388 */ /* 0x000fe80000000400 */
[----:B------:R-:W-:Y:S04]  /*51d0*/  STS.U16 [R181+0x11200], R158 ;  /* 0x0112009eb5007388 */ /* 0x000fe80000000400 */
[----:B------:R-:W-:Y:S04]  /*51e0*/  STS.U16 [R181+0x12200], R165 ;  /* 0x012200a5b5007388 */ /* 0x000fe80000000400 */
[----:B--2---:R0:W-:Y:S04]  /*51f0*/  STS.U16 [R181+0x13200], R170 ;  /* 0x013200aab5007388 */ /* 0x0041e80000000400 */
[----:B------:R-:W-:Y:S04]  /*5200*/  STS.U16 [R182+0x10400], R108 ;  /* 0x0104006cb6007388 */ /* 0x000fe80000000400 */
[----:B------:R-:W-:Y:S01]  /*5210*/  STS.U16 [R182+0x11400], R159 ;  /* 0x0114009fb6007388 */ /* 0x000fe20000000400 */
[----:B0-----:R-:W-:-:S03]  /*5220*/  LOP3.LUT R181, R6, 0x30, RZ, 0x3c, !PT ;  /* 0x0000003006b57812 */ /* 0x001fc600078e3cff */
[----:B------:R-:W-:Y:S04]  /*5230*/  STS.U16 [R182+0x12400], R166 ;  /* 0x012400a6b6007388 */ /* 0x000fe80000000400 */
[----:B------:R0:W-:Y:S04]  /*5240*/  STS.U16 [R182+0x13400], R171 ;  /* 0x013400abb6007388 */ /* 0x0001e80000000400 */
        /* <DEDUP_REMOVED lines=14> */
[----:B---3--:R0:W-:Y:S04]  /*5330*/  STS.U16 [R181+0x13a00], R180 ;  /* 0x013a00b4b5007388 */ /* 0x0081e80000000400 */
[----:B------:R-:W-:Y:S04]  /*5340*/  STS.U16 [R182+0x10c00], R156 ;  /* 0x010c009cb6007388 */ /* 0x000fe80000000400 */
[----:B------:R-:W-:Y:S01]  /*5350*/  STS.U16 [R182+0x11c00], R163 ;  /* 0x011c00a3b6007388 */ /* 0x000fe20000000400 */
[----:B0-----:R-:W-:-:S03]  /*5360*/  LOP3.LUT R181, R6, 0x70, RZ, 0x3c, !PT ;  /* 0x0000007006b57812 */ /* 0x001fc600078e3cff */
[----:B------:R-:W-:Y:S04]  /*5370*/  STS.U16 [R182+0x12c00], R177 ;  /* 0x012c00b1b6007388 */ /* 0x000fe80000000400 */
[----:B------:R-:W-:Y:S04]  /*5380*/  STS.U16 [R182+0x13c00], R42 ;  /* 0x013c002ab6007388 */ /* 0x000fe80000000400 */
[----:B----4-:R-:W-:Y:S04]  /*5390*/  STS.U16 [R181+0x10e00], R44 ;  /* 0x010e002cb5007388 */ /* 0x010fe80000000400 */
[----:B------:R-:W-:Y:S04]  /*53a0*/  STS.U16 [R181+0x11e00], R46 ;  /* 0x011e002eb5007388 */ /* 0x000fe80000000400 */
[----:B------:R-:W-:Y:S04]  /*53b0*/  STS.U16 [R181+0x12e00], R48 ;  /* 0x012e0030b5007388 */ /* 0x000fe80000000400 */
[----:B------:R-:W-:Y:S04]  /*53c0*/  STS.U16 [R181+0x13e00], R50 ;  /* 0x013e0032b5007388 */ /* 0x000fe80000000400 */
[----:B------:R-:W-:Y:S06]  /*53d0*/  BAR.SYNC.DEFER_BLOCKING 0x0 ;  /* 0x0000000000007b1d */ /* 0x000fec0000010000 */
[----:B------:R-:W-:Y:S04]  /*53e0*/  LDSM.16.MT88.4 R156, [R3] ;  /* 0x00000000039c783b */ /* 0x000fe80000004200 */
[----:B------:R-:W0:Y:S04]  /*53f0*/  LDSM.16.M88.4 R184, [R175+0x10000] ;  /* 0x01000000afb8783b */ /* 0x000e280000000200 */
[----:B------:R-:W1:Y:S04]  /*5400*/  LDSM.16.MT88.4 R108, [R3+0x80] ;  /* 0x00008000036c783b */ /* 0x000e680000004200 */
[----:B------:R-:W2:Y:S04]  /*5410*/  LDSM.16.MT88.4 R48, [R219] ;  /* 0x00000000db30783b */ /* 0x000ea80000004200 */
[----:B------:R-:W3:Y:S04]  /*5420*/  LDSM.16.MT88.4 R168, [R3+0x1000] ;  /* 0x0010000003a8783b */ /* 0x000ee80000004200 */
[----:B------:R-:W4:Y:S04]  /*5430*/  LDSM.16.MT88.4 R40, [R3+0x1080] ;  /* 0x001080000328783b */ /* 0x000f280000004200 */
[----:B------:R-:W5:Y:S04]  /*5440*/  LDSM.16.MT88.4 R44, [R219+0x1000] ;  /* 0x00100000db2c783b */ /* 0x000f680000004200 */
[----:B------:R-:W3:Y:S04]  /*5450*/  LDSM.16.MT88.4 R188, [R219+0x80] ;  /* 0x00008000dbbc783b */ /* 0x000ee80000004200 */
[----:B------:R-:W4:Y:S04]  /*5460*/  LDSM.16.MT88.4 R180, [R218] ;  /* 0x00000000dab4783b */ /* 0x000f280000004200 */
[----:B------:R-:W4:Y:S04]  /*5470*/  LDSM.16.MT88.4 R176, [R218+0x80] ;  /* 0x00008000dab0783b */ /* 0x000f280000004200 */
[----:B------:R-:W5:Y:S01]  /*5480*/  LDSM.16.MT88.4 R164, [R252] ;  /* 0x00000000fca4783b */ /* 0x000f620000004200 */
[-C--:B0-----:R-:W-:Y:S03]  /*5490*/  HMMA.16816.F32 R156, R156, R184.reuse, RZ ;  /* 0x000000b89c9c723c */ /* 0x081fe600000018ff */
[----:B------:R-:W0:Y:S04]  /*54a0*/  LDSM.16.MT88.4 R196, [R252+0x80] ;  /* 0x00008000fcc4783b */ /* 0x000e280000004200 */
[----:B------:R-:W-:Y:S01]  /*54b0*/  LDSM.16.MT88.4 R160, [R252+0x1000] ;  /* 0x00100000fca0783b */ /* 0x000fe20000004200 */
[-C--:B-1----:R-:W-:Y:S03]  /*54c0*/  HMMA.16816.F32 R108, R108, R184.reuse, RZ ;  /* 0x000000b86c6c723c */ /* 0x082fe600000018ff */
[----:B------:R-:W-:Y:S04]  /*54d0*/  LDSM.16.MT88.4 R192, [R252+0x1080] ;  /* 0x00108000fcc0783b */ /* 0x000fe80000004200 */
[----:B------:R-:W-:Y:S01]  /*54e0*/  LDSM.16.MT88.4 R212, [R3+0xc080] ;  /* 0x00c0800003d4783b */ /* 0x000fe20000004200 */
[----:B--2---:R-:W-:Y:S03]  /*54f0*/  HMMA.16816.F32 R48, R48, R184, RZ ;  /* 0x000000b83030723c */ /* 0x004fe600000018ff */
[----:B------:R-:W-:Y:S04]  /*5500*/  LDSM.16.MT88.4 R208, [R219+0xc000] ;  /* 0x00c00000dbd0783b */ /* 0x000fe80000004200 */
[----:B------:R-:W-:Y:S01]  /*5510*/  LDSM.16.MT88.4 R204, [R219+0xc080] ;  /* 0x00c08000dbcc783b */ /* 0x000fe20000004200 */
[-C--:B---3--:R-:W-:Y:S03]  /*5520*/  HMMA.16816.F32 R168, R168, R186.reuse, R156 ;  /* 0x000000baa8a8723c */ /* 0x088fe6000000189c */
[----:B------:R-:W-:Y:S04]  /*5530*/  LDSM.16.MT88.4 R156, [R218+0x1080] ;  /* 0x00108000da9c783b */ /* 0x000fe80000004200 */
[----:B------:R-:W-:Y:S01]  /*5540*/  LDSM.16.MT88.4 R200, [R218+0xc000] ;  /* 0x00c00000dac8783b */ /* 0x000fe20000004200 */
[-C--:B----4-:R-:W-:Y:S03]  /*5550*/  HMMA.16816.F32 R40, R40, R186.reuse, R108 ;  /* 0x000000ba2828723c */ /* 0x090fe6000000186c */
[----:B------:R-:W-:Y:S05]  /*5560*/  LDSM.16.MT88.4 R108, [R218+0x1000] ;  /* 0x00100000da6c783b */ /* 0x000fea0000004200 */
[----:B-----5:R-:W-:Y:S01]  /*5570*/  HMMA.16816.F32 R44, R44, R186, R48 ;  /* 0x000000ba2c2c723c */ /* 0x020fe20000001830 */
[----:B------:R-:W1:Y:S07]  /*5580*/  LDSM.16.MT88.4 R48, [R219+0x1080] ;  /* 0x00108000db30783b */ /* 0x000e6e0000004200 */
[-C--:B------:R-:W-:Y:S08]  /*5590*/  HMMA.16816.F32 R188, R188, R184.reuse, RZ ;  /* 0x000000b8bcbc723c */ /* 0x080ff000000018ff */
[-C--:B------:R-:W-:Y:S08]  /*55a0*/  HMMA.16816.F32 R180, R180, R184.reuse, RZ ;  /* 0x000000b8b4b4723c */ /* 0x080ff000000018ff */
[-C--:B------:R-:W-:Y:S08]  /*55b0*/  HMMA.16816.F32 R176, R176, R184.reuse, RZ ;  /* 0x000000b8b0b0723c */ /* 0x080ff000000018ff */
[-C--:B------:R-:W-:Y:S08]  /*55c0*/  HMMA.16816.F32 R164, R164, R184.reuse, RZ ;  /* 0x000000b8a4a4723c */ /* 0x080ff000000018ff */
[----:B0-----:R-:W-:Y:S08]  /*55d0*/  HMMA.16816.F32 R196, R196, R184, RZ ;  /* 0x000000b8c4c4723c */ /* 0x001ff000000018ff */
[-C--:B-1----:R-:W-:Y:S01]  /*55e0*/  HMMA.16816.F32 R48, R48, R186.reuse, R188 ;  /* 0x000000ba3030723c */ /* 0x082fe200000018bc */
[----:B------:R-:W-:Y:S07]  /*55f0*/  LDSM.16.MT88.4 R188, [R3+0x2000] ;  /* 0x0020000003bc783b */ /* 0x000fee0000004200 */
[-C--:B------:R-:W-:Y:S01]  /*5600*/  HMMA.16816.F32 R108, R108, R186.reuse, R180 ;  /* 0x000000ba6c6c723c */ /* 0x080fe200000018b4 */
[----:B------:R-:W-:Y:S07]  /*5610*/  LDSM.16.MT88.4 R180, [R3+0x2080] ;  /* 0x0020800003b4783b */ /* 0x000fee0000004200 */
[-C--:B------:R-:W-:Y:S01]  /*5620*/  HMMA.16816.F32 R156, R156, R186.reuse, R176 ;  /* 0x000000ba9c9c723c */ /* 0x080fe200000018b0 */
[----:B------:R-:W0:Y:S07]  /*5630*/  LDSM.16.M88.4 R176, [R220+0x10000] ;  /* 0x01000000dcb0783b */ /* 0x000e2e0000000200 */
[-C--:B------:R-:W-:Y:S01]  /*5640*/  HMMA.16816.F32 R160, R160, R186.reuse, R164 ;  /* 0x000000baa0a0723c */ /* 0x080fe200000018a4 */
[----:B------:R-:W1:Y:S07]  /*5650*/  LDSM.16.MT88.4 R164, [R219+0x2000] ;  /* 0x00200000dba4783b */ /* 0x000e6e0000004200 */
[----:B------:R-:W-:Y:S01]  /*5660*/  HMMA.16816.F32 R184, R192, R186, R196 ;  /* 0x000000bac0b8723c */ /* 0x000fe200000018c4 */
[----:B------:R-:W2:Y:S04]  /*5670*/  LDSM.16.MT88.4 R192, [R219+0x2080] ;  /* 0x00208000dbc0783b */ /* 0x000ea80000004200 */
[----:B------:R-:W-:Y:S03]  /*5680*/  LDSM.16.MT88.4 R196, [R3+0x7080] ;  /* 0x0070800003c4783b */ /* 0x000fe60000004200 */
[-C--:B0-----:R-:W-:Y:S01]  /*5690*/  HMMA.16816.F32 R168, R188, R176.reuse, R168 ;  /* 0x000000b0bca8723c */ /* 0x081fe200000018a8 */
[----:B------:R-:W0:Y:S07]  /*56a0*/  LDSM.16.MT88.4 R188, [R218+0x2000] ;  /* 0x00200000dabc783b */ /* 0x000e2e0000004200 */
[-C--:B------:R-:W-:Y:S01]  /*56b0*/  HMMA.16816.F32 R40, R180, R176.reuse, R40 ;  /* 0x000000b0b428723c */ /* 0x080fe20000001828 */
[----:B------:R-:W3:Y:S07]  /*56c0*/  LDSM.16.MT88.4 R180, [R218+0x2080] ;  /* 0x00208000dab4783b */ /* 0x000eee0000004200 */
[-C--:B-1----:R-:W-:Y:S01]  /*56d0*/  HMMA.16816.F32 R44, R164, R176.reuse, R44 ;  /* 0x000000b0a42c723c */ /* 0x082fe2000000182c */
[----:B------:R-:W1:Y:S07]  /*56e0*/  LDSM.16.MT88.4 R164, [R252+0x2000] ;  /* 0x00200000fca4783b */ /* 0x000e6e0000004200 */
[-C--:B--2---:R-:W-:Y:S01]  /*56f0*/  HMMA.16816.F32 R48, R192, R176.reuse, R48 ;  /* 0x000000b0c030723c */ /* 0x084fe20000001830 */
[----:B------:R-:W2:Y:S07]  /*5700*/  LDSM.16.MT88.4 R192, [R252+0x2080] ;  /* 0x00208000fcc0783b */ /* 0x000eae0000004200 */
[-C--:B0-----:R-:W-:Y:S01]  /*5710*/  HMMA.16816.F32 R108, R188, R176.reuse, R108 ;  /* 0x000000b0bc6c723c */ /* 0x081fe2000000186c */
[----:B------:R-:W0:Y:S07]  /*5720*/  LDSM.16.MT88.4 R188, [R3+0x3000] ;  /* 0x0030000003bc783b */ /* 0x000e2e0000004200 */
[-C--:B---3--:R-:W-:Y:S01]  /*5730*/  HMMA.16816.F32 R156, R180, R176.reuse, R156 ;  /* 0x000000b0b49c723c */ /* 0x088fe2000000189c */
[----:B------:R-:W3:Y:S07]  /*5740*/  LDSM.16.MT88.4 R180, [R3+0x3080] ;  /* 0x0030800003b4783b */ /* 0x000eee0000004200 */
[-C--:B-1----:R-:W-:Y:S01]  /*5750*/  HMMA.16816.F32 R160, R164, R176.reuse, R160 ;  /* 0x000000b0a4a0723c */ /* 0x082fe200000018a0 */
[----:B------:R-:W1:Y:S07]  /*5760*/  LDSM.16.MT88.4 R164, [R219+0x3000] ;  /* 0x00300000dba4783b */ /* 0x000e6e0000004200 */
[----:B--2---:R-:W-:Y:S01]  /*5770*/  HMMA.16816.F32 R184, R192, R176, R184 ;  /* 0x000000b0c0b8723c */ /* 0x004fe200000018b8 */
[----:B------:R-:W2:Y:S07]  /*5780*/  LDSM.16.MT88.4 R192, [R219+0x3080] ;  /* 0x00308000dbc0783b */ /* 0x000eae0000004200 */
[-C--:B0-----:R-:W-:Y:S01]  /*5790*/  HMMA.16816.F32 R168, R188, R178.reuse, R168 ;  /* 0x000000b2bca8723c */ /* 0x081fe200000018a8 */
[----:B------:R-:W0:Y:S07]  /*57a0*/  LDSM.16.MT88.4 R188, [R218+0x3000] ;  /* 0x00300000dabc783b */ /* 0x000e2e0000004200 */
[-C--:B---3--:R-:W-:Y:S01]  /*57b0*/  HMMA.16816.F32 R40, R180, R178.reuse, R40 ;  /* 0x000000b2b428723c */ /* 0x088fe20000001828 */
[----:B------:R-:W3:Y:S07]  /*57c0*/  LDSM.16.MT88.4 R180, [R218+0x3080] ;  /* 0x00308000dab4783b */ /* 0x000eee0000004200 */
[-C--:B-1----:R-:W-:Y:S01]  /*57d0*/  HMMA.16816.F32 R44, R164, R178.reuse, R44 ;  /* 0x000000b2a42c723c */ /* 0x082fe2000000182c */
[----:B------:R-:W1:Y:S07]  /*57e0*/  LDSM.16.MT88.4 R164, [R252+0x3000] ;  /* 0x00300000fca4783b */ /* 0x000e6e0000004200 */
[-C--:B--2---:R-:W-:Y:S01]  /*57f0*/  HMMA.16816.F32 R48, R192, R178.reuse, R48 ;  /* 0x000000b2c030723c */ /* 0x084fe20000001830 */
[----:B------:R-:W2:Y:S07]  /*5800*/  LDSM.16.MT88.4 R192, [R252+0x3080] ;  /* 0x00308000fcc0783b */ /* 0x000eae0000004200 */
[-C--:B0-----:R-:W-:Y:S01]  /*5810*/  HMMA.16816.F32 R108, R188, R178.reuse, R108 ;  /* 0x000000b2bc6c723c */ /* 0x081fe2000000186c */
[----:B------:R-:W-:Y:S07]  /*5820*/  LDSM.16.M88.4 R188, [R175+0x10080] ;  /* 0x01008000afbc783b */ /* 0x000fee0000000200 */
[-C--:B---3--:R-:W-:Y:S01]  /*5830*/  HMMA.16816.F32 R156, R180, R178.reuse, R156 ;  /* 0x000000b2b49c723c */ /* 0x088fe2000000189c */
[----:B------:R-:W0:Y:S07]  /*5840*/  LDSM.16.MT88.4 R180, [R3+0x4000] ;  /* 0x0040000003b4783b */ /* 0x000e2e0000004200 */
[-C--:B-1----:R-:W-:Y:S01]  /*5850*/  HMMA.16816.F32 R160, R164, R178.reuse, R160 ;  /* 0x000000b2a4a0723c */ /* 0x082fe200000018a0 */
[----:B------:R-:W1:Y:S07]  /*5860*/  LDSM.16.MT88.4 R164, [R3+0x4080] ;  /* 0x0040800003a4783b */ /* 0x000e6e0000004200 */
[----:B--2---:R-:W-:Y:S01]  /*5870*/  HMMA.16816.F32 R176, R192, R178, R184 ;  /* 0x000000b2c0b0723c */ /* 0x004fe200000018b8 */
[----:B------:R-:W2:Y:S04]  /*5880*/  LDSM.16.MT88.4 R192, [R219+0x4000] ;  /* 0x00400000dbc0783b */ /* 0x000ea80000004200 */
[----:B------:R-:W3:Y:S03]  /*5890*/  LDSM.16.MT88.4 R184, [R219+0x4080] ;  /* 0x00408000dbb8783b */ /* 0x000ee60000004200 */
[-C--:B0-----:R-:W-:Y:S01]  /*58a0*/  HMMA.16816.F32 R168, R180, R188.reuse, R168 ;  /* 0x000000bcb4a8723c */ /* 0x081fe200000018a8 */
[----:B------:R-:W0:Y:S07]  /*58b0*/  LDSM.16.MT88.4 R180, [R218+0x4000] ;  /* 0x00400000dab4783b */ /* 0x000e2e0000004200 */
[-C--:B-1----:R-:W-:Y:S01]  /*58c0*/  HMMA.16816.F32 R40, R164, R188.reuse, R40 ;  /* 0x000000bca428723c */ /* 0x082fe20000001828 */
[----:B------:R-:W1:Y:S07]  /*58d0*/  LDSM.16.MT88.4 R164, [R218+0x4080] ;  /* 0x00408000daa4783b */ /* 0x000e6e0000004200 */
[-C--:B--2---:R-:W-:Y:S01]  /*58e0*/  HMMA.16816.F32 R44, R192, R188.reuse, R44 ;  /* 0x000000bcc02c723c */ /* 0x084fe2000000182c */
[----:B------:R-:W2:Y:S07]  /*58f0*/  LDSM.16.MT88.4 R192, [R252+0x4000] ;  /* 0x00400000fcc0783b */ /* 0x000eae0000004200 */
[-C--:B---3--:R-:W-:Y:S01]  /*5900*/  HMMA.16816.F32 R48, R184, R188.reuse, R48 ;  /* 0x000000bcb830723c */ /* 0x088fe20000001830 */
[----:B------:R-:W3:Y:S07]  /*5910*/  LDSM.16.MT88.4 R184, [R252+0x4080] ;  /* 0x00408000fcb8783b */ /* 0x000eee0000004200 */
[-C--:B0-----:R-:W-:Y:S01]  /*5920*/  HMMA.16816.F32 R108, R180, R188.reuse, R108 ;  /* 0x000000bcb46c723c */ /* 0x081fe2000000186c */
[----:B------:R-:W0:Y:S07]  /*5930*/  LDSM.16.MT88.4 R180, [R3+0x5000] ;  /* 0x0050000003b4783b */ /* 0x000e2e0000004200 */
[-C--:B-1----:R-:W-:Y:S01]  /*5940*/  HMMA.16816.F32 R156, R164, R188.reuse, R156 ;  /* 0x000000bca49c723c */ /* 0x082fe2000000189c */
[----:B------:R-:W1:Y:S07]  /*5950*/  LDSM.16.MT88.4 R164, [R3+0x5080] ;  /* 0x0050800003a4783b */ /* 0x000e6e0000004200 */
[-C--:B--2---:R-:W-:Y:S01]  /*5960*/  HMMA.16816.F32 R160, R192, R188.reuse, R160 ;  /* 0x000000bcc0a0723c */ /* 0x084fe200000018a0 */
[----:B------:R-:W2:Y:S07]  /*5970*/  LDSM.16.MT88.4 R192, [R219+0x5000] ;  /* 0x00500000dbc0783b */ /* 0x000eae0000004200 */
[----:B---3--:R-:W-:Y:S01]  /*5980*/  HMMA.16816.F32 R176, R184, R188, R176 ;  /* 0x000000bcb8b0723c */ /* 0x008fe200000018b0 */
[----:B------:R-:W3:Y:S07]  /*5990*/  LDSM.16.MT88.4 R184, [R219+0x5080] ;  /* 0x00508000dbb8783b */ /* 0x000eee0000004200 */
        /* <DEDUP_REMOVED lines=9> */
[----:B------:R-:W-:Y:S07]  /*5a30*/  LDSM.16.MT88.4 R180, [R3+0x6000] ;  /* 0x0060000003b4783b */ /* 0x000fee0000004200 */
[-C--:B-1----:R-:W-:Y:S01]  /*5a40*/  HMMA.16816.F32 R156, R164, R190.reuse, R156 ;  /* 0x000000bea49c723c */ /* 0x082fe2000000189c */
[----:B------:R-:W0:Y:S07]  /*5a50*/  LDSM.16.M88.4 R164, [R220+0x10080] ;  /* 0x01008000dca4783b */ /* 0x000e2e0000000200 */
[-C--:B--2---:R-:W-:Y:S01]  /*5a60*/  HMMA.16816.F32 R160, R192, R190.reuse, R160 ;  /* 0x000000bec0a0723c */ /* 0x084fe200000018a0 */
[----:B------:R-:W-:Y:S07]  /*5a70*/  LDSM.16.MT88.4 R192, [R3+0x6080] ;  /* 0x0060800003c0783b */ /* 0x000fee0000004200 */
[----:B---3--:R-:W-:Y:S01]  /*5a80*/  HMMA.16816.F32 R188, R184, R190, R176 ;  /* 0x000000beb8bc723c */ /* 0x008fe200000018b0 */
[----:B------:R-:W1:Y:S04]  /*5a90*/  LDSM.16.MT88.4 R176, [R219+0x6080] ;  /* 0x00608000dbb0783b */ /* 0x000e680000004200 */
[----:B------:R-:W2:Y:S03]  /*5aa0*/  LDSM.16.MT88.4 R184, [R219+0x6000] ;  /* 0x00600000dbb8783b */ /* 0x000ea60000004200 */
[-C--:B0-----:R-:W-:Y:S01]  /*5ab0*/  HMMA.16816.F32 R168, R180, R164.reuse, R168 ;  /* 0x000000a4b4a8723c */ /* 0x081fe200000018a8 */
[----:B------:R-:W0:Y:S07]  /*5ac0*/  LDSM.16.MT88.4 R180, [R218+0x6000] ;  /* 0x00600000dab4783b */ /* 0x000e2e0000004200 */
[-C--:B-1----:R-:W-:Y:S01]  /*5ad0*/  HMMA.16816.F32 R48, R176, R164.reuse, R48 ;  /* 0x000000a4b030723c */ /* 0x082fe20000001830 */
[----:B------:R-:W1:Y:S07]  /*5ae0*/  LDSM.16.MT88.4 R176, [R252+0x6080] ;  /* 0x00608000fcb0783b */ /* 0x000e6e0000004200 */
[-C--:B------:R-:W-:Y:S01]  /*5af0*/  HMMA.16816.F32 R40, R192, R164.reuse, R40 ;  /* 0x000000a4c028723c */ /* 0x080fe20000001828 */
[----:B------:R-:W3:Y:S07]  /*5b00*/  LDSM.16.MT88.4 R192, [R218+0x6080] ;  /* 0x00608000dac0783b */ /* 0x000eee0000004200 */
[-C--:B--2---:R-:W-:Y:S01]  /*5b10*/  HMMA.16816.F32 R44, R184, R164.reuse, R44 ;  /* 0x000000a4b82c723c */ /* 0x084fe2000000182c */
[----:B------:R-:W2:Y:S07]  /*5b20*/  LDSM.16.MT88.4 R184, [R252+0x6000] ;  /* 0x00600000fcb8783b */ /* 0x000eae0000004200 */
[-C--:B0-----:R-:W-:Y:S01]  /*5b30*/  HMMA.16816.F32 R108, R180, R164.reuse, R108 ;  /* 0x000000a4b46c723c */ /* 0x081fe2000000186c */
[----:B------:R-:W0:Y:S07]  /*5b40*/  LDSM.16.MT88.4 R180, [R3+0x7000] ;  /* 0x0070000003b4783b */ /* 0x000e2e0000004200 */
[-C--:B-1----:R-:W-:Y:S01]  /*5b50*/  HMMA.16816.F32 R188, R176, R164.reuse, R188 ;  /* 0x000000a4b0bc723c */ /* 0x082fe200000018bc */
[----:B------:R-:W1:Y:S07]  /*5b60*/  LDSM.16.MT88.4 R176, [R219+0x7000] ;  /* 0x00700000dbb0783b */ /* 0x000e6e0000004200 */
[-C--:B---3--:R-:W-:Y:S01]  /*5b70*/  HMMA.16816.F32 R156, R192, R164.reuse, R156 ;  /* 0x000000a4c09c723c */ /* 0x088fe2000000189c */
[----:B------:R-:W3:Y:S07]  /*5b80*/  LDSM.16.MT88.4 R192, [R219+0x7080] ;  /* 0x00708000dbc0783b */ /* 0x000eee0000004200 */
[----:B--2---:R-:W-:Y:S01]  /*5b90*/  HMMA.16816.F32 R160, R184, R164, R160 ;  /* 0x000000a4b8a0723c */ /* 0x004fe200000018a0 */
[----:B------:R-:W2:Y:S07]  /*5ba0*/  LDSM.16.MT88.4 R184, [R218+0x7000] ;  /* 0x00700000dab8783b */ /* 0x000eae0000004200 */
[-C--:B0-----:R-:W-:Y:S01]  /*5bb0*/  HMMA.16816.F32 R168, R180, R166.reuse, R168 ;  /* 0x000000a6b4a8723c */ /* 0x081fe200000018a8 */
[----:B------:R-:W0:Y:S07]  /*5bc0*/  LDSM.16.MT88.4 R180, [R218+0x7080] ;  /* 0x00708000dab4783b */ /* 0x000e2e0000004200 */
[-C--:B-1----:R-:W-:Y:S01]  /*5bd0*/  HMMA.16816.F32 R44, R176, R166.reuse, R44 ;  /* 0x000000a6b02c723c */ /* 0x082fe2000000182c */
[----:B------:R-:W1:Y:S07]  /*5be0*/  LDSM.16.MT88.4 R176, [R252+0x7000] ;  /* 0x00700000fcb0783b */ /* 0x000e6e0000004200 */
[-C--:B---3--:R-:W-:Y:S01]  /*5bf0*/  HMMA.16816.F32 R48, R192, R166.reuse, R48 ;  /* 0x000000a6c030723c */ /* 0x088fe20000001830 */
[----:B------:R-:W3:Y:S07]  /*5c00*/  LDSM.16.MT88.4 R192, [R252+0x7080] ;  /* 0x00708000fcc0783b */ /* 0x000eee0000004200 */
[-C--:B--2---:R-:W-:Y:S01]  /*5c10*/  HMMA.16816.F32 R108, R184, R166.reuse, R108 ;  /* 0x000000a6b86c723c */ /* 0x084fe2000000186c */
[----:B------:R-:W-:Y:S07]  /*5c20*/  LDSM.16.MT88.4 R184, [R3+0x8000] ;  /* 0x0080000003b8783b */ /* 0x000fee0000004200 */
[-C--:B0-----:R-:W-:Y:S01]  /*5c30*/  HMMA.16816.F32 R156, R180, R166.reuse, R156 ;  /* 0x000000a6b49c723c */ /* 0x081fe2000000189c */
[----:B------:R-:W0:Y:S07]  /*5c40*/  LDSM.16.M88.4 R180, [R175+0x10100] ;  /* 0x01010000afb4783b */ /* 0x000e2e0000000200 */
[-C--:B-1----:R-:W-:Y:S01]  /*5c50*/  HMMA.16816.F32 R160, R176, R166.reuse, R160 ;  /* 0x000000a6b0a0723c */ /* 0x082fe200000018a0 */
[----:B------:R-:W1:Y:S07]  /*5c60*/  LDSM.16.MT88.4 R176, [R3+0x8080] ;  /* 0x0080800003b0783b */ /* 0x000e6e0000004200 */
[-C--:B------:R-:W-:Y:S01]  /*5c70*/  HMMA.16816.F32 R40, R196, R166.reuse, R40 ;  /* 0x000000a6c428723c */ /* 0x080fe20000001828 */
[----:B------:R-:W-:Y:S07]  /*5c80*/  LDSM.16.MT88.4 R196, [R219+0x9000] ;  /* 0x00900000dbc4783b */ /* 0x000fee0000004200 */
[----:B---3--:R-:W-:Y:S01]  /*5c90*/  HMMA.16816.F32 R164, R192, R166, R188 ;  /* 0x000000a6c0a4723c */ /* 0x008fe200000018bc */
        /* <DEDUP_REMOVED lines=12> */
[----:B-1----:R-:W-:Y:S01]  /*5d60*/  HMMA.16816.F32 R156, R176, R180, R156 ;  /* 0x000000b4b09c723c */ /* 0x002fe2000000189c */
[----:B------:R-:W1:Y:S07]  /*5d70*/  LDSM.16.MT88.4 R176, [R3+0x9080] ;  /* 0x0090800003b0783b */ /* 0x000e6e0000004200 */
[----:B------:R-:W-:Y:S01]  /*5d80*/  HMMA.16816.F32 R44, R196, R182, R44 ;  /* 0x000000b6c42c723c */ /* 0x000fe2000000182c */
[----:B------:R-:W-:Y:S07]  /*5d90*/  LDSM.16.MT88.4 R196, [R252+0x9080] ;  /* 0x00908000fcc4783b */ /* 0x000fee0000004200 */
        /* <DEDUP_REMOVED lines=9> */
[----:B------:R-:W-:Y:S07]  /*5e30*/  LDSM.16.MT88.4 R192, [R3+0xa000] ;  /* 0x00a0000003c0783b */ /* 0x000fee0000004200 */
[-C--:B---3--:R-:W-:Y:S01]  /*5e40*/  HMMA.16816.F32 R108, R188, R182.reuse, R108 ;  /* 0x000000b6bc6c723c */ /* 0x088fe2000000186c */
[----:B------:R-:W2:Y:S07]  /*5e50*/  LDSM.16.M88.4 R188, [R220+0x10100] ;  /* 0x01010000dcbc783b */ /* 0x000eae0000000200 */
[-C--:B0-----:R-:W-:Y:S01]  /*5e60*/  HMMA.16816.F32 R156, R184, R182.reuse, R156 ;  /* 0x000000b6b89c723c */ /* 0x081fe2000000189c */
[----:B------:R-:W0:Y:S07]  /*5e70*/  LDSM.16.MT88.4 R184, [R3+0xa080] ;  /* 0x00a0800003b8783b */ /* 0x000e2e0000004200 */
[-C--:B-1----:R-:W-:Y:S01]  /*5e80*/  HMMA.16816.F32 R160, R176, R182.reuse, R160 ;  /* 0x000000b6b0a0723c */ /* 0x082fe200000018a0 */
[----:B------:R-:W1:Y:S07]  /*5e90*/  LDSM.16.MT88.4 R176, [R219+0xa000] ;  /* 0x00a00000dbb0783b */ /* 0x000e6e0000004200 */
[----:B------:R-:W-:Y:S01]  /*5ea0*/  HMMA.16816.F32 R180, R196, R182, R164 ;  /* 0x000000b6c4b4723c */ /* 0x000fe200000018a4 */
[----:B------:R-:W3:Y:S04]  /*5eb0*/  LDSM.16.MT88.4 R164, [R219+0xa080] ;  /* 0x00a08000dba4783b */ /* 0x000ee80000004200 */
[----:B------:R-:W-:Y:S03]  /*5ec0*/  LDSM.16.MT88.4 R196, [R3+0xb000] ;  /* 0x00b0000003c4783b */ /* 0x000fe60000004200 */
        /* <DEDUP_REMOVED lines=9> */
[----:B------:R-:W2:Y:S07]  /*5f60*/  LDSM.16.MT88.4 R192, [R3+0xb080] ;  /* 0x00b0800003c0783b */ /* 0x000eae0000004200 */
[-C--:B0-----:R-:W-:Y:S01]  /*5f70*/  HMMA.16816.F32 R156, R184, R188.reuse, R156 ;  /* 0x000000bcb89c723c */ /* 0x081fe2000000189c */
[----:B------:R-:W0:Y:S07]  /*5f80*/  LDSM.16.MT88.4 R184, [R219+0xb000] ;  /* 0x00b00000dbb8783b */ /* 0x000e2e0000004200 */
[-C--:B-1----:R-:W-:Y:S01]  /*5f90*/  HMMA.16816.F32 R160, R176, R188.reuse, R160 ;  /* 0x000000bcb0a0723c */ /* 0x082fe200000018a0 */
[----:B------:R-:W1:Y:S07]  /*5fa0*/  LDSM.16.MT88.4 R176, [R219+0xb080] ;  /* 0x00b08000dbb0783b */ /* 0x000e6e0000004200 */
[----:B---3--:R-:W-:Y:S01]  /*5fb0*/  HMMA.16816.F32 R180, R164, R188, R180 ;  /* 0x000000bca4b4723c */ /* 0x008fe200000018b4 */
[----:B------:R-:W3:Y:S07]  /*5fc0*/  LDSM.16.MT88.4 R164, [R218+0xb000] ;  /* 0x00b00000daa4783b */ /* 0x000eee0000004200 */
[-C--:B------:R-:W-:Y:S01]  /*5fd0*/  HMMA.16816.F32 R168, R196, R190.reuse, R168 ;  /* 0x000000bec4a8723c */ /* 0x080fe200000018a8 */
[----:B------:R-:W4:Y:S07]  /*5fe0*/  LDSM.16.MT88.4 R196, [R218+0xb080] ;  /* 0x00b08000dac4783b */ /* 0x000f2e0000004200 */
[-C--:B--2---:R-:W-:Y:S01]  /*5ff0*/  HMMA.16816.F32 R40, R192, R190.reuse, R40 ;  /* 0x000000bec028723c */ /* 0x084fe20000001828 */
[----:B------:R-:W2:Y:S07]  /*6000*/  LDSM.16.MT88.4 R192, [R252+0xb000] ;  /* 0x00b00000fcc0783b */ /* 0x000eae0000004200 */
[-C--:B0-----:R-:W-:Y:S01]  /*6010*/  HMMA.16816.F32 R44, R184, R190.reuse, R44 ;  /* 0x000000beb82c723c */ /* 0x081fe2000000182c */
[----:B------:R-:W0:Y:S07]  /*6020*/  LDSM.16.MT88.4 R184, [R252+0xb080] ;  /* 0x00b08000fcb8783b */ /* 0x000e2e0000004200 */
[-C--:B-1----:R-:W-:Y:S01]  /*6030*/  HMMA.16816.F32 R48, R176, R190.reuse, R48 ;  /* 0x000000beb030723c */ /* 0x082fe20000001830 */
[----:B------:R-:W-:Y:S07]  /*6040*/  LDSM.16.MT88.4 R176, [R3+0xc000] ;  /* 0x00c0000003b0783b */ /* 0x000fee0000004200 */
[-C--:B---3--:R-:W-:Y:S01]  /*6050*/  HMMA.16816.F32 R108, R164, R190.reuse, R108 ;  /* 0x000000bea46c723c */ /* 0x088fe2000000186c */
[----:B------:R-:W1:Y:S07]  /*6060*/  LDSM.16.M88.4 R164, [R175+0x10180] ;  /* 0x01018000afa4783b */ /* 0x000e6e0000000200 */
[-C--:B----4-:R-:W-:Y:S01]  /*6070*/  HMMA.16816.F32 R156, R196, R190.reuse, R156 ;  /* 0x000000bec49c723c */ /* 0x090fe2000000189c */
[----:B------:R-:W-:Y:S07]  /*6080*/  LDSM.16.MT88.4 R196, [R218+0xc080] ;  /* 0x00c08000dac4783b */ /* 0x000fee0000004200 */
[-C--:B--2---:R-:W-:Y:S01]  /*6090*/  HMMA.16816.F32 R160, R192, R190.reuse, R160 ;  /* 0x000000bec0a0723c */ /* 0x084fe200000018a0 */
[----:B------:R-:W-:Y:S07]  /*60a0*/  LDSM.16.MT88.4 R192, [R252+0xc000] ;  /* 0x00c00000fcc0783b */ /* 0x000fee0000004200 */
[----:B0-----:R-:W-:Y:S01]  /*60b0*/  HMMA.16816.F32 R188, R184, R190, R180 ;  /* 0x000000beb8bc723c */ /* 0x001fe200000018b4 */
[----:B------:R-:W0:Y:S04]  /*60c0*/  LDSM.16.MT88.4 R180, [R3+0xd080] ;  /* 0x00d0800003b4783b */ /* 0x000e280000004200 */
[----:B------:R-:W-:Y:S03]  /*60d0*/  LDSM.16.MT88.4 R184, [R252+0xc080] ;  /* 0x00c08000fcb8783b */ /* 0x000fe60000004200 */
[-C--:B-1----:R-:W-:Y:S01]  /*60e0*/  HMMA.16816.F32 R168, R176, R164.reuse, R168 ;  /* 0x000000a4b0a8723c */ /* 0x082fe200000018a8 */
[----:B------:R-:W1:Y:S07]  /*60f0*/  LDSM.16.MT88.4 R176, [R3+0xd000] ;  /* 0x00d0000003b0783b */ /* 0x000e6e0000004200 */
[-C--:B------:R-:W-:Y:S01]  /*6100*/  HMMA.16816.F32 R40, R212, R164.reuse, R40 ;  /* 0x000000a4d428723c */ /* 0x080fe20000001828 */
[----:B------:R-:W-:Y:S07]  /*6110*/  LDSM.16.MT88.4 R212, [R219+0xd000] ;  /* 0x00d00000dbd4783b */ /* 0x000fee0000004200 */
[----:B------:R-:W-:Y:S01]  /*6120*/  HMMA.16816.F32 R44, R208, R164, R44 ;  /* 0x000000a4d02c723c */ /* 0x000fe2000000182c */
[----:B------:R-:W-:Y:S11]  /*6130*/  LDSM.16.MT88.4 R208, [R219+0xd080] ;  /* 0x00d08000dbd0783b */ /* 0x000ff60000004200 */
[----:B------:R-:W-:Y:S04]  /*6140*/  @!UPT UIADD3 URZ, URZ, URZ, URZ ;  /* 0x0000003f3f3ff290 */ /* 0x000fe8000fffe03f */
[-C--:B0-----:R-:W-:Y:S01]  /*6150*/  HMMA.16816.F32 R180, R180, R166.reuse, R40 ;  /* 0x000000a6b4b4723c */ /* 0x081fe20000001828 */
[----:B------:R-:W-:Y:S07]  /*6160*/  LDSM.16.M88.4 R40, [R220+0x10180] ;  /* 0x01018000dc28783b */ /* 0x000fee0000000200 */
[----:B-1----:R-:W-:Y:S01]  /*6170*/  HMMA.16816.F32 R168, R176, R166, R168 ;  /* 0x000000a6b0a8723c */ /* 0x002fe200000018a8 */
[----:B------:R-:W0:Y:S07]  /*6180*/  LDSM.16.MT88.4 R176, [R3+0xe000] ;  /* 0x00e0000003b0783b */ /* 0x000e2e0000004200 */
[-C--:B------:R-:W-:Y:S01]  /*6190*/  HMMA.16816.F32 R48, R204, R164.reuse, R48 ;  /* 0x000000a4cc30723c */ /* 0x080fe20000001830 */
[----:B------:R-:W1:Y:S07]  /*61a0*/  LDSM.16.MT88.4 R204, [R218+0xd000] ;  /* 0x00d00000dacc783b */ /* 0x000e6e0000004200 */
[-C--:B------:R-:W-:Y:S01]  /*61b0*/  HMMA.16816.F32 R108, R200, R164.reuse, R108 ;  /* 0x000000a4c86c723c */ /* 0x080fe2000000186c */
[----:B------:R-:W2:Y:S07]  /*61c0*/  LDSM.16.MT88.4 R200, [R218+0xd080] ;  /* 0x00d08000dac8783b */ /* 0x000eae0000004200 */
[-C--:B------:R-:W-:Y:S01]  /*61d0*/  HMMA.16816.F32 R156, R196, R164.reuse, R156 ;  /* 0x000000a4c49c723c */ /* 0x080fe2000000189c */
[----:B------:R-:W3:Y:S07]  /*61e0*/  LDSM.16.MT88.4 R196, [R252+0xd000] ;  /* 0x00d00000fcc4783b */ /* 0x000eee0000004200 */
[-C--:B------:R-:W-:Y:S01]  /*61f0*/  HMMA.16816.F32 R160, R192, R164.reuse, R160 ;  /* 0x000000a4c0a0723c */ /* 0x080fe200000018a0 */
[----:B------:R-:W4:Y:S07]  /*6200*/  LDSM.16.MT88.4 R192, [R252+0xd080] ;  /* 0x00d08000fcc0783b */ /* 0x000f2e0000004200 */
[----:B------:R-:W-:Y:S01]  /*6210*/  HMMA.16816.F32 R188, R184, R164, R188 ;  /* 0x000000a4b8bc723c */ /* 0x000fe200000018bc */
[----:B------:R-:W5:Y:S07]  /*6220*/  LDSM.16.MT88.4 R184, [R3+0xe080] ;  /* 0x00e0800003b8783b */ /* 0x000f6e0000004200 */
[----:B0-----:R-:W-:Y:S01]  /*6230*/  HMMA.16816.F32 R168, R176, R40, R168 ;  /* 0x00000028b0a8723c */ /* 0x001fe200000018a8 */
[----:B------:R-:W0:Y:S07]  /*6240*/  LDSM.16.MT88.4 R176, [R219+0xe000] ;  /* 0x00e00000dbb0783b */ /* 0x000e2e0000004200 */
[-C--:B------:R-:W-:Y:S01]  /*6250*/  HMMA.16816.F32 R44, R212, R166.reuse, R44 ;  /* 0x000000a6d42c723c */ /* 0x080fe2000000182c */
[----:B------:R-:W-:Y:S07]  /*6260*/  LDSM.16.MT88.4 R212, [R219+0xe080] ;  /* 0x00e08000dbd4783b */ /* 0x000fee0000004200 */
[-C--:B------:R-:W-:Y:S01]  /*6270*/  HMMA.16816.F32 R48, R208, R166.reuse, R48 ;  /* 0x000000a6d030723c */ /* 0x080fe20000001830 */
[----:B------:R-:W-:Y:S07]  /*6280*/  LDSM.16.MT88.4 R208, [R218+0xe000] ;  /* 0x00e00000dad0783b */ /* 0x000fee0000004200 */
[-C--:B-1----:R-:W-:Y:S01]  /*6290*/  HMMA.16816.F32 R108, R204, R166.reuse, R108 ;  /* 0x000000a6cc6c723c */ /* 0x082fe2000000186c */
[----:B------:R-:W-:Y:S07]  /*62a0*/  LDSM.16.MT88.4 R204, [R218+0xe080] ;  /* 0x00e08000dacc783b */ /* 0x000fee0000004200 */
[-C--:B--2---:R-:W-:Y:S01]  /*62b0*/  HMMA.16816.F32 R156, R200, R166.reuse, R156 ;  /* 0x000000a6c89c723c */ /* 0x084fe2000000189c */
[----:B------:R-:W-:Y:S07]  /*62c0*/  LDSM.16.MT88.4 R200, [R252+0xe000] ;  /* 0x00e00000fcc8783b */ /* 0x000fee0000004200 */
[-C--:B---3--:R-:W-:Y:S01]  /*62d0*/  HMMA.16816.F32 R160, R196, R166.reuse, R160 ;  /* 0x000000a6c4a0723c */ /* 0x088fe200000018a0 */
[----:B------:R-:W1:Y:S07]  /*62e0*/  LDSM.16.MT88.4 R196, [R252+0xe080] ;  /* 0x00e08000fcc4783b */ /* 0x000e6e0000004200 */
[----:B----4-:R-:W-:Y:S01]  /*62f0*/  HMMA.16816.F32 R164, R192, R166, R188 ;  /* 0x000000a6c0a4723c */ /* 0x010fe200000018bc */
[----:B------:R-:W2:Y:S04]  /*6300*/  LDSM.16.MT88.4 R188, [R3+0xf080] ;  /* 0x00f0800003bc783b */ /* 0x000ea80000004200 */
[----:B------:R-:W-:Y:S03]  /*6310*/  LDSM.16.MT88.4 R192, [R3+0xf000] ;  /* 0x00f0000003c0783b */ /* 0x000fe60000004200 */
[-C--:B-----5:R-:W-:Y:S01]  /*6320*/  HMMA.16816.F32 R180, R184, R40.reuse, R180 ;  /* 0x00000028b8b4723c */ /* 0x0a0fe200000018b4 */
[----:B------:R-:W3:Y:S07]  /*6330*/  LDSM.16.MT88.4 R184, [R219+0xf000] ;  /* 0x00f00000dbb8783b */ /* 0x000eee0000004200 */
[-C--:B0-----:R-:W-:Y:S01]  /*6340*/  HMMA.16816.F32 R44, R176, R40.reuse, R44 ;  /* 0x00000028b02c723c */ /* 0x081fe2000000182c */
[----:B------:R-:W-:Y:S07]  /*6350*/  LDSM.16.MT88.4 R176, [R252+0xf080] ;  /* 0x00f08000fcb0783b */ /* 0x000fee0000004200 */
[----:B-1----:R-:W-:Y:S01]  /*6360*/  HMMA.16816.F32 R164, R196, R40, R164 ;  /* 0x00000028c4a4723c */ /* 0x002fe200000018a4 */
[----:B------:R-:W-:Y:S07]  /*6370*/  LDSM.16.MT88.4 R196, [R219+0xf080] ;  /* 0x00f08000dbc4783b */ /* 0x000fee0000004200 */
[-C--:B--2---:R-:W-:Y:S01]  /*6380*/  HMMA.16816.F32 R180, R188, R42.reuse, R180 ;  /* 0x0000002abcb4723c */ /* 0x084fe200000018b4 */
[----:B------:R-:W0:Y:S07]  /*6390*/  LDSM.16.MT88.4 R188, [R218+0xf000] ;  /* 0x00f00000dabc783b */ /* 0x000e2e0000004200 */
[----:B---3--:R-:W-:Y:S01]  /*63a0*/  HMMA.16816.F32 R184, R184, R42, R44 ;  /* 0x0000002ab8b8723c */ /* 0x008fe2000000182c */
[----:B------:R-:W1:Y:S07]  /*63b0*/  LDSM.16.MT88.4 R44, [R218+0xf080] ;  /* 0x00f08000da2c783b */ /* 0x000e6e0000004200 */
[----:B------:R-:W-:Y:S08]  /*63c0*/  HMMA.16816.F32 R108, R208, R40, R108 ;  /* 0x00000028d06c723c */ /* 0x000ff0000000186c */
[----:B------:R-:W-:Y:S01]  /*63d0*/  HMMA.16816.F32 R168, R192, R42, R168 ;  /* 0x0000002ac0a8723c */ /* 0x000fe200000018a8 */
[----:B------:R-:W2:Y:S07]  /*63e0*/  LDSM.16.MT88.4 R192, [R252+0xf000] ;  /* 0x00f00000fcc0783b */ /* 0x000eae0000004200 */
[-C--:B------:R-:W-:Y:S08]  /*63f0*/  HMMA.16816.F32 R48, R212, R40.reuse, R48 ;  /* 0x00000028d430723c */ /* 0x080ff00000001830 */
[-C--:B------:R-:W-:Y:S08]  /*6400*/  HMMA.16816.F32 R156, R204, R40.reuse, R156 ;  /* 0x00000028cc9c723c */ /* 0x080ff0000000189c */
[----:B------:R-:W-:Y:S08]  /*6410*/  HMMA.16816.F32 R160, R200, R40, R160 ;  /* 0x00000028c8a0723c */ /* 0x000ff000000018a0 */
[-C--:B0-----:R-:W-:Y:S08]  /*6420*/  HMMA.16816.F32 R108, R188, R42.reuse, R108 ;  /* 0x0000002abc6c723c */ /* 0x081ff0000000186c */
[----:B------:R-:W-:Y:S01]  /*6430*/  HMMA.16816.F32 R48, R196, R42, R48 ;  /* 0x0000002ac430723c */ /* 0x000fe20000001830 */
[----:B------:R-:W-:-:S07]  /*6440*/  FMUL R204, R168, c[0x0][0x188] ;  /* 0x00006200a8cc7a20 */ /* 0x000fce0000400000 */
[-C--:B-1----:R-:W-:Y:S07]  /*6450*/  HMMA.16816.F32 R44, R44, R42.reuse, R156 ;  /* 0x0000002a2c2c723c */ /* 0x082fee000000189c */
[----:B------:R-:W-:Y:S01]  /*6460*/  FMUL R156, R169, c[0x0][0x188] ;  /* 0x00006200a99c7a20 */ /* 0x000fe20000400000 */
[----:B--2---:R-:W-:Y:S01]  /*6470*/  HMMA.16816.F32 R160, R192, R42, R160 ;  /* 0x0000002ac0a0723c */ /* 0x004fe200000018a0 */
[----:B------:R-:W-:-:S07]  /*6480*/  FMUL R200, R108, c[0x0][0x188] ;  /* 0x000062006cc87a20 */ /* 0x000fce0000400000 */
[----:B------:R-:W-:Y:S01]  /*6490*/  HMMA.16816.F32 R40, R176, R42, R164 ;  /* 0x0000002ab028723c */ /* 0x000fe200000018a4 */
[----:B------:R-:W-:Y:S01]  /*64a0*/  FMNMX R204, R204, R156, !PT ;  /* 0x0000009ccccc7209 */ /* 0x000fe20007800000 */
[----:B------:R-:W-:Y:S02]  /*64b0*/  FMUL R157, R109, c[0x0][0x188] ;  /* 0x000062006d9d7a20 */ /* 0x000fe40000400000 */
[----:B------:R-:W-:Y:S02]  /*64c0*/  FMUL R199, R110, c[0x0][0x188] ;  /* 0x000062006ec77a20 */ /* 0x000fe40000400000 */
[----:B------:R-:W-:Y:S01]  /*64d0*/  FMUL R156, R111, c[0x0][0x188] ;  /* 0x000062006f9c7a20 */ /* 0x000fe20000400000 */
[----:B------:R-:W-:Y:S01]  /*64e0*/  FMNMX R200, R200, R157, !PT ;  /* 0x0000009dc8c87209 */ /* 0x000fe20007800000 */
[----:B------:R-:W-:Y:S02]  /*64f0*/  FMUL R201, R186, c[0x0][0x188] ;  /* 0x00006200bac97a20 */ /* 0x000fe40000400000 */
[----:B------:R-:W-:Y:S01]  /*6500*/  FMUL R158, R187, c[0x0][0x188] ;  /* 0x00006200bb9e7a20 */ /* 0x000fe20000400000 */
[----:B------:R-:W-:Y:S01]  /*6510*/  FMNMX R199, R199, R156, !PT ;  /* 0x0000009cc7c77209 */ /* 0x000fe20007800000 */
[----:B------:R-:W-:-:S02]  /*6520*/  FMUL R195, R182, c[0x0][0x188] ;  /* 0x00006200b6c37a20 */ /* 0x000fc40000400000 */
[----:B------:R-:W-:Y:S02]  /*6530*/  FMUL R157, R183, c[0x0][0x188] ;  /* 0x00006200b79d7a20 */ /* 0x000fe40000400000 */
[----:B------:R-:W-:Y:S02]  /*6540*/  FMUL R194, R48, c[0x0][0x188] ;  /* 0x0000620030c27a20 */ /* 0x000fe40000400000 */
[----:B------:R-:W-:Y:S01]  /*6550*/  FMUL R156, R49, c[0x0][0x188] ;  /* 0x00006200319c7a20 */ /* 0x000fe20000400000 */
[----:B------:R-:W-:Y:S01]  /*6560*/  FMNMX R201, R201, R158, !PT ;  /* 0x0000009ec9c97209 */ /* 0x000fe20007800000 */
[----:B------:R-:W-:Y:S01]  /*6570*/  FMUL R205, R170, c[0x0][0x188] ;  /* 0x00006200aacd7a20 */ /* 0x000fe20000400000 */
[----:B------:R-:W-:Y:S01]  /*6580*/  FMNMX R195, R195, R157, !PT ;  /* 0x0000009dc3c37209 */ /* 0x000fe20007800000 */
[----:B------:R-:W-:Y:S01]  /*6590*/  FMUL R164, R171, c[0x0][0x188] ;  /* 0x00006200aba47a20 */ /* 0x000fe20000400000 */
[----:B------:R-:W-:Y:S01]  /*65a0*/  FMNMX R194, R194, R156, !PT ;  /* 0x0000009cc2c27209 */ /* 0x000fe20007800000 */
[----:B------:R-:W-:-:S02]  /*65b0*/  FMUL R202, R184, c[0x0][0x188] ;  /* 0x00006200b8ca7a20 */ /* 0x000fc40000400000 */
[----:B------:R-:W-:Y:S02]  /*65c0*/  FMUL R159, R185, c[0x0][0x188] ;  /* 0x00006200b99f7a20 */ /* 0x000fe40000400000 */
[----:B------:R-:W-:Y:S02]  /*65d0*/  FMUL R196, R180, c[0x0][0x188] ;  /* 0x00006200b4c47a20 */ /* 0x000fe40000400000 */
[----:B------:R-:W-:Y:S02]  /*65e0*/  FMUL R158, R181, c[0x0][0x188] ;  /* 0x00006200b59e7a20 */ /* 0x000fe40000400000 */
[----:B------:R-:W-:Y:S02]  /*65f0*/  FMUL R192, R44, c[0x0][0x188] ;  /* 0x000062002cc07a20 */ /* 0x000fe40000400000 */
[----:B------:R-:W-:Y:S02]  /*6600*/  FMUL R157, R45, c[0x0][0x188] ;  /* 0x000062002d9d7a20 */ /* 0x000fe40000400000 */
[----:B------:R-:W-:-:S02]  /*6610*/  FMUL R191, R46, c[0x0][0x188] ;  /* 0x000062002ebf7a20 */ /* 0x000fc40000400000 */
[----:B------:R-:W-:Y:S01]  /*6620*/  FMUL R156, R47, c[0x0][0x188] ;  /* 0x000062002f9c7a20 */ /* 0x000fe20000400000 */
[----:B------:R-:W-:Y:S01]  /*6630*/  FMNMX R205, R205, R164, !PT ;  /* 0x000000a4cdcd7209 */ /* 0x000fe20007800000 */
        /* <DEDUP_REMOVED lines=13> */
[----:B------:R-:W-:Y:S01]  /*6710*/  FMUL R156, R43, c[0x0][0x188] ;  /* 0x000062002b9c7a20 */ /* 0x000fe20000400000 */
[----:B------:R-:W-:Y:S02]  /*6720*/  FMNMX R198, R198, R164, !PT ;  /* 0x000000a4c6c67209 */ /* 0x000fe40007800000 */
[----:B------:R-:W-:-:S02]  /*6730*/  FMNMX R197, R197, R159, !PT ;  /* 0x0000009fc5c57209 */ /* 0x000fc40007800000 */
[----:B------:R-:W-:Y:S02]  /*6740*/  FMNMX R193, R193, R158, !PT ;  /* 0x0000009ec1c17209 */ /* 0x000fe40007800000 */
[----:B------:R-:W-:Y:S02]  /*6750*/  FMNMX R188, R188, R157, !PT ;  /* 0x0000009dbcbc7209 */ /* 0x000fe40007800000 */
[----:B------:R-:W-:Y:S01]  /*6760*/  FMNMX R190, R190, R156, !PT ;  /* 0x0000009cbebe7209 */ /* 0x000fe20007800000 */
[----:B------:R-:W0:Y:S04]  /*6770*/  SHFL.BFLY PT, R206, R204, 0x2, 0x1f ;  /* 0x0c401f00ccce7f89 */ /* 0x000e2800000e0000 */
[----:B------:R-:W1:Y:S04]  /*6780*/  SHFL.BFLY PT, R207, R205, 0x2, 0x1f ;  /* 0x0c401f00cdcf7f89 */ /* 0x000e6800000e0000 */
[----:B------:R-:W2:Y:S04]  /*6790*/  SHFL.BFLY PT, R203, R202, 0x2, 0x1f ;  /* 0x0c401f00cacb7f89 */ /* 0x000ea800000e0000 */
[----:B------:R-:W3:Y:S04]  /*67a0*/  SHFL.BFLY PT, R159, R201, 0x2, 0x1f ;  /* 0x0c401f00c99f7f89 */ /* 0x000ee800000e0000 */
[----:B------:R-:W4:Y:S04]  /*67b0*/  SHFL.BFLY PT, R164, R200, 0x2, 0x1f ;  /* 0x0c401f00c8a47f89 */ /* 0x000f2800000e0000 */
[----:B------:R-:W5:Y:S04]  /*67c0*/  SHFL.BFLY PT, R165, R199, 0x2, 0x1f ;  /* 0x0c401f00c7a57f89 */ /* 0x000f6800000e0000 */
[----:B------:R-:W0:Y:S04]  /*67d0*/  SHFL.BFLY PT, R166, R198, 0x2, 0x1f ;  /* 0x0c401f00c6a67f89 */ /* 0x000e2800000e0000 */
[----:B------:R-:W0:Y:S04]  /*67e0*/  SHFL.BFLY PT, R167, R197, 0x2, 0x1f ;  /* 0x0c401f00c5a77f89 */ /* 0x000e2800000e0000 */
[----:B------:R-:W0:Y:S04]  /*67f0*/  SHFL.BFLY PT, R176, R196, 0x2, 0x1f ;  /* 0x0c401f00c4b07f89 */ /* 0x000e2800000e0000 */
[----:B------:R-:W0:Y:S04]  /*6800*/  SHFL.BFLY PT, R177, R195, 0x2, 0x1f ;  /* 0x0c401f00c3b17f89 */ /* 0x000e2800000e0000 */
[----:B------:R-:W2:Y:S04]  /*6810*/  SHFL.BFLY PT, R178, R194, 0x2, 0x1f ;  /* 0x0c401f00c2b27f89 */ /* 0x000ea800000e0000 */
[----:B------:R-:W4:Y:S04]  /*6820*/  SHFL.BFLY PT, R179, R193, 0x2, 0x1f ;  /* 0x0c401f00c1b37f89 */ /* 0x000f2800000e0000 */
[----:B------:R-:W5:Y:S04]  /*6830*/  SHFL.BFLY PT, R156, R192, 0x2, 0x1f ;  /* 0x0c401f00c09c7f89 */ /* 0x000f6800000e0000 */
[----:B------:R-:W5:Y:S04]  /*6840*/  SHFL.BFLY PT, R158, R191, 0x2, 0x1f ;  /* 0x0c401f00bf9e7f89 */ /* 0x000f6800000e0000 */
[----:B------:R-:W5:Y:S04]  /*6850*/  SHFL.BFLY PT, R157, R188, 0x2, 0x1f ;  /* 0x0c401f00bc9d7f89 */ /* 0x000f6800000e0000 */
[----:B------:R-:W5:Y:S01]  /*6860*/  SHFL.BFLY PT, R189, R190, 0x2, 0x1f ;  /* 0x0c401f00bebd7f89 */ /* 0x000f6200000e0000 */
[----:B0-----:R-:W-:-:S02]  /*6870*/  FMNMX R206, R204, R206, !PT ;  /* 0x000000ceccce7209 */ /* 0x001fc40007800000 */
[----:B-1----:R-:W-:Y:S02]  /*6880*/  FMNMX R207, R205, R207, !PT ;  /* 0x000000cfcdcf7209 */ /* 0x002fe40007800000 */
[----:B--2---:R-:W-:Y:S02]  /*6890*/  FMNMX R203, R202, R203, !PT ;  /* 0x000000cbcacb7209 */ /* 0x004fe40007800000 */
[----:B---3--:R-:W-:Y:S02]  /*68a0*/  FMNMX R159, R201, R159, !PT ;  /* 0x0000009fc99f7209 */ /* 0x008fe40007800000 */
[----:B----4-:R-:W-:Y:S02]  /*68b0*/  FMNMX R164, R200, R164, !PT ;  /* 0x000000a4c8a47209 */ /* 0x010fe40007800000 */
[----:B-----5:R-:W-:Y:S02]  /*68c0*/  FMNMX R165, R199, R165, !PT ;  /* 0x000000a5c7a57209 */ /* 0x020fe40007800000 */
[----:B------:R-:W-:-:S02]  /*68d0*/  FMNMX R166, R198, R166, !PT ;  /* 0x000000a6c6a67209 */ /* 0x000fc40007800000 */
[----:B------:R-:W-:Y:S02]  /*68e0*/  FMNMX R167, R197, R167, !PT ;  /* 0x000000a7c5a77209 */ /* 0x000fe40007800000 */
[----:B------:R-:W-:Y:S02]  /*68f0*/  FMNMX R176, R196, R176, !PT ;  /* 0x000000b0c4b07209 */ /* 0x000fe40007800000 */
[----:B------:R-:W-:Y:S02]  /*6900*/  FMNMX R177, R195, R177, !PT ;  /* 0x000000b1c3b17209 */ /* 0x000fe40007800000 */
[----:B------:R-:W-:Y:S02]  /*6910*/  FMNMX R178, R194, R178, !PT ;  /* 0x000000b2c2b27209 */ /* 0x000fe40007800000 */
        /* <DEDUP_REMOVED lines=15> */
[----:B------:R-:W1:Y:S04]  /*6a10*/  SHFL.BFLY PT, R199, R178, 0x1, 0x1f ;  /* 0x0c201f00b2c77f89 */ /* 0x000e6800000e0000 */
[----:B------:R-:W3:Y:S04]  /*6a20*/  SHFL.BFLY PT, R200, R179, 0x1, 0x1f ;  /* 0x0c201f00b3c87f89 */ /* 0x000ee800000e0000 */
[----:B------:R-:W5:Y:S04]  /*6a30*/  SHFL.BFLY PT, R201, R156, 0x1, 0x1f ;  /* 0x0c201f009cc97f89 */ /* 0x000f6800000e0000 */
[----:B------:R-:W5:Y:S04]  /*6a40*/  SHFL.BFLY PT, R202, R191, 0x1, 0x1f ;  /* 0x0c201f00bfca7f89 */ /* 0x000f6800000e0000 */
[----:B------:R-:W5:Y:S04]  /*6a50*/  SHFL.BFLY PT, R204, R157, 0x1, 0x1f ;  /* 0x0c201f009dcc7f89 */ /* 0x000f6800000e0000 */
[----:B------:R-:W5:Y:S01]  /*6a60*/  SHFL.BFLY PT, R205, R189, 0x1, 0x1f ;  /* 0x0c201f00bdcd7f89 */ /* 0x000f6200000e0000 */
[----:B0-----:R-:W-:-:S03]  /*6a70*/  FMNMX R158, R206, R158, !PT ;  /* 0x0000009ece9e7209 */ /* 0x001fc60007800000 */
[----:B------:R-:W-:Y:S01]  /*6a80*/  BAR.SYNC.DEFER_BLOCKING 0x0 ;  /* 0x0000000000007b1d */ /* 0x000fe20000010000 */
        /* <DEDUP_REMOVED lines=15> */
[----:B------:R-:W-:Y:S04]  /*6b80*/  @P2 STS [R2+0x10000], R158 ;  /* 0x0100009e02002388 */ /* 0x000fe80000000800 */
        /* <DEDUP_REMOVED lines=15> */
[----:B------:R-:W-:Y:S06]  /*6c80*/  BAR.SYNC.DEFER_BLOCKING 0x0 ;  /* 0x0000000000007b1d */ /* 0x000fec0000010000 */
[----:B------:R-:W0:Y:S04]  /*6c90*/  LDS R156, [R174.X4+0x10000] ;  /* 0x01000000ae9c7984 */ /* 0x000e280000004800 */
[----:B------:R-:W1:Y:S04]  /*6ca0*/  LDS R157, [R174.X4+0x10400] ;  /* 0x01040000ae9d7984 */ /* 0x000e680000004800 */
[----:B0-----:R-:W0:Y:S04]  /*6cb0*/  SHFL.BFLY PT, R158, R156, 0x2, 0x1f ;  /* 0x0c401f009c9e7f89 */ /* 0x001e2800000e0000 */
[----:B-1----:R-:W1:Y:S01]  /*6cc0*/  SHFL.BFLY PT, R159, R157, 0x2, 0x1f ;  /* 0x0c401f009d9f7f89 */ /* 0x002e6200000e0000 */
[----:B0-----:R-:W-:-:S02]  /*6cd0*/  FMNMX R158, R156, R158, !PT ;  /* 0x0000009e9c9e7209 */ /* 0x001fc40007800000 */
[----:B-1----:R-:W-:-:S03]  /*6ce0*/  FMNMX R159, R157, R159, !PT ;  /* 0x0000009f9d9f7209 */ /* 0x002fc60007800000 */
[----:B------:R-:W0:Y:S04]  /*6cf0*/  SHFL.BFLY PT, R156, R158, 0x1, 0x1f ;  /* 0x0c201f009e9c7f89 */ /* 0x000e2800000e0000 */
[----:B------:R-:W1:Y:S01]  /*6d00*/  SHFL.BFLY PT, R157, R159, 0x1, 0x1f ;  /* 0x0c201f009f9d7f89 */ /* 0x000e6200000e0000 */
[----:B0-----:R-:W-:Y:S02]  /*6d10*/  FMNMX R156, R158, R156, !PT ;  /* 0x0000009c9e9c7209 */ /* 0x001fe40007800000 */
[----:B-1----:R-:W-:-:S03]  /*6d20*/  FMNMX R157, R159, R157, !PT ;  /* 0x0000009d9f9d7209 */ /* 0x002fc60007800000 */
[----:B------:R-:W-:Y:S04]  /*6d30*/  @!P1 STS [R174.X4+0x10000], R156 ;  /* 0x0100009cae009388 */ /* 0x000fe80000004800 */
[----:B------:R-:W-:Y:S04]  /*6d40*/  @!P1 STS [R174.X4+0x10400], R157 ;  /* 0x0104009dae009388 */ /* 0x000fe80000004800 */
[----:B------:R-:W-:Y:S06]  /*6d50*/  BAR.SYNC.DEFER_BLOCKING 0x0 ;  /* 0x0000000000007b1d */ /* 0x000fec0000010000 */
[----:B------:R-:W0:Y:S04]  /*6d60*/  LDS R203, [R251.X4+0x10000] ;  /* 0x01000000fbcb7984 */ /* 0x000e280000004800 */
[----:B------:R-:W1:Y:S04]  /*6d70*/  LDS R199, [R251.X4+0x10200] ;  /* 0x01020000fbc77984 */ /* 0x000e680000004800 */
[----:B------:R-:W2:Y:S04]  /*6d80*/  LDS R201, [R251.X4+0x10100] ;  /* 0x01010000fbc97984 */ /* 0x000ea80000004800 */
[----:B------:R-:W3:Y:S04]  /*6d90*/  LDS R202, [R251.X4+0x10080] ;  /* 0x01008000fbca7984 */ /* 0x000ee80000004800 */
[----:B------:R-:W4:Y:S04]  /*6da0*/  LDS R200, [R251.X4+0x10180] ;  /* 0x01018000fbc87984 */ /* 0x000f280000004800 */
[----:B------:R-:W5:Y:S04]  /*6db0*/  LDS R196, [R251.X4+0x10380] ;  /* 0x01038000fbc47984 */ /* 0x000f680000004800 */
[----:B------:R-:W-:Y:S04]  /*6dc0*/  LDS R194, [R251.X4+0x10480] ;  /* 0x01048000fbc27984 */ /* 0x000fe80000004800 */
[----:B------:R-:W-:Y:S04]  /*6dd0*/  LDS R197, [R251.X4+0x10300] ;  /* 0x01030000fbc57984 */ /* 0x000fe80000004800 */
[----:B------:R-:W-:Y:S04]  /*6de0*/  LDS R192, [R251.X4+0x10580] ;  /* 0x01058000fbc07984 */ /* 0x000fe80000004800 */
[----:B------:R-:W-:Y:S01]  /*6df0*/  LDS R198, [R251.X4+0x10280] ;  /* 0x01028000fbc67984 */ /* 0x000fe20000004800 */
[----:B0-----:R-:W-:-:S03]  /*6e00*/  FMNMX R203, R203, R39, !PT ;  /* 0x00000027cbcb7209 */ /* 0x001fc60007800000 */
[----:B------:R-:W-:Y:S02]  /*6e10*/  LDS R193, [R251.X4+0x10500] ;  /* 0x01050000fbc17984 */ /* 0x000fe40000004800 */
[--C-:B------:R-:W-:Y:S02]  /*6e20*/  FFMA R168, R168, c[0x0][0x188], -R203.reuse ;  /* 0x00006200a8a87a23 */ /* 0x100fe400000008cb */
[----:B------:R-:W-:Y:S01]  /*6e30*/  LDS R195, [R251.X4+0x10400] ;  /* 0x01040000fbc37984 */ /* 0x000fe20000004800 */
[----:B------:R-:W-:Y:S02]  /*6e40*/  FFMA R169, R169, c[0x0][0x188], -R203 ;  /* 0x00006200a9a97a23 */ /* 0x000fe400000008cb */
[----:B------:R-:W-:Y:S02]  /*6e50*/  FMUL R168, R168, 1.4426950216293334961 ;  /* 0x3fb8aa3ba8a87820 */ /* 0x000fe40000400000 */
[----:B------:R-:W-:Y:S02]  /*6e60*/  FMUL R169, R169, 1.4426950216293334961 ;  /* 0x3fb8aa3ba9a97820 */ /* 0x000fe40000400000 */
[----:B------:R-:W-:Y:S01]  /*6e70*/  MUFU.EX2 R221, R168 ;  /* 0x000000a800dd7308 */ /* 0x000fe20000000800 */
[----:B-1----:R-:W-:-:S07]  /*6e80*/  FMNMX R199, R199, R216, !PT ;  /* 0x000000d8c7c77209 */ /* 0x002fce0007800000 */
[----:B------:R-:W0:Y:S01]  /*6e90*/  MUFU.EX2 R219, R169 ;  /* 0x000000a900db7308 */ /* 0x000e220000000800 */
[--C-:B------:R-:W-:Y:S02]  /*6ea0*/  FFMA R108, R108, c[0x0][0x188], -R199.reuse ;  /* 0x000062006c6c7a23 */ /* 0x100fe400000008c7 */
[----:B------:R-:W-:Y:S02]  /*6eb0*/  FFMA R109, R109, c[0x0][0x188], -R199 ;  /* 0x000062006d6d7a23 */ /* 0x000fe400000008c7 */
[----:B------:R-:W-:Y:S02]  /*6ec0*/  FMUL R108, R108, 1.4426950216293334961 ;  /* 0x3fb8aa3b6c6c7820 */ /* 0x000fe40000400000 */
[----:B------:R-:W-:Y:S02]  /*6ed0*/  FMUL R109, R109, 1.4426950216293334961 ;  /* 0x3fb8aa3b6d6d7820 */ /* 0x000fe40000400000 */
[----:B------:R0:W-:Y:S02]  /*6ee0*/  MUFU.EX2 R220, R108 ;  /* 0x0000006c00dc7308 */ /* 0x0001e40000000800 */
[----:B0-----:R-:W-:-:S06]  /*6ef0*/  FADD R108, R221, R219 ;  /* 0x000000dbdd6c7221 */ /* 0x001fcc0000000000 */
[----:B------:R0:W-:Y:S02]  /*6f00*/  MUFU.EX2 R218, R109 ;  /* 0x0000006d00da7308 */ /* 0x0001e40000000800 */
[----:B0-----:R-:W0:Y:S01]  /*6f10*/  SHFL.BFLY PT, R109, R108, 0x2, 0x1f ;  /* 0x0c401f006c6d7f89 */ /* 0x001e2200000e0000 */
[----:B--2---:R-:W-:Y:S02]  /*6f20*/  FMNMX R201, R201, R37, !PT ;  /* 0x00000025c9c97209 */ /* 0x004fe40007800000 */
[----:B---3--:R-:W-:Y:S02]  /*6f30*/  FMNMX R202, R202, R38, !PT ;  /* 0x00000026caca7209 */ /* 0x008fe40007800000 */
[----:B----4-:R-:W-:Y:S01]  /*6f40*/  FMNMX R200, R200, R36, !PT ;  /* 0x00000024c8c87209 */ /* 0x010fe20007800000 */
[--C-:B------:R-:W-:Y:S01]  /*6f50*/  FFMA R184, R184, c[0x0][0x188], -R201.reuse ;  /* 0x00006200b8b87a23 */ /* 0x100fe200000008c9 */
[----:B-----5:R-:W-:Y:S01]  /*6f60*/  FMNMX R196, R196, R224, !PT ;  /* 0x000000e0c4c47209 */ /* 0x020fe20007800000 */
[----:B------:R-:W-:-:S02]  /*6f70*/  FFMA R185, R185, c[0x0][0x188], -R201 ;  /* 0x00006200b9b97a23 */ /* 0x000fc400000008c9 */
[----:B------:R-:W-:Y:S02]  /*6f80*/  FFMA R215, R170, c[0x0][0x188], -R202 ;  /* 0x00006200aad77a23 */ /* 0x000fe400000008ca */
[----:B------:R-:W-:Y:S02]  /*6f90*/  FMUL R184, R184, 1.4426950216293334961 ;  /* 0x3fb8aa3bb8b87820 */ /* 0x000fe40000400000 */
[----:B------:R-:W-:Y:S02]  /*6fa0*/  FMUL R185, R185, 1.4426950216293334961 ;  /* 0x3fb8aa3bb9b97820 */ /* 0x000fe40000400000 */
[----:B------:R-:W-:Y:S02]  /*6fb0*/  FFMA R187, R187, c[0x0][0x188], -R200 ;  /* 0x00006200bbbb7a23 */ /* 0x000fe400000008c8 */
[----:B------:R-:W-:Y:S02]  /*6fc0*/  FFMA R171, R171, c[0x0][0x188], -R202 ;  /* 0x00006200abab7a23 */ /* 0x000fe400000008ca */
[----:B------:R-:W-:-:S02]  /*6fd0*/  FFMA R188, R162, c[0x0][0x188], -R196 ;  /* 0x00006200a2bc7a23 */ /* 0x000fc400000008c4 */
[----:B0-----:R-:W-:Y:S02]  /*6fe0*/  FADD R108, R108, R109 ;  /* 0x0000006d6c6c7221 */ /* 0x001fe40000000000 */
[----:B------:R-:W-:Y:S02]  /*6ff0*/  FFMA R189, R186, c[0x0][0x188], -R200 ;  /* 0x00006200babd7a23 */ /* 0x000fe400000008c8 */
[----:B------:R-:W-:Y:S01]  /*7000*/  FMUL R215, R215, 1.4426950216293334961 ;  /* 0x3fb8aa3bd7d77820 */ /* 0x000fe20000400000 */
[----:B------:R-:W0:Y:S01]  /*7010*/  SHFL.BFLY PT, R162, R108, 0x1, 0x1f ;  /* 0x0c201f006ca27f89 */ /* 0x000e2200000e0000 */
[----:B------:R-:W-:Y:S01]  /*7020*/  FMUL R171, R171, 1.4426950216293334961 ;  /* 0x3fb8aa3babab7820 */ /* 0x000fe20000400000 */
[----:B------:R1:W-:Y:S01]  /*7030*/  MUFU.EX2 R208, R184 ;  /* 0x000000b800d07308 */ /* 0x0003e20000000800 */
[----:B------:R-:W-:Y:S01]  /*7040*/  FMUL R157, R187, 1.4426950216293334961 ;  /* 0x3fb8aa3bbb9d7820 */ /* 0x000fe20000400000 */
[----:B------:R-:W-:Y:S01]  /*7050*/  LDS R186, [R251.X4+0x10680] ;  /* 0x01068000fbba7984 */ /* 0x000fe20000004800 */
[----:B------:R-:W-:-:S03]  /*7060*/  FMUL R189, R189, 1.4426950216293334961 ;  /* 0x3fb8aa3bbdbd7820 */ /* 0x000fc60000400000 */
[----:B------:R-:W2:Y:S02]  /*7070*/  LDS R187, [R251.X4+0x10600] ;  /* 0x01060000fbbb7984 */ /* 0x000ea40000004800 */
[----:B------:R3:W-:Y:S02]  /*7080*/  MUFU.EX2 R204, R185 ;  /* 0x000000b900cc7308 */ /* 0x0007e40000000800 */
[----:B-1----:R-:W-:Y:S04]  /*7090*/  LDS R184, [R251.X4+0x10780] ;  /* 0x01078000fbb87984 */ /* 0x002fe80000004800 */
[----:B---3--:R-:W-:Y:S02]  /*70a0*/  LDS R185, [R251.X4+0x10700] ;  /* 0x01070000fbb97984 */ /* 0x008fe40000004800 */
[----:B------:R-:W-:Y:S01]  /*70b0*/  MUFU.EX2 R215, R215 ;  /* 0x000000d700d77308 */ /* 0x000fe20000000800 */
[----:B------:R-:W-:Y:S01]  /*70c0*/  FFMA R163, R163, c[0x0][0x188], -R196 ;  /* 0x00006200a3a37a23 */ /* 0x000fe200000008c4 */
[----:B------:R-:W-:-:S06]  /*70d0*/  FMNMX R194, R194, R226, !PT ;  /* 0x000000e2c2c27209 */ /* 0x000fcc0007800000 */
[----:B------:R-:W1:Y:S01]  /*70e0*/  MUFU.EX2 R211, R171 ;  /* 0x000000ab00d37308 */ /* 0x000e620000000800 */
[----:B------:R-:W-:Y:S01]  /*70f0*/  FMNMX R197, R197, R223, !PT ;  /* 0x000000dfc5c57209 */ /* 0x000fe20007800000 */
[----:B------:R-:W-:-:S06]  /*7100*/  FMUL R156, R163, 1.4426950216293334961 ;  /* 0x3fb8aa3ba39c7820 */ /* 0x000fcc0000400000 */
[----:B------:R-:W-:Y:S01]  /*7110*/  MUFU.EX2 R189, R189 ;  /* 0x000000bd00bd7308 */ /* 0x000fe20000000800 */
[----:B------:R-:W-:-:S07]  /*7120*/  FFMA R163, R183, c[0x0][0x188], -R194 ;  /* 0x00006200b7a37a23 */ /* 0x000fce00000008c2 */
[----:B------:R-:W3:Y:S01]  /*7130*/  MUFU.EX2 R157, R157 ;  /* 0x0000009d009d7308 */ /* 0x000ee20000000800 */
[--C-:B------:R-:W-:Y:S01]  /*7140*/  FFMA R161, R161, c[0x0][0x188], -R197.reuse ;  /* 0x00006200a1a17a23 */ /* 0x100fe200000008c5 */
[----:B------:R-:W-:Y:S01]  /*7150*/  FMNMX R192, R192, R229, !PT ;  /* 0x000000e5c0c07209 */ /* 0x000fe20007800000 */
[----:B------:R-:W-:Y:S02]  /*7160*/  FMUL R163, R163, 1.4426950216293334961 ;  /* 0x3fb8aa3ba3a37820 */ /* 0x000fe40000400000 */
[----:B------:R-:W-:Y:S02]  /*7170*/  FFMA R206, R160, c[0x0][0x188], -R197 ;  /* 0x00006200a0ce7a23 */ /* 0x000fe400000008c5 */
[----:B------:R-:W-:Y:S02]  /*7180*/  FMUL R161, R161, 1.4426950216293334961 ;  /* 0x3fb8aa3ba1a17820 */ /* 0x000fe40000400000 */
[----:B-1----:R-:W-:Y:S02]  /*7190*/  FADD R160, R215, R211 ;  /* 0x000000d3d7a07221 */ /* 0x002fe40000000000 */
[----:B0-----:R-:W-:Y:S01]  /*71a0*/  FADD R162, R108, R162 ;  /* 0x000000a26ca27221 */ /* 0x001fe20000000000 */
[----:B------:R-:W-:Y:S01]  /*71b0*/  BAR.SYNC.DEFER_BLOCKING 0x0 ;  /* 0x0000000000007b1d */ /* 0x000fe20000010000 */
[----:B------:R-:W-:-:S02]  /*71c0*/  FADD R159, R208, R204 ;  /* 0x000000ccd09f7221 */ /* 0x000fc40000000000 */
[----:B------:R-:W-:Y:S01]  /*71d0*/  FFMA R50, R50, c[0x0][0x188], -R192 ;  /* 0x0000620032327a23 */ /* 0x000fe200000008c0 */
[----:B------:R-:W-:Y:S02]  /*71e0*/  FMNMX R198, R198, R217, !PT ;  /* 0x000000d9c6c67209 */ /* 0x000fe40007800000 */
[----:B------:R3:W-:Y:S01]  /*71f0*/  MUFU.EX2 R108, R163 ;  /* 0x000000a3006c7308 */ /* 0x0007e20000000800 */
[----:B------:R-:W-:Y:S01]  /*7200*/  FFMA R109, R182, c[0x0][0x188], -R194 ;  /* 0x00006200b66d7a23 */ /* 0x000fe200000008c2 */
[----:B------:R-:W-:Y:S01]  /*7210*/  SHFL.BFLY PT, R158, R159, 0x2, 0x1f ;  /* 0x0c401f009f9e7f89 */ /* 0x000fe200000e0000 */
[----:B------:R-:W-:-:S05]  /*7220*/  FMUL R182, R50, 1.4426950216293334961 ;  /* 0x3fb8aa3b32b67820 */ /* 0x000fca0000400000 */
[----:B------:R0:W-:Y:S01]  /*7230*/  MUFU.EX2 R190, R161 ;  /* 0x000000a100be7308 */ /* 0x0001e20000000800 */
[----:B---3--:R-:W-:Y:S02]  /*7240*/  FADD R163, R189, R157 ;  /* 0x0000009dbda37221 */ /* 0x008fe40000000000 */
[----:B------:R-:W-:-:S03]  /*7250*/  FFMA R210, R111, c[0x0][0x188], -R198 ;  /* 0x000062006fd27a23 */ /* 0x000fc600000008c6 */
[----:B------:R-:W-:Y:S04]  /*7260*/  SHFL.BFLY PT, R50, R163, 0x2, 0x1f ;  /* 0x0c401f00a3327f89 */ /* 0x000fe800000e0000 */
[----:B0-----:R-:W0:Y:S04]  /*7270*/  SHFL.BFLY PT, R161, R160, 0x2, 0x1f ;  /* 0x0c401f00a0a17f89 */ /* 0x001e2800000e0000 */
[----:B------:R1:W-:Y:S01]  /*7280*/  @P2 STS [R2+0x10000], R162 ;  /* 0x010000a202002388 */ /* 0x0003e20000000800 */
[----:B------:R-:W-:Y:S02]  /*7290*/  FFMA R110, R110, c[0x0][0x188], -R198 ;  /* 0x000062006e6e7a23 */ /* 0x000fe400000008c6 */
[----:B------:R-:W-:-:S02]  /*72a0*/  FMUL R210, R210, 1.4426950216293334961 ;  /* 0x3fb8aa3bd2d27820 */ /* 0x000fc40000400000 */
[----:B-1----:R-:W-:Y:S02]  /*72b0*/  FADD R162, R220, R218 ;  /* 0x000000dadca27221 */ /* 0x002fe40000000000 */
[----:B------:R-:W-:-:S03]  /*72c0*/  FMUL R110, R110, 1.4426950216293334961 ;  /* 0x3fb8aa3b6e6e7820 */ /* 0x000fc60000400000 */
[----:B------:R-:W1:Y:S01]  /*72d0*/  SHFL.BFLY PT, R164, R162, 0x2, 0x1f ;  /* 0x0c401f00a2a47f89 */ /* 0x000e6200000e0000 */
[----:B------:R3:W-:Y:S01]  /*72e0*/  MUFU.EX2 R213, R110 ;  /* 0x0000006e00d57308 */ /* 0x0007e20000000800 */
[----:B------:R-:W-:Y:S02]  /*72f0*/  FMNMX R193, R193, R227, !PT ;  /* 0x000000e3c1c17209 */ /* 0x000fe40007800000 */
[----:B--2---:R-:W-:-:S05]  /*7300*/  FMNMX R187, R187, R228, !PT ;  /* 0x000000e4bbbb7209 */ /* 0x004fca0007800000 */
[----:B------:R-:W2:Y:S01]  /*7310*/  MUFU.EX2 R210, R210 ;  /* 0x000000d200d27308 */ /* 0x000ea20000000800 */
[----:B------:R-:W-:Y:S01]  /*7320*/  FFMA R48, R48, c[0x0][0x188], -R193 ;  /* 0x0000620030307a23 */ /* 0x000fe200000008c1 */
[----:B------:R-:W-:Y:S01]  /*7330*/  FMNMX R195, R195, R225, !PT ;  /* 0x000000e1c3c37209 */ /* 0x000fe20007800000 */
[----:B------:R-:W-:Y:S01]  /*7340*/  FFMA R45, R45, c[0x0][0x188], -R187 ;  /* 0x000062002d2d7a23 */ /* 0x000fe200000008bb */
[----:B------:R-:W-:Y:S01]  /*7350*/  FMNMX R186, R186, R230, !PT ;  /* 0x000000e6baba7209 */ /* 0x000fe20007800000 */
[----:B------:R-:W-:Y:S02]  /*7360*/  FMUL R48, R48, 1.4426950216293334961 ;  /* 0x3fb8aa3b30307820 */ /* 0x000fe40000400000 */
[----:B0-----:R-:W-:Y:S02]  /*7370*/  FADD R160, R160, R161 ;  /* 0x000000a1a0a07221 */ /* 0x001fe40000000000 */
[----:B------:R-:W-:Y:S02]  /*7380*/  FFMA R161, R49, c[0x0][0x188], -R193 ;  /* 0x0000620031a17a23 */ /* 0x000fe400000008c1 */
[----:B------:R-:W-:-:S02]  /*7390*/  FMUL R45, R45, 1.4426950216293334961 ;  /* 0x3fb8aa3b2d2d7820 */ /* 0x000fc40000400000 */
[--C-:B------:R-:W-:Y:S02]  /*73a0*/  FFMA R180, R180, c[0x0][0x188], -R195.reuse ;  /* 0x00006200b4b47a23 */ /* 0x100fe400000008c3 */
[----:B---3--:R-:W-:Y:S02]  /*73b0*/  FFMA R110, R181, c[0x0][0x188], -R195 ;  /* 0x00006200b56e7a23 */ /* 0x008fe400000008c3 */
[----:B------:R-:W-:Y:S01]  /*73c0*/  FADD R159, R159, R158 ;  /* 0x0000009e9f9f7221 */ /* 0x000fe20000000000 */
[----:B------:R0:W-:Y:S01]  /*73d0*/  MUFU.EX2 R49, R48 ;  /* 0x0000003000317308 */ /* 0x0001e20000000800 */
[----:B------:R-:W-:Y:S01]  /*73e0*/  FADD R163, R163, R50 ;  /* 0x00000032a3a37221 */ /* 0x000fe20000000000 */
[----:B------:R-:W3:Y:S01]  /*73f0*/  SHFL.BFLY PT, R166, R160, 0x1, 0x1f ;  /* 0x0c201f00a0a67f89 */ /* 0x000ee200000e0000 */
[----:B------:R-:W-:Y:S02]  /*7400*/  FMUL R111, R180, 1.4426950216293334961 ;  /* 0x3fb8aa3bb46f7820 */ /* 0x000fe40000400000 */
[----:B------:R-:W-:-:S02]  /*7410*/  FMUL R110, R110, 1.4426950216293334961 ;  /* 0x3fb8aa3b6e6e7820 */ /* 0x000fc40000400000 */
[----:B------:R-:W-:Y:S01]  /*7420*/  FMUL R109, R109, 1.4426950216293334961 ;  /* 0x3fb8aa3b6d6d7820 */ /* 0x000fe20000400000 */
[----:B------:R4:W-:Y:S01]  /*7430*/  MUFU.EX2 R50, R45 ;  /* 0x0000002d00327308 */ /* 0x0009e20000000800 */
[----:B0-----:R-:W-:Y:S02]  /*7440*/  FMUL R48, R161, 1.4426950216293334961 ;  /* 0x3fb8aa3ba1307820 */ /* 0x001fe40000400000 */
[----:B------:R-:W-:Y:S02]  /*7450*/  FFMA R158, R51, c[0x0][0x188], -R192 ;  /* 0x00006200339e7a23 */ /* 0x000fe400000008c0 */
[----:B--2---:R-:W-:Y:S01]  /*7460*/  FADD R161, R213, R210 ;  /* 0x000000d2d5a17221 */ /* 0x004fe20000000000 */
[----:B------:R-:W-:Y:S01]  /*7470*/  SHFL.BFLY PT, R165, R163, 0x1, 0x1f ;  /* 0x0c201f00a3a57f89 */ /* 0x000fe200000e0000 */
[----:B-1----:R-:W-:Y:S02]  /*7480*/  FADD R162, R162, R164 ;  /* 0x000000a4a2a27221 */ /* 0x002fe40000000000 */
[----:B----4-:R-:W-:-:S02]  /*7490*/  FFMA R45, R47, c[0x0][0x188], -R186 ;  /* 0x000062002f2d7a23 */ /* 0x010fc400000008ba */
[----:B------:R-:W0:Y:S01]  /*74a0*/  SHFL.BFLY PT, R47, R159, 0x1, 0x1f ;  /* 0x0c201f009f2f7f89 */ /* 0x000e2200000e0000 */
[----:B------:R-:W-:Y:S02]  /*74b0*/  FMUL R158, R158, 1.4426950216293334961 ;  /* 0x3fb8aa3b9e9e7820 */ /* 0x000fe40000400000 */
[----:B------:R-:W-:Y:S01]  /*74c0*/  FFMA R51, R44, c[0x0][0x188], -R187 ;  /* 0x000062002c337a23 */ /* 0x000fe200000008bb */
[----:B------:R-:W-:Y:S01]  /*74d0*/  MUFU.EX2 R111, R111 ;  /* 0x0000006f006f7308 */ /* 0x000fe20000000800 */
[----:B------:R-:W1:Y:S04]  /*74e0*/  SHFL.BFLY PT, R44, R161, 0x2, 0x1f ;  /* 0x0c401f00a12c7f89 */ /* 0x000e6800000e0000 */
[----:B------:R-:W2:Y:S03]  /*74f0*/  SHFL.BFLY PT, R164, R162, 0x1, 0x1f ;  /* 0x0c201f00a2a47f89 */ /* 0x000ea600000e0000 */
[----:B------:R-:W4:Y:S08]  /*7500*/  MUFU.EX2 R110, R110 ;  /* 0x0000006e006e7308 */ /* 0x000f300000000800 */
[----:B------:R-:W5:Y:S01]  /*7510*/  MUFU.EX2 R109, R109 ;  /* 0x0000006d006d7308 */ /* 0x000f620000000800 */
[----:B------:R-:W-:-:S07]  /*7520*/  FMNMX R185, R185, R232, !PT ;  /* 0x000000e8b9b97209 */ /* 0x000fce0007800000 */
[----:B------:R-:W0:Y:S08]  /*7530*/  MUFU.EX2 R48, R48 ;  /* 0x0000003000307308 */ /* 0x000e300000000800 */
[----:B------:R-:W-:Y:S08]  /*7540*/  MUFU.EX2 R182, R182 ;  /* 0x000000b600b67308 */ /* 0x000ff00000000800 */
[----:B------:R-:W1:Y:S01]  /*7550*/  MUFU.EX2 R158, R158 ;  /* 0x0000009e009e7308 */ /* 0x000e620000000800 */
[----:B------:R-:W-:Y:S01]  /*7560*/  FFMA R41, R41, c[0x0][0x188], -R185 ;  /* 0x0000620029297a23 */ /* 0x000fe200000008b9 */
[----:B------:R-:W-:Y:S01]  /*7570*/  FMNMX R184, R184, R233, !PT ;  /* 0x000000e9b8b87209 */ /* 0x000fe20007800000 */
[----:B----4-:R-:W-:-:S02]  /*7580*/  FADD R179, R111, R110 ;  /* 0x0000006e6fb37221 */ /* 0x010fc40000000000 */
[----:B-----5:R-:W-:Y:S02]  /*7590*/  FADD R178, R109, R108 ;  /* 0x0000006c6db27221 */ /* 0x020fe40000000000 */
[----:B---3--:R-:W-:Y:S02]  /*75a0*/  FADD R166, R160, R166 ;  /* 0x000000a6a0a67221 */ /* 0x008fe40000000000 */
[----:B------:R-:W-:Y:S02]  /*75b0*/  FMUL R41, R41, 1.4426950216293334961 ;  /* 0x3fb8aa3b29297820 */ /* 0x000fe40000400000 */
[----:B------:R-:W-:Y:S02]  /*75c0*/  FFMA R160, R42, c[0x0][0x188], -R184 ;  /* 0x000062002aa07a23 */ /* 0x000fe400000008b8 */
[----:B0-----:R-:W-:Y:S01]  /*75d0*/  FADD R47, R159, R47 ;  /* 0x0000002f9f2f7221 */ /* 0x001fe20000000000 */
[----:B------:R-:W0:Y:S01]  /*75e0*/  SHFL.BFLY PT, R180, R179, 0x2, 0x1f ;  /* 0x0c401f00b3b47f89 */ /* 0x000e2200000e0000 */
[----:B------:R-:W-:-:S02]  /*75f0*/  FADD R159, R163, R165 ;  /* 0x000000a5a39f7221 */ /* 0x000fc40000000000 */
[----:B------:R-:W-:Y:S01]  /*7600*/  FADD R177, R49, R48 ;  /* 0x0000003031b17221 */ /* 0x000fe20000000000 */
[----:B------:R-:W3:Y:S01]  /*7610*/  SHFL.BFLY PT, R165, R178, 0x2, 0x1f ;  /* 0x0c401f00b2a57f89 */ /* 0x000ee200000e0000 */
[----:B-1----:R-:W-:Y:S01]  /*7620*/  FADD R176, R182, R158 ;  /* 0x0000009eb6b07221 */ /* 0x002fe20000000000 */
[----:B------:R1:W-:Y:S01]  /*7630*/  MUFU.EX2 R42, R41 ;  /* 0x00000029002a7308 */ /* 0x0003e20000000800 */
[----:B------:R-:W-:Y:S02]  /*7640*/  FADD R161, R161, R44 ;  /* 0x0000002ca1a17221 */ /* 0x000fe40000000000 */
[----:B------:R-:W-:Y:S01]  /*7650*/  FFMA R44, R40, c[0x0][0x188], -R185 ;  /* 0x00006200282c7a23 */ /* 0x000fe200000008b9 */
[----:B------:R-:W4:Y:S01]  /*7660*/  SHFL.BFLY PT, R169, R176, 0x2, 0x1f ;  /* 0x0c401f00b0a97f89 */ /* 0x000f2200000e0000 */
[----:B-1----:R-:W-:Y:S02]  /*7670*/  FMUL R41, R160, 1.4426950216293334961 ;  /* 0x3fb8aa3ba0297820 */ /* 0x002fe40000400000 */
[----:B--2---:R-:W-:-:S02]  /*7680*/  FADD R160, R162, R164 ;  /* 0x000000a4a2a07221 */ /* 0x004fc40000000000 */
[----:B------:R-:W1:Y:S01]  /*7690*/  SHFL.BFLY PT, R162, R177, 0x2, 0x1f ;  /* 0x0c401f00b1a27f89 */ /* 0x000e6200000e0000 */
[----:B------:R-:W-:Y:S02]  /*76a0*/  FMUL R44, R44, 1.4426950216293334961 ;  /* 0x3fb8aa3b2c2c7820 */ /* 0x000fe40000400000 */
[----:B------:R-:W-:-:S04]  /*76b0*/  FMUL R206, R206, 1.4426950216293334961 ;  /* 0x3fb8aa3bcece7820 */ /* 0x000fc80000400000 */
[----:B------:R-:W2:Y:S01]  /*76c0*/  MUFU.EX2 R44, R44 ;  /* 0x0000002c002c7308 */ /* 0x000ea20000000800 */
[----:B0-----:R-:W-:-:S07]  /*76d0*/  FADD R180, R179, R180 ;  /* 0x000000b4b3b47221 */ /* 0x001fce0000000000 */
[----:B------:R-:W0:Y:S01]  /*76e0*/  MUFU.EX2 R206, R206 ;  /* 0x000000ce00ce7308 */ /* 0x000e220000000800 */
[----:B---3--:R-:W-:Y:S02]  /*76f0*/  FADD R165, R178, R165 ;  /* 0x000000a5b2a57221 */ /* 0x008fe40000000000 */
[----:B----4-:R-:W-:-:S03]  /*7700*/  FADD R169, R176, R169 ;  /* 0x000000a9b0a97221 */ /* 0x010fc60000000000 */
[----:B------:R-:W3:Y:S01]  /*7710*/  SHFL.BFLY PT, R176, R165, 0x1, 0x1f ;  /* 0x0c201f00a5b07f89 */ /* 0x000ee200000e0000 */
[----:B--2---:R-:W-:Y:S02]  /*7720*/  FADD R167, R44, R42 ;  /* 0x0000002a2ca77221 */ /* 0x004fe40000000000 */
[----:B-1----:R-:W-:Y:S02]  /*7730*/  FADD R162, R177, R162 ;  /* 0x000000a2b1a27221 */ /* 0x002fe40000000000 */
[----:B------:R-:W1:Y:S04]  /*7740*/  SHFL.BFLY PT, R177, R180, 0x1, 0x1f ;  /* 0x0c201f00b4b17f89 */ /* 0x000e6800000e0000 */
[----:B------:R-:W-:Y:S01]  /*7750*/  @P2 STS [R2+0x10080], R166 ;  /* 0x010080a602002388 */ /* 0x000fe20000000800 */
[----:B0-----:R-:W-:-:S03]  /*7760*/  FADD R181, R206, R190 ;  /* 0x000000beceb57221 */ /* 0x001fc60000000000 */
[----:B------:R-:W0:Y:S04]  /*7770*/  SHFL.BFLY PT, R166, R167, 0x2, 0x1f ;  /* 0x0c401f00a7a67f89 */ /* 0x000e2800000e0000 */
[----:B------:R-:W2:Y:S04]  /*7780*/  SHFL.BFLY PT, R191, R181, 0x2, 0x1f ;  /* 0x0c401f00b5bf7f89 */ /* 0x000ea800000e0000 */
[----:B------:R-:W4:Y:S01]  /*7790*/  SHFL.BFLY PT, R40, R161, 0x1, 0x1f ;  /* 0x0c201f00a1287f89 */ /* 0x000f2200000e0000 */
[----:B---3--:R-:W-:Y:S02]  /*77a0*/  FADD R176, R165, R176 ;  /* 0x000000b0a5b07221 */ /* 0x008fe40000000000 */
[----:B-1----:R-:W-:-:S03]  /*77b0*/  FADD R177, R180, R177 ;  /* 0x000000b1b4b17221 */ /* 0x002fc60000000000 */
[----:B------:R-:W-:Y:S04]  /*77c0*/  @P2 STS [R2+0x10480], R176 ;  /* 0x010480b002002388 */ /* 0x000fe80000000800 */
[----:B------:R1:W-:Y:S01]  /*77d0*/  @P2 STS [R2+0x10400], R177 ;  /* 0x010400b102002388 */ /* 0x0003e20000000800 */
[----:B0-----:R-:W-:-:S03]  /*77e0*/  FADD R166, R167, R166 ;  /* 0x000000a6a7a67221 */ /* 0x001fc60000000000 */
[----:B------:R-:W0:Y:S04]  /*77f0*/  SHFL.BFLY PT, R167, R169, 0x1, 0x1f ;  /* 0x0c201f00a9a77f89 */ /* 0x000e2800000e0000 */
[----:B-1----:R-:W3:Y:S01]  /*7800*/  LDL.64 R176, [R1+0xf8] ;  /* 0x0000f80001b07983 */ /* 0x002ee20000100a00 */
[----:B--2---:R-:W-:Y:S02]  /*7810*/  FADD R191, R181, R191 ;  /* 0x000000bfb5bf7221 */ /* 0x004fe40000000000 */
[----:B------:R-:W-:Y:S01]  /*7820*/  FFMA R46, R46, c[0x0][0x188], -R186 ;  /* 0x000062002e2e7a23 */ /* 0x000fe200000008ba */
[----:B------:R-:W1:Y:S01]  /*7830*/  SHFL.BFLY PT, R181, R166, 0x1, 0x1f ;  /* 0x0c201f00a6b57f89 */ /* 0x000e6200000e0000 */
[----:B------:R-:W-:Y:S02]  /*7840*/  FFMA R43, R43, c[0x0][0x188], -R184 ;  /* 0x000062002b2b7a23 */ /* 0x000fe400000008b8 */
[----:B------:R-:W-:-:S02]  /*7850*/  FMUL R188, R188, 1.4426950216293334961 ;  /* 0x3fb8aa3bbcbc7820 */ /* 0x000fc40000400000 */
[----:B------:R-:W-:Y:S02]  /*7860*/  FMUL R51, R51, 1.4426950216293334961 ;  /* 0x3fb8aa3b33337820 */ /* 0x000fe40000400000 */
[----:B------:R-:W-:Y:S02]  /*7870*/  FMUL R46, R46, 1.4426950216293334961 ;  /* 0x3fb8aa3b2e2e7820 */ /* 0x000fe40000400000 */
[----:B------:R-:W-:Y:S02]  /*7880*/  FMUL R45, R45, 1.4426950216293334961 ;  /* 0x3fb8aa3b2d2d7820 */ /* 0x000fe40000400000 */
[----:B------:R-:W-:Y:S01]  /*7890*/  FMUL R163, R43, 1.4426950216293334961 ;  /* 0x3fb8aa3b2ba37820 */ /* 0x000fe20000400000 */
[----:B------:R-:W-:Y:S01]  /*78a0*/  MUFU.EX2 R188, R188 ;  /* 0x000000bc00bc7308 */ /* 0x000fe20000000800 */
[----:B----4-:R-:W-:-:S07]  /*78b0*/  FADD R43, R161, R40 ;  /* 0x00000028a12b7221 */ /* 0x010fce0000000000 */
[----:B------:R-:W2:Y:S08]  /*78c0*/  MUFU.EX2 R156, R156 ;  /* 0x0000009c009c7308 */ /* 0x000eb00000000800 */
[----:B------:R-:W4:Y:S08]  /*78d0*/  MUFU.EX2 R51, R51 ;  /* 0x0000003300337308 */ /* 0x000f300000000800 */
[----:B------:R-:W-:Y:S08]  /*78e0*/  MUFU.EX2 R46, R46 ;  /* 0x0000002e002e7308 */ /* 0x000ff00000000800 */
[----:B------:R-:W5:Y:S08]  /*78f0*/  MUFU.EX2 R45, R45 ;  /* 0x0000002d002d7308 */ /* 0x000f700000000800 */
[----:B------:R-:W-:Y:S08]  /*7900*/  MUFU.EX2 R41, R41 ;  /* 0x0000002900297308 */ /* 0x000ff00000000800 */
[----:B------:R-:W5:Y:S01]  /*7910*/  MUFU.EX2 R40, R163 ;  /* 0x000000a300287308 */ /* 0x000f620000000800 */
[----:B0-----:R-:W-:-:S02]  /*7920*/  FADD R167, R169, R167 ;  /* 0x000000a7a9a77221 */ /* 0x001fc40000000000 */
[----:B-1----:R-:W-:-:S03]  /*7930*/  FADD R181, R166, R181 ;  /* 0x000000b5a6b57221 */ /* 0x002fc60000000000 */
[----:B------:R0:W-:Y:S01]  /*7940*/  @P2 STS [R2+0x10580], R167 ;  /* 0x010580a702002388 */ /* 0x0001e20000000800 */
[----:B--2---:R-:W-:Y:S02]  /*7950*/  FADD R183, R188, R156 ;  /* 0x0000009cbcb77221 */ /* 0x004fe40000000000 */
[----:B----4-:R-:W-:Y:S02]  /*7960*/  FADD R171, R51, R50 ;  /* 0x0000003233ab7221 */ /* 0x010fe40000000000 */
[----:B-----5:R-:W-:Y:S01]  /*7970*/  FADD R170, R46, R45 ;  /* 0x0000002d2eaa7221 */ /* 0x020fe20000000000 */
[----:B0-----:R-:W2:Y:S01]  /*7980*/  LDL.64 R166, [R1+0xf0] ;  /* 0x0000f00001a67983 */ /* 0x001ea20000100a00 */
[----:B------:R-:W-:-:S03]  /*7990*/  FADD R168, R41, R40 ;  /* 0x0000002829a87221 */ /* 0x000fc60000000000 */
[----:B------:R-:W0:Y:S04]  /*79a0*/  SHFL.BFLY PT, R205, R183, 0x2, 0x1f ;  /* 0x0c401f00b7cd7f89 */ /* 0x000e2800000e0000 */
[----:B------:R-:W1:Y:S04]  /*79b0*/  SHFL.BFLY PT, R164, R171, 0x2, 0x1f ;  /* 0x0c401f00aba47f89 */ /* 0x000e6800000e0000 */
[----:B------:R-:W4:Y:S04]  /*79c0*/  SHFL.BFLY PT, R163, R170, 0x2, 0x1f ;  /* 0x0c401f00aaa37f89 */ /* 0x000f2800000e0000 */
[----:B------:R-:W5:Y:S04]  /*79d0*/  SHFL.BFLY PT, R161, R168, 0x2, 0x1f ;  /* 0x0c401f00a8a17f89 */ /* 0x000f6800000e0000 */
[----:B------:R-:W5:Y:S01]  /*79e0*/  SHFL.BFLY PT, R178, R191, 0x1, 0x1f ;  /* 0x0c201f00bfb27f89 */ /* 0x000f6200000e0000 */
[----:B0-----:R-:W-:-:S02]  /*79f0*/  FADD R205, R183, R205 ;  /* 0x000000cdb7cd7221 */ /* 0x001fc40000000000 */
[----:B-1----:R-:W-:Y:S02]  /*7a00*/  FADD R164, R171, R164 ;  /* 0x000000a4aba47221 */ /* 0x002fe40000000000 */
[----:B----4-:R-:W-:Y:S02]  /*7a10*/  FADD R163, R170, R163 ;  /* 0x000000a3aaa37221 */ /* 0x010fe40000000000 */
[----:B-----5:R-:W-:Y:S01]  /*7a20*/  FADD R161, R168, R161 ;  /* 0x000000a1a8a17221 */ /* 0x020fe20000000000 */
[----:B------:R-:W0:Y:S04]  /*7a30*/  SHFL.BFLY PT, R170, R205, 0x1, 0x1f ;  /* 0x0c201f00cdaa7f89 */ /* 0x000e2800000e0000 */
[----:B------:R-:W1:Y:S04]  /*7a40*/  SHFL.BFLY PT, R171, R162, 0x1, 0x1f ;  /* 0x0c201f00a2ab7f89 */ /* 0x000e6800000e0000 */
[----:B------:R-:W4:Y:S04]  /*7a50*/  SHFL.BFLY PT, R168, R164, 0x1, 0x1f ;  /* 0x0c201f00a4a87f89 */ /* 0x000f2800000e0000 */
[----:B------:R-:W5:Y:S04]  /*7a60*/  SHFL.BFLY PT, R179, R163, 0x1, 0x1f ;  /* 0x0c201f00a3b37f89 */ /* 0x000f6800000e0000 */
[----:B------:R-:W5:Y:S01]  /*7a70*/  SHFL.BFLY PT, R183, R161, 0x1, 0x1f ;  /* 0x0c201f00a1b77f89 */ /* 0x000f6200000e0000 */
[----:B------:R-:W-:-:S02]  /*7a80*/  FADD R178, R191, R178 ;  /* 0x000000b2bfb27221 */ /* 0x000fc40000000000 */
[----:B0-----:R-:W-:Y:S02]  /*7a90*/  FADD R170, R205, R170 ;  /* 0x000000aacdaa7221 */ /* 0x001fe40000000000 */
[----:B-1----:R-:W-:Y:S02]  /*7aa0*/  FADD R171, R162, R171 ;  /* 0x000000aba2ab7221 */ /* 0x002fe40000000000 */
[----:B----4-:R-:W-:Y:S02]  /*7ab0*/  FADD R168, R164, R168 ;  /* 0x000000a8a4a87221 */ /* 0x010fe40000000000 */
[----:B-----5:R-:W-:Y:S02]  /*7ac0*/  FADD R179, R163, R179 ;  /* 0x000000b3a3b37221 */ /* 0x020fe40000000000 */
[----:B------:R-:W-:Y:S01]  /*7ad0*/  FADD R183, R161, R183 ;  /* 0x000000b7a1b77221 */ /* 0x000fe20000000000 */
[----:B------:R-:W-:Y:S04]  /*7ae0*/  @P2 STS [R2+0x10100], R47 ;  /* 0x0101002f02002388 */ /* 0x000fe80000000800 */
[----:B------:R-:W-:Y:S04]  /*7af0*/  @P2 STS [R2+0x10180], R159 ;  /* 0x0101809f02002388 */ /* 0x000fe80000000800 */
[----:B------:R-:W-:Y:S04]  /*7b00*/  @P2 STS [R2+0x10200], R160 ;  /* 0x010200a002002388 */ /* 0x000fe80000000800 */
[----:B------:R-:W-:Y:S04]  /*7b10*/  @P2 STS [R2+0x10280], R43 ;  /* 0x0102802b02002388 */ /* 0x000fe80000000800 */
[----:B------:R-:W-:Y:S04]  /*7b20*/  @P2 STS [R2+0x10300], R178 ;  /* 0x010300b202002388 */ /* 0x000fe80000000800 */
[----:B------:R-:W-:Y:S04]  /*7b30*/  @P2 STS [R2+0x10380], R170 ;  /* 0x010380aa02002388 */ /* 0x000fe80000000800 */
[----:B------:R0:W-:Y:S04]  /*7b40*/  @P2 STS [R2+0x10500], R171 ;  /* 0x010500ab02002388 */ /* 0x0001e80000000800 */
[----:B------:R-:W-:Y:S04]  /*7b50*/  @P2 STS [R2+0x10600], R168 ;  /* 0x010600a802002388 */ /* 0x000fe80000000800 */
[----:B------:R-:W-:Y:S04]  /*7b60*/  @P2 STS [R2+0x10680], R179 ;  /* 0x010680b302002388 */ /* 0x000fe80000000800 */
[----:B------:R1:W-:Y:S04]  /*7b70*/  @P2 STS [R2+0x10700], R181 ;  /* 0x010700b502002388 */ /* 0x0003e80000000800 */
[----:B------:R-:W-:Y:S04]  /*7b80*/  @P2 STS [R2+0x10780], R183 ;  /* 0x010780b702002388 */ /* 0x000fe80000000800 */
[----:B------:R-:W-:Y:S01]  /*7b90*/  BAR.SYNC.DEFER_BLOCKING 0x0 ;  /* 0x0000000000007b1d */ /* 0x000fe20000010000 */
[----:B------:R-:W-:-:S02]  /*7ba0*/  FADD R39, -R203, R39 ;  /* 0x00000027cb277221 */ /* 0x000fc40000000100 */
[----:B------:R-:W-:Y:S02]  /*7bb0*/  FADD R37, -R201, R37 ;  /* 0x00000025c9257221 */ /* 0x000fe40000000100 */
[----:B------:R-:W-:Y:S01]  /*7bc0*/  FADD R36, -R200, R36 ;  /* 0x00000024c8247221 */ /* 0x000fe20000000100 */
[----:B------:R-:W4:Y:S04]  /*7bd0*/  LDL.64 R162, [R1+0xe8] ;  /* 0x0000e80001a27983 */ /* 0x000f280000100a00 */
[----:B0-----:R-:W5:Y:S04]  /*7be0*/  LDL.64 R170, [R1+0xa8] ;  /* 0x0000a80001aa7983 */ /* 0x001f680000100a00 */
[----:B-1----:R-:W5:Y:S04]  /*7bf0*/  LDL.64 R180, [R1+0xb0] ;  /* 0x0000b00001b47983 */ /* 0x002f680000100a00 */
[----:B------:R-:W5:Y:S04]  /*7c00*/  LDL.64 R168, [R1+0x98] ;  /* 0x0000980001a87983 */ /* 0x000f680000100a00 */
[----:B------:R-:W5:Y:S04]  /*7c10*/  LDL.64 R178, [R1+0xd8] ;  /* 0x0000d80001b27983 */ /* 0x000f680000100a00 */
[----:B------:R-:W0:Y:S04]  /*7c20*/  LDS R43, [R174.X4+0x10000] ;  /* 0x01000000ae2b7984 */ /* 0x000e280000004800 */
[----:B------:R-:W1:Y:S04]  /*7c30*/  LDS R47, [R174.X4+0x10400] ;  /* 0x01040000ae2f7984 */ /* 0x000e680000004800 */
[----:B0-----:R-:W0:Y:S04]  /*7c40*/  SHFL.BFLY PT, R159, R43, 0x2, 0x1f ;  /* 0x0c401f002b9f7f89 */ /* 0x001e2800000e0000 */
[----:B-1----:R-:W1:Y:S01]  /*7c50*/  SHFL.BFLY PT, R160, R47, 0x2, 0x1f ;  /* 0x0c401f002fa07f89 */ /* 0x002e6200000e0000 */
[----:B0-----:R-:W-:-:S02]  /*7c60*/  FADD R159, R43, R159 ;  /* 0x0000009f2b9f7221 */ /* 0x001fc40000000000 */
[----:B-1----:R-:W-:-:S03]  /*7c70*/  FADD R160, R47, R160 ;  /* 0x000000a02fa07221 */ /* 0x002fc60000000000 */
[----:B------:R-:W0:Y:S04]  /*7c80*/  SHFL.BFLY PT, R43, R159, 0x1, 0x1f ;  /* 0x0c201f009f2b7f89 */ /* 0x000e2800000e0000 */
[----:B------:R-:W1:Y:S01]  /*7c90*/  SHFL.BFLY PT, R47, R160, 0x1, 0x1f ;  /* 0x0c201f00a02f7f89 */ /* 0x000e6200000e0000 */
[----:B0-----:R-:W-:Y:S02]  /*7ca0*/  FADD R43, R159, R43 ;  /* 0x0000002b9f2b7221 */ /* 0x001fe40000000000 */
[----:B-1----:R-:W-:-:S03]  /*7cb0*/  FADD R47, R160, R47 ;  /* 0x0000002fa02f7221 */ /* 0x002fc60000000000 */
[----:B------:R-:W-:Y:S04]  /*7cc0*/  @!P1 STS [R174.X4+0x10000], R43 ;  /* 0x0100002bae009388 */ /* 0x000fe80000004800 */
[----:B------:R-:W-:Y:S04]  /*7cd0*/  @!P1 STS [R174.X4+0x10400], R47 ;  /* 0x0104002fae009388 */ /* 0x000fe80000004800 */
[----:B------:R-:W-:Y:S01]  /*7ce0*/  BAR.SYNC.DEFER_BLOCKING 0x0 ;  /* 0x0000000000007b1d */ /* 0x000fe20000010000 */
[----:B------:R-:W-:-:S05]  /*7cf0*/  FMUL R39, R39, 1.4426950216293334961 ;  /* 0x3fb8aa3b27277820 */ /* 0x000fca0000400000 */
[----:B------:R0:W-:Y:S02]  /*7d00*/  MUFU.EX2 R159, R39 ;  /* 0x00000027009f7308 */ /* 0x0001e40000000800 */
[----:B0-----:R-:W-:Y:S01]  /*7d10*/  FADD R39, -R202, R38 ;  /* 0x00000026ca277221 */ /* 0x001fe20000000100 */
[----:B------:R-:W0:Y:S04]  /*7d20*/  LDS R47, [R251.X4+0x10080] ;  /* 0x01008000fb2f7984 */ /* 0x000e280000004800 */
[----:B------:R-:W1:Y:S01]  /*7d30*/  LDS R38, [R251.X4+0x10100] ;  /* 0x01010000fb267984 */ /* 0x000e620000004800 */
[----:B------:R-:W-:-:S03]  /*7d40*/  FMUL R39, R39, 1.4426950216293334961 ;  /* 0x3fb8aa3b27277820 */ /* 0x000fc60000400000 */
[----:B------:R-:W2:Y:S01]  /*7d50*/  LDS R43, [R251.X4+0x10180] ;  /* 0x01018000fb2b7984 */ /* 0x000ea20000004800 */
[----:B------:R-:W-:Y:S02]  /*7d60*/  FMUL R37, R37, 1.4426950216293334961 ;  /* 0x3fb8aa3b25257820 */ /* 0x000fe40000400000 */
[----:B------:R-:W3:Y:S01]  /*7d70*/  MUFU.EX2 R39, R39 ;  /* 0x0000002700277308 */ /* 0x000ee20000000800 */
[----:B------:R-:W-:Y:S01]  /*7d80*/  FMUL R36, R36, 1.4426950216293334961 ;  /* 0x3fb8aa3b24247820 */ /* 0x000fe20000400000 */
[----:B------:R-:W2:Y:S06]  /*7d90*/  LDS R160, [R251.X4+0x10000] ;  /* 0x01000000fba07984 */ /* 0x000eac0000004800 */
[----:B------:R-:W1:Y:S08]  /*7da0*/  MUFU.EX2 R37, R37 ;  /* 0x0000002500257308 */ /* 0x000e700000000800 */
[----:B------:R-:W2:Y:S01]  /*7db0*/  MUFU.EX2 R36, R36 ;  /* 0x0000002400247308 */ /* 0x000ea20000000800 */
[----:B---3--:R-:W-:-:S02]  /*7dc0*/  FMUL R34, R39, R34 ;  /* 0x0000002227227220 */ /* 0x008fc40000400000 */
[C---:B------:R-:W-:Y:S02]  /*7dd0*/  FMUL R35, R39.reuse, R35 ;  /* 0x0000002327237220 */ /* 0x040fe40000400000 */
[C---:B------:R-:W-:Y:S02]  /*7de0*/  FMUL R30, R39.reuse, R30 ;  /* 0x0000001e271e7220 */ /* 0x040fe40000400000 */
[C---:B------:R-:W-:Y:S02]  /*7df0*/  FMUL R31, R39.reuse, R31 ;  /* 0x0000001f271f7220 */ /* 0x040fe40000400000 */
[C---:B------:R-:W-:Y:S02]  /*7e00*/  FMUL R26, R39.reuse, R26 ;  /* 0x0000001a271a7220 */ /* 0x040fe40000400000 */
[C---:B------:R-:W-:Y:S02]  /*7e10*/  FMUL R27, R39.reuse, R27 ;  /* 0x0000001b271b7220 */ /* 0x040fe40000400000 */
[----:B0-----:R-:W-:-:S02]  /*7e20*/  FFMA R249, R39, R249, R47 ;  /* 0x000000f927f97223 */ /* 0x001fc4000000002f */
[C---:B------:R-:W-:Y:S02]  /*7e30*/  FMUL R22, R39.reuse, R22 ;  /* 0x0000001627167220 */ /* 0x040fe40000400000 */
[----:B------:R-:W-:Y:S02]  /*7e40*/  FMUL R23, R39, R23 ;  /* 0x0000001727177220 */ /* 0x000fe40000400000 */
[----:B------:R-:W0:Y:S01]  /*7e50*/  LDS R39, [R251.X4+0x10200] ;  /* 0x01020000fb277984 */ /* 0x000e220000004800 */
[----:B-1----:R-:W-:-:S03]  /*7e60*/  FFMA R248, R37, R248, R38 ;  /* 0x000000f825f87223 */ /* 0x002fc60000000026 */
[----:B------:R-:W1:Y:S01]  /*7e70*/  LDS R38, [R251.X4+0x10280] ;  /* 0x01028000fb267984 */ /* 0x000e620000004800 */
[----:B------:R-:W-:Y:S02]  /*7e80*/  FADD R47, -R199, R216 ;  /* 0x000000d8c72f7221 */ /* 0x000fe40000000100 */
[----:B--2---:R-:W-:Y:S02]  /*7e90*/  FFMA R247, R36, R247, R43 ;  /* 0x000000f724f77223 */ /* 0x004fe4000000002b */
[C---:B------:R-:W-:Y:S02]  /*7ea0*/  FMUL R16, R37.reuse, R16 ;  /* 0x0000001025107220 */ /* 0x040fe40000400000 */
[C---:B------:R-:W-:Y:S02]  /*7eb0*/  FMUL R17, R37.reuse, R17 ;  /* 0x0000001125117220 */ /* 0x040fe40000400000 */
[C---:B------:R-:W-:Y:S02]  /*7ec0*/  FMUL R12, R37.reuse, R12 ;  /* 0x0000000c250c7220 */ /* 0x040fe40000400000 */
[----:B------:R-:W-:-:S02]  /*7ed0*/  FMUL R13, R37, R13 ;  /* 0x0000000d250d7220 */ /* 0x000fc40000400000 */
[C---:B------:R-:W-:Y:S02]  /*7ee0*/  FMUL R8, R37.reuse, R8 ;  /* 0x0000000825087220 */ /* 0x040fe40000400000 */
[C---:B------:R-:W-:Y:S02]  /*7ef0*/  FMUL R9, R37.reuse, R9 ;  /* 0x0000000925097220 */ /* 0x040fe40000400000 */
[C---:B------:R-:W-:Y:S02]  /*7f00*/  FMUL R136, R37.reuse, R136 ;  /* 0x0000008825887220 */ /* 0x040fe40000400000 */
[----:B------:R-:W-:Y:S02]  /*7f10*/  FMUL R137, R37, R137 ;  /* 0x0000008925897220 */ /* 0x000fe40000400000 */
[C---:B------:R-:W-:Y:S02]  /*7f20*/  FMUL R18, R36.reuse, R18 ;  /* 0x0000001224127220 */ /* 0x040fe40000400000 */
[----:B------:R-:W-:-:S02]  /*7f30*/  FMUL R19, R36, R19 ;  /* 0x0000001324137220 */ /* 0x000fc40000400000 */
[C---:B------:R-:W-:Y:S02]  /*7f40*/  FMUL R14, R36.reuse, R14 ;  /* 0x0000000e240e7220 */ /* 0x040fe40000400000 */
[C---:B------:R-:W-:Y:S02]  /*7f50*/  FMUL R15, R36.reuse, R15 ;  /* 0x0000000f240f7220 */ /* 0x040fe40000400000 */
[C---:B------:R-:W-:Y:S02]  /*7f60*/  FMUL R10, R36.reuse, R10 ;  /* 0x0000000a240a7220 */ /* 0x040fe40000400000 */
[C---:B------:R-:W-:Y:S02]  /*7f70*/  FMUL R11, R36.reuse, R11 ;  /* 0x0000000b240b7220 */ /* 0x040fe40000400000 */
[C---:B------:R-:W-:Y:S02]  /*7f80*/  FMUL R138, R36.reuse, R138 ;  /* 0x0000008a248a7220 */ /* 0x040fe40000400000 */
[----:B------:R-:W-:-:S02]  /*7f90*/  FMUL R139, R36, R139 ;  /* 0x0000008b248b7220 */ /* 0x000fc40000400000 */
[----:B------:R-:W-:Y:S02]  /*7fa0*/  IMAD.WIDE R36, R0, 0x2, R176 ;  /* 0x0000000200247825 */ /* 0x000fe400078e02b0 */
[----:B------:R-:W2:Y:S02]  /*7fb0*/  LDL.64 R176, [R1+0xd0] ;  /* 0x0000d00001b07983 */ /* 0x000ea40000100a00 */
[----:B------:R-:W-:Y:S02]  /*7fc0*/  FMUL R43, R47, 1.4426950216293334961 ;  /* 0x3fb8aa3b2f2b7820 */ /* 0x000fe40000400000 */
[----:B------:R-:W-:Y:S01]  /*7fd0*/  FADD R47, -R198, R217 ;  /* 0x000000d9c62f7221 */ /* 0x000fe20000000100 */
[----:B------:R3:W5:Y:S03]  /*7fe0*/  LDG.E.U16 R36, [R36.64] ;  /* 0x0000000424247981 */ /* 0x000766000c1e1500 */
[----:B------:R-:W0:Y:S01]  /*7ff0*/  MUFU.EX2 R43, R43 ;  /* 0x0000002b002b7308 */ /* 0x000e220000000800 */
[----:B------:R-:W-:Y:S01]  /*8000*/  FFMA R250, R159, R250, R160 ;  /* 0x000000fa9ffa7223 */ /* 0x000fe200000000a0 */
[----:B------:R-:W5:Y:S04]  /*8010*/  LDL.64 R216, [R1+0xa0] ;  /* 0x0000a00001d87983 */ /* 0x000f680000100a00 */
[----:B------:R-:W5:Y:S01]  /*8020*/  LDL.64 R160, [R1+0xe0] ;  /* 0x0000e00001a07983 */ /* 0x000f620000100a00 */
[----:B---3--:R-:W-:-:S03]  /*8030*/  FMUL R37, R47, 1.4426950216293334961 ;  /* 0x3fb8aa3b2f257820 */ /* 0x008fc60000400000 */
[----:B------:R-:W-:Y:S03]  /*8040*/  LDS R47, [R251.X4+0x10300] ;  /* 0x01030000fb2f7984 */ /* 0x000fe60000004800 */
[----:B------:R-:W1:Y:S01]  /*8050*/  MUFU.EX2 R37, R37 ;  /* 0x0000002500257308 */ /* 0x000e620000000800 */
[----:B0-----:R-:W-:Y:S02]  /*8060*/  FFMA R246, R43, R246, R39 ;  /* 0x000000f62bf67223 */ /* 0x001fe40000000027 */
[----:B------:R-:W-:-:S04]  /*8070*/  FADD R39, -R196, R224 ;  /* 0x000000e0c4277221 */ /* 0x000fc80000000100 */
[----:B------:R-:W-:Y:S02]  /*8080*/  FMUL R164, R39, 1.4426950216293334961 ;  /* 0x3fb8aa3b27a47820 */ /* 0x000fe40000400000 */
[----:B-1----:R-:W-:Y:S02]  /*8090*/  FFMA R245, R37, R245, R38 ;  /* 0x000000f525f57223 */ /* 0x002fe40000000026 */
[----:B------:R-:W-:Y:S02]  /*80a0*/  IMAD.WIDE R38, R0, 0x2, R166 ;  /* 0x0000000200267825 */ /* 0x000fe400078e02a6 */
[----:B------:R-:W3:Y:S02]  /*80b0*/  LDL.64 R166, [R1+0xc8] ;  /* 0x0000c80001a67983 */ /* 0x000ee40000100a00 */
[C---:B------:R-:W-:Y:S02]  /*80c0*/  FMUL R140, R43.reuse, R140 ;  /* 0x0000008c2b8c7220 */ /* 0x040fe40000400000 */
[----:B------:R-:W-:-:S02]  /*80d0*/  FMUL R141, R43, R141 ;  /* 0x0000008d2b8d7220 */ /* 0x000fc40000400000 */
[C---:B------:R-:W-:Y:S02]  /*80e0*/  FMUL R144, R43.reuse, R144 ;  /* 0x000000902b907220 */ /* 0x040fe40000400000 */
[C---:B------:R-:W-:Y:S02]  /*80f0*/  FMUL R145, R43.reuse, R145 ;  /* 0x000000912b917220 */ /* 0x040fe40000400000 */
[C---:B------:R-:W-:Y:S02]  /*8100*/  FMUL R148, R43.reuse, R148 ;  /* 0x000000942b947220 */ /* 0x040fe40000400000 */
[C---:B------:R-:W-:Y:S02]  /*8110*/  FMUL R149, R43.reuse, R149 ;  /* 0x000000952b957220 */ /* 0x040fe40000400000 */
[C---:B------:R-:W-:Y:S02]  /*8120*/  FMUL R152, R43.reuse, R152 ;  /* 0x000000982b987220 */ /* 0x040fe40000400000 */
[----:B------:R-:W-:Y:S01]  /*8130*/  FMUL R153, R43, R153 ;  /* 0x000000992b997220 */ /* 0x000fe20000400000 */
[----:B------:R-:W0:Y:S01]  /*8140*/  MUFU.EX2 R164, R164 ;  /* 0x000000a400a47308 */ /* 0x000e220000000800 */
[----:B------:R-:W1:Y:S01]  /*8150*/  LDS R43, [R251.X4+0x10380] ;  /* 0x01038000fb2b7984 */ /* 0x000e620000004800 */
[----:B----4-:R-:W-:-:S03]  /*8160*/  IMAD.WIDE R162, R0, 0x2, R162 ;  /* 0x0000000200a27825 */ /* 0x010fc600078e02a2 */
[----:B------:R4:W3:Y:S01]  /*8170*/  LDG.E.U16 R39, [R38.64] ;  /* 0x0000000426277981 */ /* 0x0008e2000c1e1500 */
[C---:B------:R-:W-:Y:S02]  /*8180*/  FMUL R142, R37.reuse, R142 ;  /* 0x0000008e258e7220 */ /* 0x040fe40000400000 */
[C---:B------:R-:W-:Y:S02]  /*8190*/  FMUL R143, R37.reuse, R143 ;  /* 0x0000008f258f7220 */ /* 0x040fe40000400000 */
[C---:B------:R-:W-:Y:S01]  /*81a0*/  FMUL R146, R37.reuse, R146 ;  /* 0x0000009225927220 */ /* 0x040fe20000400000 */
[----:B----4-:R2:W4:Y:S01]  /*81b0*/  LDG.E.U16 R38, [R162.64] ;  /* 0x00000004a2267981 */ /* 0x010522000c1e1500 */
[C---:B------:R-:W-:Y:S02]  /*81c0*/  FMUL R147, R37.reuse, R147 ;  /* 0x0000009325937220 */ /* 0x040fe40000400000 */
[C---:B------:R-:W-:Y:S02]  /*81d0*/  FMUL R150, R37.reuse, R150 ;  /* 0x0000009625967220 */ /* 0x040fe40000400000 */
[----:B------:R-:W-:-:S02]  /*81e0*/  FMUL R151, R37, R151 ;  /* 0x0000009725977220 */ /* 0x000fc40000400000 */
[C---:B------:R-:W-:Y:S02]  /*81f0*/  FMUL R154, R37.reuse, R154 ;  /* 0x0000009a259a7220 */ /* 0x040fe40000400000 */
[----:B------:R-:W-:Y:S02]  /*8200*/  FMUL R155, R37, R155 ;  /* 0x0000009b259b7220 */ /* 0x000fe40000400000 */
[C---:B0-----:R-:W-:Y:S02]  /*8210*/  FMUL R134, R164.reuse, R134 ;  /* 0x00000086a4867220 */ /* 0x041fe40000400000 */
[C---:B------:R-:W-:Y:S02]  /*8220*/  FMUL R135, R164.reuse, R135 ;  /* 0x00000087a4877220 */ /* 0x040fe40000400000 */
[C---:B------:R-:W-:Y:S02]  /*8230*/  FMUL R130, R164.reuse, R130 ;  /* 0x00000082a4827220 */ /* 0x040fe40000400000 */
[----:B------:R-:W-:-:S02]  /*8240*/  FMUL R131, R164, R131 ;  /* 0x00000083a4837220 */ /* 0x000fc40000400000 */
[C---:B------:R-:W-:Y:S02]  /*8250*/  FMUL R126, R164.reuse, R126 ;  /* 0x0000007ea47e7220 */ /* 0x040fe40000400000 */
[C---:B------:R-:W-:Y:S02]  /*8260*/  FMUL R127, R164.reuse, R127 ;  /* 0x0000007fa47f7220 */ /* 0x040fe40000400000 */
[C---:B------:R-:W-:Y:S02]  /*8270*/  FMUL R122, R164.reuse, R122 ;  /* 0x0000007aa47a7220 */ /* 0x040fe40000400000 */
[C---:B------:R-:W-:Y:S02]  /*8280*/  FMUL R123, R164.reuse, R123 ;  /* 0x0000007ba47b7220 */ /* 0x040fe40000400000 */
[----:B-1----:R-:W-:Y:S02]  /*8290*/  FFMA R243, R164, R243, R43 ;  /* 0x000000f3a4f37223 */ /* 0x002fe4000000002b */
[----:B------:R-:W4:Y:S01]  /*82a0*/  LDL.64 R164, [R1+0xc0] ;  /* 0x0000c00001a47983 */ /* 0x000f220000100a00 */
[----:B--2---:R-:W-:-:S03]  /*82b0*/  IMAD.WIDE R162, R0, 0x2, R176 ;  /* 0x0000000200a27825 */ /* 0x004fc600078e02b0 */
[----:B------:R-:W2:Y:S01]  /*82c0*/  LDL.64 R176, [R1+0x90] ;  /* 0x0000900001b07983 */ /* 0x000ea20000100a00 */
[----:B-----5:R-:W-:-:S05]  /*82d0*/  IMAD.WIDE R160, R0, 0x2, R160 ;  /* 0x0000000200a07825 */ /* 0x020fca00078e02a0 */
[----:B------:R3:W5:Y:S02]  /*82e0*/  LDG.E.U16 R37, [R160.64] ;  /* 0x00000004a0257981 */ /* 0x000764000c1e1500 */
[C---:B---3--:R-:W-:Y:S02]  /*82f0*/  IMAD.WIDE R160, R0.reuse, 0x2, R166 ;  /* 0x0000000200a07825 */ /* 0x048fe400078e02a6 */
[----:B------:R0:W3:Y:S02]  /*8300*/  LDG.E.U16 R167, [R162.64] ;  /* 0x00000004a2a77981 */ /* 0x0000e4000c1e1500 */
[C---:B------:R-:W-:Y:S02]  /*8310*/  IMAD.WIDE R170, R0.reuse, 0x2, R170 ;  /* 0x0000000200aa7825 */ /* 0x040fe400078e02aa */
[----:B------:R1:W2:Y:S04]  /*8320*/  LDG.E.U16 R166, [R160.64] ;  /* 0x00000004a0a67981 */ /* 0x0002a8000c1e1500 */
[----:B0-----:R-:W2:Y:S01]  /*8330*/  LDL.64 R162, [R1+0xb8] ;  /* 0x0000b80001a27983 */ /* 0x001ea20000100a00 */
[----:B----4-:R-:W-:-:S06]  /*8340*/  IMAD.WIDE R164, R0, 0x2, R164 ;  /* 0x0000000200a47825 */ /* 0x010fcc00078e02a4 */
[----:B------:R0:W4:Y:S01]  /*8350*/  LDG.E.U16 R165, [R164.64] ;  /* 0x00000004a4a57981 */ /* 0x000122000c1e1500 */
[----:B--2---:R-:W-:-:S05]  /*8360*/  IMAD.WIDE R162, R0, 0x2, R162 ;  /* 0x0000000200a27825 */ /* 0x004fca00078e02a2 */
[----:B0-----:R0:W2:Y:S04]  /*8370*/  LDG.E.U16 R164, [R162.64] ;  /* 0x00000004a2a47981 */ /* 0x0010a8000c1e1500 */
[----:B0-----:R0:W2:Y:S04]  /*8380*/  LDG.E.U16 R162, [R170.64] ;  /* 0x00000004aaa27981 */ /* 0x0010a8000c1e1500 */
[----:B0-----:R-:W2:Y:S01]  /*8390*/  LDL.64 R170, [R1+0x88] ;  /* 0x0000880001aa7983 */ /* 0x001ea20000100a00 */
        /* <DEDUP_REMOVED lines=8> */
[----:B------:R-:W-:Y:S02]  /*8420*/  FADD R159, -R197, R223 ;  /* 0x000000dfc59f7221 */ /* 0x000fe40000000100 */
[C---:B-1----:R-:W-:Y:S01]  /*8430*/  IMAD.WIDE R160, R0.reuse, 0x2, R180 ;  /* 0x0000000200a07825 */ /* 0x042fe200078e02b4 */
[----:B------:R-:W-:Y:S03]  /*8440*/  LDS R223, [R251.X4+0x10480] ;  /* 0x01048000fbdf7984 */ /* 0x000fe60000004800 */
[----:B------:R-:W-:Y:S01]  /*8450*/  FMUL R159, R159, 1.4426950216293334961 ;  /* 0x3fb8aa3b9f9f7820 */ /* 0x000fe20000400000 */
[----:B------:R0:W3:Y:S01]  /*8460*/  LDG.E.U16 R163, [R160.64] ;  /* 0x00000004a0a37981 */ /* 0x0000e2000c1e1500 */
[----:B------:R-:W-:-:S03]  /*8470*/  IMAD.WIDE R168, R0, 0x2, R168 ;  /* 0x0000000200a87825 */ /* 0x000fc600078e02a8 */
[----:B------:R-:W3:Y:S01]  /*8480*/  LDL.64 R180, [R1+0x68] ;  /* 0x0000680001b47983 */ /* 0x000ee20000100a00 */
[----:B------:R-:W1:Y:S01]  /*8490*/  MUFU.EX2 R159, R159 ;  /* 0x0000009f009f7308 */ /* 0x000e620000000800 */
[----:B0-----:R-:W-:Y:S02]  /*84a0*/  IMAD.WIDE R160, R0, 0x2, R216 ;  /* 0x0000000200a07825 */ /* 0x001fe400078e02d8 */
[----:B------:R-:W3:Y:S04]  /*84b0*/  LDL.64 R216, [R1+0x50] ;  /* 0x0000500001d87983 */ /* 0x000ee80000100a00 */
[----:B------:R0:W3:Y:S01]  /*84c0*/  LDG.E.U16 R161, [R160.64] ;  /* 0x00000004a0a17981 */ /* 0x0000e2000c1e1500 */
[----:B-1----:R-:W-:-:S03]  /*84d0*/  FFMA R244, R159, R244, R47 ;  /* 0x000000f49ff47223 */ /* 0x002fc6000000002f */
[----:B0-----:R0:W3:Y:S04]  /*84e0*/  LDG.E.U16 R160, [R168.64] ;  /* 0x00000004a8a07981 */ /* 0x0010e8000c1e1500 */
[----:B0-----:R-:W3:Y:S01]  /*84f0*/  LDL.64 R168, [R1+0x80] ;  /* 0x0000800001a87983 */ /* 0x001ee20000100a00 */
[----:B--2---:R-:W-:-:S05]  /*8500*/  IMAD.WIDE R170, R0, 0x2, R170 ;  /* 0x0000000200aa7825 */ /* 0x004fca00078e02aa */
[----:B------:R0:W2:Y:S04]  /*8510*/  LDG.E.U16 R47, [R170.64] ;  /* 0x00000004aa2f7981 */ /* 0x0000a8000c1e1500 */
[----:B0-----:R-:W2:Y:S01]  /*8520*/  LDL.64 R170, [R1+0x78] ;  /* 0x0000780001aa7983 */ /* 0x001ea20000100a00 */
[----:B------:R-:W-:-:S04]  /*8530*/  IMAD.WIDE R176, R0, 0x2, R176 ;  /* 0x0000000200b07825 */ /* 0x000fc800078e02b0 */
[C---:B------:R-:W-:Y:S02]  /*8540*/  FMUL R132, R159.reuse, R132 ;  /* 0x000000849f847220 */ /* 0x040fe40000400000 */
[C---:B------:R-:W-:Y:S02]  /*8550*/  FMUL R133, R159.reuse, R133 ;  /* 0x000000859f857220 */ /* 0x040fe40000400000 */
[C---:B------:R-:W-:Y:S02]  /*8560*/  FMUL R128, R159.reuse, R128 ;  /* 0x000000809f807220 */ /* 0x040fe40000400000 */
[C---:B------:R-:W-:Y:S02]  /*8570*/  FMUL R129, R159.reuse, R129 ;  /* 0x000000819f817220 */ /* 0x040fe40000400000 */
[C---:B------:R-:W-:Y:S02]  /*8580*/  FMUL R124, R159.reuse, R124 ;  /* 0x0000007c9f7c7220 */ /* 0x040fe40000400000 */
[----:B------:R-:W-:-:S02]  /*8590*/  FMUL R125, R159, R125 ;  /* 0x0000007d9f7d7220 */ /* 0x000fc40000400000 */
[C---:B------:R-:W-:Y:S02]  /*85a0*/  FMUL R120, R159.reuse, R120 ;  /* 0x000000789f787220 */ /* 0x040fe40000400000 */
[----:B------:R-:W-:Y:S02]  /*85b0*/  FMUL R121, R159, R121 ;  /* 0x000000799f797220 */ /* 0x000fe40000400000 */
[C---:B------:R-:W-:Y:S01]  /*85c0*/  IMAD.WIDE R178, R0.reuse, 0x2, R178 ;  /* 0x0000000200b27825 */ /* 0x040fe200078e02b2 */
[----:B------:R0:W4:Y:S05]  /*85d0*/  LDG.E.U16 R159, [R176.64] ;  /* 0x00000004b09f7981 */ /* 0x00012a000c1e1500 */
[----:B------:R1:W4:Y:S04]  /*85e0*/  LDG.E.U16 R178, [R178.64] ;  /* 0x00000004b2b27981 */ /* 0x000328000c1e1500 */
[----:B0-----:R-:W4:Y:S01]  /*85f0*/  LDL.64 R176, [R1+0x70] ;  /* 0x0000700001b07983 */ /* 0x001f220000100a00 */
[----:B---3--:R-:W-:-:S05]  /*8600*/  IMAD.WIDE R168, R0, 0x2, R168 ;  /* 0x0000000200a87825 */ /* 0x008fca00078e02a8 */
[----:B------:R2:W3:Y:S02]  /*8610*/  LDG.E.U16 R43, [R168.64] ;  /* 0x00000004a82b7981 */ /* 0x0004e4000c1e1500 */
[----:B--2---:R-:W-:-:S05]  /*8620*/  IMAD.WIDE R168, R0, 0x2, R170 ;  /* 0x0000000200a87825 */ /* 0x004fca00078e02aa */
[----:B-1----:R0:W2:Y:S04]  /*8630*/  LDG.E.U16 R179, [R168.64] ;  /* 0x00000004a8b37981 */ /* 0x0020a8000c1e1500 */
[----:B0-----:R-:W2:Y:S01]  /*8640*/  LDL.64 R168, [R1+0x60] ;  /* 0x0000600001a87983 */ /* 0x001ea20000100a00 */
[----:B----4-:R-:W-:-:S04]  /*8650*/  IMAD.WIDE R170, R0, 0x2, R176 ;  /* 0x0000000200aa7825 */ /* 0x010fc800078e02b0 */
[C---:B------:R-:W-:Y:S02]  /*8660*/  IMAD.WIDE R176, R0.reuse, 0x2, R180 ;  /* 0x0000000200b07825 */ /* 0x040fe400078e02b4 */
[----:B------:R0:W4:Y:S04]  /*8670*/  LDG.E.U16 R180, [R170.64] ;  /* 0x00000004aab47981 */ /* 0x000128000c1e1500 */
[----:B------:R1:W3:Y:S04]  /*8680*/  LDG.E.U16 R181, [R176.64] ;  /* 0x00000004b0b57981 */ /* 0x0002e8000c1e1500 */
[----:B0-----:R-:W3:Y:S01]  /*8690*/  LDL.64 R170, [R1+0x58] ;  /* 0x0000580001aa7983 */ /* 0x001ee20000100a00 */
[----:B--2---:R-:W-:-:S05]  /*86a0*/  IMAD.WIDE R168, R0, 0x2, R168 ;  /* 0x0000000200a87825 */ /* 0x004fca00078e02a8 */
[----:B------:R0:W2:Y:S04]  /*86b0*/  LDG.E.U16 R183, [R168.64] ;  /* 0x00000004a8b77981 */ /* 0x0000a8000c1e1500 */
[----:B0-----:R-:W2:Y:S01]  /*86c0*/  LDL.64 R168, [R1+0x48] ;  /* 0x0000480001a87983 */ /* 0x001ea20000100a00 */
[----:B---3--:R-:W-:-:S05]  /*86d0*/  IMAD.WIDE R170, R0, 0x2, R170 ;  /* 0x0000000200aa7825 */ /* 0x008fca00078e02aa */
[----:B------:R0:W3:Y:S04]  /*86e0*/  LDG.E.U16 R191, [R170.64] ;  /* 0x00000004aabf7981 */ /* 0x0000e8000c1e1500 */
[----:B0-----:R-:W3:Y:S01]  /*86f0*/  LDL.64 R170, [R1+0x40] ;  /* 0x0000400001aa7983 */ /* 0x001ee20000100a00 */
[----:B--2---:R-:W-:-:S05]  /*8700*/  IMAD.WIDE R168, R0, 0x2, R168 ;  /* 0x0000000200a87825 */ /* 0x004fca00078e02a8 */
[----:B------:R0:W2:Y:S04]  /*8710*/  LDG.E.U16 R207, [R168.64] ;  /* 0x00000004a8cf7981 */ /* 0x0000a8000c1e1500 */
[----:B0-----:R-:W2:Y:S01]  /*8720*/  LDL.64 R168, [R1+0x30] ;  /* 0x0000300001a87983 */ /* 0x001ea20000100a00 */
[----:B-1----:R-:W-:-:S03]  /*8730*/  IMAD.WIDE R176, R0, 0x2, R216 ;  /* 0x0000000200b07825 */ /* 0x002fc600078e02d8 */
[----:B------:R-:W0:Y:S04]  /*8740*/  LDS R216, [R251.X4+0x10400] ;  /* 0x01040000fbd87984 */ /* 0x000e280000004800 */
[----:B------:R1:W4:Y:S01]  /*8750*/  LDG.E.U16 R205, [R176.64] ;  /* 0x00000004b0cd7981 */ /* 0x000322000c1e1500 */
[----:B---3--:R-:W-:-:S03]  /*8760*/  IMAD.WIDE R170, R0, 0x2, R170 ;  /* 0x0000000200aa7825 */ /* 0x008fc600078e02aa */
[----:B-1----:R-:W3:Y:S04]  /*8770*/  LDL.64 R176, [R1+0x38] ;  /* 0x0000380001b07983 */ /* 0x002ee80000100a00 */
[----:B------:R1:W3:Y:S02]  /*8780*/  LDG.E.U16 R209, [R170.64] ;  /* 0x00000004aad17981 */ /* 0x0002e4000c1e1500 */
[----:B-1----:R-:W-:Y:S02]  /*8790*/  FADD R170, -R195, R225 ;  /* 0x000000e1c3aa7221 */ /* 0x002fe40000000100 */
[----:B------:R-:W3:Y:S02]  /*87a0*/  LDL.64 R224, [R1+0x18] ;  /* 0x0000180001e07983 */ /* 0x000ee40000100a00 */
[----:B------:R-:W-:-:S04]  /*87b0*/  FMUL R170, R170, 1.4426950216293334961 ;  /* 0x3fb8aa3baaaa7820 */ /* 0x000fc80000400000 */
[----:B------:R1:W0:Y:S02]  /*87c0*/  MUFU.EX2 R217, R170 ;  /* 0x000000aa00d97308 */ /* 0x0002240000000800 */
[----:B-1----:R-:W3:Y:S01]  /*87d0*/  LDL.64 R170, [R1+0x20] ;  /* 0x0000200001aa7983 */ /* 0x002ee20000100a00 */
[----:B--2---:R-:W-:-:S05]  /*87e0*/  IMAD.WIDE R168, R0, 0x2, R168 ;  /* 0x0000000200a87825 */ /* 0x004fca00078e02a8 */
[----:B------:R1:W2:Y:S04]  /*87f0*/  LDG.E.U16 R212, [R168.64] ;  /* 0x00000004a8d47981 */ /* 0x0002a8000c1e1500 */
[----:B-1----:R-:W2:Y:S01]  /*8800*/  LDL.64 R168, [R1+0x28] ;  /* 0x0000280001a87983 */ /* 0x002ea20000100a00 */
[----:B---3--:R-:W-:-:S06]  /*8810*/  IMAD.WIDE R170, R0, 0x2, R170 ;  /* 0x0000000200aa7825 */ /* 0x008fcc00078e02aa */
[----:B------:R1:W3:Y:S01]  /*8820*/  LDG.E.U16 R170, [R170.64] ;  /* 0x00000004aaaa7981 */ /* 0x0002e2000c1e1500 */
[----:B--2---:R-:W-:-:S05]  /*8830*/  IMAD.WIDE R168, R0, 0x2, R168 ;  /* 0x0000000200a87825 */ /* 0x004fca00078e02a8 */
[----:B------:R2:W3:Y:S02]  /*8840*/  LDG.E.U16 R214, [R168.64] ;  /* 0x00000004a8d67981 */ /* 0x0004e4000c1e1500 */
[----:B--2---:R-:W-:Y:S02]  /*8850*/  IMAD.WIDE R168, R0, 0x2, R224 ;  /* 0x0000000200a87825 */ /* 0x004fe400078e02e0 */
[----:B------:R-:W2:Y:S04]  /*8860*/  LDL.64 R224, [R1] ;  /* 0x0000000001e07983 */ /* 0x000ea80000100a00 */
[----:B-1----:R1:W2:Y:S04]  /*8870*/  LDG.E.U16 R171, [R168.64] ;  /* 0x00000004a8ab7981 */ /* 0x0022a8000c1e1500 */
[----:B-1----:R-:W2:Y:S01]  /*8880*/  LDL.64 R168, [R1+0x10] ;  /* 0x0000100001a87983 */ /* 0x002ea20000100a00 */
[----:B0-----:R-:W-:-:S02]  /*8890*/  FFMA R242, R217, R242, R216 ;  /* 0x000000f2d9f27223 */ /* 0x001fc400000000d8 */
[----:B--2---:R-:W-:-:S05]  /*88a0*/  IMAD.WIDE R168, R0, 0x2, R168 ;  /* 0x0000000200a87825 */ /* 0x004fca00078e02a8 */
[----:B------:R0:W2:Y:S04]  /*88b0*/  LDG.E.U16 R216, [R168.64] ;  /* 0x00000004a8d87981 */ /* 0x0000a8000c1e1500 */
[----:B0-----:R-:W2:Y:S01]  /*88c0*/  LDL.64 R168, [R1+0x8] ;  /* 0x0000080001a87983 */ /* 0x001ea20000100a00 */
        /* <DEDUP_REMOVED lines=8> */
[----:B------:R-:W-:-:S06]  /*8950*/  IMAD.WIDE R176, R0, 0x2, R176 ;  /* 0x0000000200b07825 */ /* 0x000fcc00078e02b0 */
[----:B------:R0:W3:Y:S02]  /*8960*/  LDG.E.U16 R177, [R176.64] ;  /* 0x00000004b0b17981 */ /* 0x0000e4000c1e1500 */
[----:B0-----:R-:W-:-:S04]  /*8970*/  FADD R176, -R194, R226 ;  /* 0x000000e2c2b07221 */ /* 0x001fc80000000100 */
[----:B------:R-:W-:-:S06]  /*8980*/  FMUL R176, R176, 1.4426950216293334961 ;  /* 0x3fb8aa3bb0b07820 */ /* 0x000fcc0000400000 */
[----:B------:R-:W0:Y:S02]  /*8990*/  MUFU.EX2 R176, R176 ;  /* 0x000000b000b07308 */ /* 0x000e240000000800 */
[C---:B0-----:R-:W-:Y:S02]  /*89a0*/  FFMA R241, R176.reuse, R241, R223 ;  /* 0x000000f1b0f17223 */ /* 0x041fe400000000df */
        /* <DEDUP_REMOVED lines=8> */
[----:B------:R-:W0:Y:S01]  /*8a30*/  LDS R176, [R251.X4+0x10500] ;  /* 0x01050000fbb07984 */ /* 0x000e220000004800 */
[----:B--2---:R-:W-:-:S05]  /*8a40*/  IMAD.WIDE R168, R0, 0x2, R168 ;  /* 0x0000000200a87825 */ /* 0x004fca00078e02a8 */
[----:B------:R1:W2:Y:S02]  /*8a50*/  LDG.E.U16 R217, [R168.64] ;  /* 0x00000004a8d97981 */ /* 0x0002a4000c1e1500 */
[----:B-1----:R-:W-:-:S06]  /*8a60*/  IMAD.WIDE R168, R0, 0x2, R224 ;  /* 0x0000000200a87825 */ /* 0x002fcc00078e02e0 */
[----:B------:R1:W2:Y:S02]  /*8a70*/  LDG.E.U16 R168, [R168.64] ;  /* 0x00000004a8a87981 */ /* 0x0002a4000c1e1500 */
[----:B-1----:R-:W-:-:S04]  /*8a80*/  FADD R169, -R193, R227 ;  /* 0x000000e3c1a97221 */ /* 0x002fc80000000100 */
[----:B------:R-:W-:Y:S01]  /*8a90*/  FMUL R169, R169, 1.4426950216293334961 ;  /* 0x3fb8aa3ba9a97820 */ /* 0x000fe20000400000 */
[----:B------:R-:W-:Y:S02]  /*8aa0*/  F2FP.PACK_AB R204, R204, R208 ;  /* 0x000000d0cccc723e */ /* 0x000fe400000000ff */
[----:B------:R-:W1:Y:S03]  /*8ab0*/  LDS R208, [R251.X4+0x10580] ;  /* 0x01058000fbd07984 */ /* 0x000e660000004800 */
[----:B------:R-:W0:Y:S01]  /*8ac0*/  MUFU.EX2 R169, R169 ;  /* 0x000000a900a97308 */ /* 0x000e220000000800 */
[----:B------:R-:W-:Y:S01]  /*8ad0*/  F2FP.PACK_AB R157, R157, R189 ;  /* 0x000000bd9d9d723e */ /* 0x000fe200000000ff */
[----:B0-----:R-:W-:Y:S02]  /*8ae0*/  FFMA R240, R169, R240, R176 ;  /* 0x000000f0a9f07223 */ /* 0x001fe400000000b0 */
[----:B------:R-:W-:-:S04]  /*8af0*/  FADD R176, -R192, R229 ;  /* 0x000000e5c0b07221 */ /* 0x000fc80000000100 */
[----:B------:R-:W-:-:S04]  /*8b00*/  FMUL R176, R176, 1.4426950216293334961 ;  /* 0x3fb8aa3bb0b07820 */ /* 0x000fc80000400000 */
[----:B------:R-:W1:Y:S01]  /*8b10*/  MUFU.EX2 R189, R176 ;  /* 0x000000b000bd7308 */ /* 0x000e620000000800 */
[----:B------:R-:W-:Y:S01]  /*8b20*/  F2FP.PACK_AB R215, R211, R215 ;  /* 0x000000d7d3d7723e */ /* 0x000fe200000000ff */
[C---:B------:R-:W-:Y:S01]  /*8b30*/  FMUL R56, R169.reuse, R56 ;  /* 0x00000038a9387220 */ /* 0x040fe20000400000 */
[----:B------:R-:W-:Y:S01]  /*8b40*/  F2FP.PACK_AB R213, R210, R213 ;  /* 0x000000d5d2d5723e */ /* 0x000fe200000000ff */
[C---:B------:R-:W-:Y:S01]  /*8b50*/  FMUL R57, R169.reuse, R57 ;  /* 0x00000039a9397220 */ /* 0x040fe20000400000 */
[----:B------:R-:W-:Y:S01]  /*8b60*/  LDS R211, [R251.X4+0x10680] ;  /* 0x01068000fbd37984 */ /* 0x000fe20000004800 */
[C---:B------:R-:W-:Y:S02]  /*8b70*/  FMUL R60, R169.reuse, R60 ;  /* 0x0000003ca93c7220 */ /* 0x040fe40000400000 */
[C---:B------:R-:W-:Y:S01]  /*8b80*/  FMUL R61, R169.reuse, R61 ;  /* 0x0000003da93d7220 */ /* 0x040fe20000400000 */
[----:B------:R-:W-:Y:S01]  /*8b90*/  LDS R210, [R251.X4+0x10700] ;  /* 0x01070000fbd27984 */ /* 0x000fe20000004800 */
[----:B------:R-:W-:-:S02]  /*8ba0*/  FMUL R64, R169, R64 ;  /* 0x00000040a9407220 */ /* 0x000fc40000400000 */
[C---:B------:R-:W-:Y:S02]  /*8bb0*/  FMUL R65, R169.reuse, R65 ;  /* 0x00000041a9417220 */ /* 0x040fe40000400000 */
[C---:B------:R-:W-:Y:S02]  /*8bc0*/  FMUL R68, R169.reuse, R68 ;  /* 0x00000044a9447220 */ /* 0x040fe40000400000 */
[----:B------:R-:W-:Y:S02]  /*8bd0*/  FMUL R69, R169, R69 ;  /* 0x00000045a9457220 */ /* 0x000fe40000400000 */
[----:B-1----:R-:W-:Y:S01]  /*8be0*/  FFMA R239, R189, R239, R208 ;  /* 0x000000efbdef7223 */ /* 0x002fe200000000d0 */
[----:B------:R-:W0:Y:S04]  /*8bf0*/  LDS R169, [R251.X4+0x10600] ;  /* 0x01060000fba97984 */ /* 0x000e280000004800 */
[----:B------:R-:W-:Y:S04]  /*8c00*/  LDS R208, [R251.X4+0x10780] ;  /* 0x01078000fbd07984 */ /* 0x000fe80000004800 */
[----:B------:R-:W-:Y:S01]  /*8c10*/  BAR.SYNC.DEFER_BLOCKING 0x0 ;  /* 0x0000000000007b1d */ /* 0x000fe20000010000 */
[----:B------:R-:W-:-:S02]  /*8c20*/  F2FP.PACK_AB R219, R219, R221 ;  /* 0x000000dddbdb723e */ /* 0x000fc400000000ff */
[----:B------:R-:W-:Y:S02]  /*8c30*/  F2FP.PACK_AB R218, R218, R220 ;  /* 0x000000dcdada723e */ /* 0x000fe400000000ff */
[----:B------:R-:W-:Y:S02]  /*8c40*/  F2FP.PACK_AB R190, R190, R206 ;  /* 0x000000cebebe723e */ /* 0x000fe400000000ff */
[----:B------:R-:W-:Y:S02]  /*8c50*/  F2FP.PACK_AB R156, R156, R188 ;  /* 0x000000bc9c9c723e */ /* 0x000fe400000000ff */
[----:B------:R-:W-:Y:S02]  /*8c60*/  F2FP.PACK_AB R110, R110, R111 ;  /* 0x0000006f6e6e723e */ /* 0x000fe400000000ff */
[----:B------:R-:W-:Y:S02]  /*8c70*/  F2FP.PACK_AB R108, R108, R109 ;  /* 0x0000006d6c6c723e */ /* 0x000fe400000000ff */
[----:B------:R-:W-:-:S02]  /*8c80*/  F2FP.PACK_AB R48, R48, R49 ;  /* 0x000000313030723e */ /* 0x000fc400000000ff */
[----:B------:R-:W-:Y:S02]  /*8c90*/  F2FP.PACK_AB R158, R158, R182 ;  /* 0x000000b69e9e723e */ /* 0x000fe400000000ff */
[----:B------:R-:W-:Y:S02]  /*8ca0*/  F2FP.PACK_AB R50, R50, R51 ;  /* 0x000000333232723e */ /* 0x000fe400000000ff */
[----:B------:R-:W-:Y:S02]  /*8cb0*/  F2FP.PACK_AB R45, R45, R46 ;  /* 0x0000002e2d2d723e */ /* 0x000fe400000000ff */
[----:B------:R-:W-:Y:S02]  /*8cc0*/  F2FP.PACK_AB R42, R42, R44 ;  /* 0x0000002c2a2a723e */ /* 0x000fe400000000ff */
[----:B------:R-:W-:Y:S01]  /*8cd0*/  F2FP.PACK_AB R40, R40, R41 ;  /* 0x000000292828723e */ /* 0x000fe200000000ff */
[----:B------:R-:W-:Y:S04]  /*8ce0*/  STS.U16 [R231+0x10000], R36 ;  /* 0x01000024e7007388 */ /* 0x000fe80000000400 */
[----:B------:R-:W-:Y:S04]  /*8cf0*/  STS.U16 [R231+0x10200], R39 ;  /* 0x01020027e7007388 */ /* 0x000fe80000000400 */
[----:B------:R-:W-:Y:S04]  /*8d00*/  STS.U16 [R231+0x10400], R38 ;  /* 0x01040026e7007388 */ /* 0x000fe80000000400 */
[----:B-----5:R-:W-:Y:S04]  /*8d10*/  STS.U16 [R231+0x10600], R37 ;  /* 0x01060025e7007388 */ /* 0x020fe80000000400 */
        /* <DEDUP_REMOVED lines=20> */
[----:B---3--:R-:W-:Y:S04]  /*8e60*/  STS.U16 [R231+0x13000], R177 ;  /* 0x013000b1e7007388 */ /* 0x008fe80000000400 */
[----:B------:R-:W-:Y:S04]  /*8e70*/  STS.U16 [R231+0x13200], R212 ;  /* 0x013200d4e7007388 */ /* 0x000fe80000000400 */
[----:B------:R-:W-:Y:S04]  /*8e80*/  STS.U16 [R231+0x13400], R214 ;  /* 0x013400d6e7007388 */ /* 0x000fe80000000400 */
[----:B------:R-:W-:Y:S04]  /*8e90*/  STS.U16 [R231+0x13600], R170 ;  /* 0x013600aae7007388 */ /* 0x000fe80000000400 */
[----:B------:R-:W-:Y:S04]  /*8ea0*/  STS.U16 [R231+0x13800], R171 ;  /* 0x013800abe7007388 */ /* 0x000fe80000000400 */
[----:B------:R-:W-:Y:S01]  /*8eb0*/  STS.U16 [R231+0x13a00], R216 ;  /* 0x013a00d8e7007388 */ /* 0x000fe20000000400 */
[----:B------:R-:W-:-:S04]  /*8ec0*/  FADD R111, -R187, R228 ;  /* 0x000000e4bb6f7221 */ /* 0x000fc80000000100 */
[----:B------:R-:W-:-:S04]  /*8ed0*/  FMUL R111, R111, 1.4426950216293334961 ;  /* 0x3fb8aa3b6f6f7820 */ /* 0x000fc80000400000 */
[----:B------:R1:W0:Y:S01]  /*8ee0*/  MUFU.EX2 R176, R111 ;  /* 0x0000006f00b07308 */ /* 0x0002220000000800 */
[----:B--2---:R-:W-:Y:S04]  /*8ef0*/  STS.U16 [R231+0x13c00], R217 ;  /* 0x013c00d9e7007388 */ /* 0x004fe80000000400 */
[----:B------:R-:W-:Y:S04]  /*8f00*/  STS.U16 [R231+0x13e00], R168 ;  /* 0x013e00a8e7007388 */ /* 0x000fe80000000400 */
[----:B------:R-:W-:Y:S04]  /*8f10*/  STS [R5+0x14000], R219 ;  /* 0x014000db05007388 */ /* 0x000fe80000000800 */
        /* <DEDUP_REMOVED lines=15> */
[----:B------:R-:W-:Y:S06]  /*9010*/  BAR.SYNC.DEFER_BLOCKING 0x0 ;  /* 0x0000000000007b1d */ /* 0x000fec0000010000 */
[----:B------:R-:W-:Y:S04]  /*9020*/  LDSM.16.M88.4 R48, [R222+0x10000] ;  /* 0x01000000de30783b */ /* 0x000fe80000000200 */
[----:B------:R-:W-:Y:S04]  /*9030*/  LDSM.16.M88.4 R36, [R222+0x11000] ;  /* 0x01100000de24783b */ /* 0x000fe80000000200 */
[----:B------:R-:W-:Y:S04]  /*9040*/  LDSM.16.M88.4 R40, [R222+0x12000] ;  /* 0x01200000de28783b */ /* 0x000fe80000000200 */
[----:B------:R-:W-:Y:S04]  /*9050*/  LDSM.16.M88.4 R44, [R222+0x13000] ;  /* 0x01300000de2c783b */ /* 0x000fe80000000200 */
[----:B------:R-:W2:Y:S04]  /*9060*/  LDSM.16.M88.4 R160, [R7+0x14400] ;  /* 0x0144000007a0783b */ /* 0x000ea80000000200 */
[----:B------:R-:W3:Y:S04]  /*9070*/  LDSM.16.M88.4 R156, [R7+0x14c00] ;  /* 0x014c0000079c783b */ /* 0x000ee80000000200 */
[----:B-1----:R-:W1:Y:S01]  /*9080*/  LDSM.16.M88.4 R108, [R7+0x15000] ;  /* 0x01500000076c783b */ /* 0x002e620000000200 */
[----:B0-----:R-:W-:-:S02]  /*9090*/  FFMA R238, R176, R238, R169 ;  /* 0x000000eeb0ee7223 */ /* 0x001fc400000000a9 */
[C---:B------:R-:W-:Y:S01]  /*90a0*/  FMUL R58, R189.reuse, R58 ;  /* 0x0000003abd3a7220 */ /* 0x040fe20000400000 */
[----:B------:R-:W-:Y:S01]  /*90b0*/  LDSM.16.M88.4 R168, [R7+0x14000] ;  /* 0x0140000007a8783b */ /* 0x000fe20000000200 */
[C---:B------:R-:W-:Y:S02]  /*90c0*/  FMUL R59, R189.reuse, R59 ;  /* 0x0000003bbd3b7220 */ /* 0x040fe40000400000 */
[C---:B------:R-:W-:Y:S01]  /*90d0*/  FMUL R62, R189.reuse, R62 ;  /* 0x0000003ebd3e7220 */ /* 0x040fe20000400000 */
[----:B------:R-:W-:Y:S01]  /*90e0*/  LDSM.16.M88.4 R164, [R7+0x14800] ;  /* 0x0148000007a4783b */ /* 0x000fe20000000200 */
[C---:B--2---:R-:W-:Y:S08]  /*90f0*/  HMMA.16816.F32 R16, R160.reuse, R48, R16 ;  /* 0x00000030a010723c */ /* 0x044ff00000001810 */
[C---:B------:R-:W-:Y:S08]  /*9100*/  HMMA.16816.F32 R12, R160.reuse, R36, R12 ;  /* 0x00000024a00c723c */ /* 0x040ff0000000180c */
[C---:B------:R-:W-:Y:S08]  /*9110*/  HMMA.16816.F32 R8, R160.reuse, R40, R8 ;  /* 0x00000028a008723c */ /* 0x040ff00000001808 */
[----:B------:R-:W-:Y:S01]  /*9120*/  HMMA.16816.F32 R136, R160, R44, R136 ;  /* 0x0000002ca088723c */ /* 0x000fe20000001888 */
[----:B------:R-:W0:Y:S01]  /*9130*/  LDSM.16.M88.4 R160, [R7+0x15400] ;  /* 0x0154000007a0783b */ /* 0x000e220000000200 */
[----:B------:R-:W-:-:S02]  /*9140*/  FMUL R63, R189, R63 ;  /* 0x0000003fbd3f7220 */ /* 0x000fc40000400000 */
[C---:B------:R-:W-:Y:S02]  /*9150*/  FMUL R66, R189.reuse, R66 ;  /* 0x00000042bd427220 */ /* 0x040fe40000400000 */
[C---:B------:R-:W-:Y:S02]  /*9160*/  FMUL R67, R189.reuse, R67 ;  /* 0x00000043bd437220 */ /* 0x040fe40000400000 */
[----:B---3--:R-:W-:Y:S01]  /*9170*/  HMMA.16816.F32 R132, R156, R48, R132 ;  /* 0x000000309c84723c */ /* 0x008fe20000001884 */
[C---:B------:R-:W-:Y:S02]  /*9180*/  FMUL R70, R189.reuse, R70 ;  /* 0x00000046bd467220 */ /* 0x040fe40000400000 */
[----:B------:R-:W-:-:S05]  /*9190*/  FMUL R71, R189, R71 ;  /* 0x00000047bd477220 */ /* 0x000fca0000400000 */
[C---:B------:R-:W-:Y:S08]  /*91a0*/  HMMA.16816.F32 R128, R156.reuse, R36, R128 ;  /* 0x000000249c80723c */ /* 0x040ff00000001880 */
[C---:B------:R-:W-:Y:S08]  /*91b0*/  HMMA.16816.F32 R124, R156.reuse, R40, R124 ;  /* 0x000000289c7c723c */ /* 0x040ff0000000187c */
[----:B------:R-:W-:Y:S01]  /*91c0*/  HMMA.16816.F32 R120, R156, R44, R120 ;  /* 0x0000002c9c78723c */ /* 0x000fe20000001878 */
[----:B------:R-:W2:Y:S07]  /*91d0*/  LDSM.16.M88.4 R156, [R7+0x15800] ;  /* 0x01580000079c783b */ /* 0x000eae0000000200 */
[C---:B-1----:R-:W-:Y:S08]  /*91e0*/  HMMA.16816.F32 R116, R108.reuse, R48, R116 ;  /* 0x000000306c74723c */ /* 0x042ff00000001874 */
[C---:B------:R-:W-:Y:S08]  /*91f0*/  HMMA.16816.F32 R112, R108.reuse, R36, R112 ;  /* 0x000000246c70723c */ /* 0x040ff00000001870 */
[C---:B------:R-:W-:Y:S08]  /*9200*/  HMMA.16816.F32 R76, R108.reuse, R40, R76 ;  /* 0x000000286c4c723c */ /* 0x040ff0000000184c */
[----:B------:R-:W-:Y:S01]  /*9210*/  HMMA.16816.F32 R52, R108, R44, R52 ;  /* 0x0000002c6c34723c */ /* 0x000fe20000001834 */
[----:B------:R-:W1:Y:S01]  /*9220*/  LDSM.16.M88.4 R108, [R7+0x15c00] ;  /* 0x015c0000076c783b */ /* 0x000e620000000200 */
[----:B------:R-:W-:-:S02]  /*9230*/  FADD R206, -R186, R230 ;  /* 0x000000e6bace7221 */ /* 0x000fc40000000100 */
[----:B------:R-:W-:-:S04]  /*9240*/  FADD R205, -R185, R232 ;  /* 0x000000e8b9cd7221 */ /* 0x000fc80000000100 */
[----:B0-----:R-:W-:Y:S01]  /*9250*/  HMMA.16816.F32 R56, R160, R48, R56 ;  /* 0x00000030a038723c */ /* 0x001fe20000001838 */
[----:B------:R-:W-:Y:S02]  /*9260*/  FMUL R206, R206, 1.4426950216293334961 ;  /* 0x3fb8aa3bcece7820 */ /* 0x000fe40000400000 */
[----:B------:R-:W-:-:S05]  /*9270*/  FMUL R205, R205, 1.4426950216293334961 ;  /* 0x3fb8aa3bcdcd7820 */ /* 0x000fca0000400000 */
[C---:B------:R-:W-:Y:S08]  /*9280*/  HMMA.16816.F32 R60, R160.reuse, R36, R60 ;  /* 0x00000024a03c723c */ /* 0x040ff0000000183c */
[C---:B------:R-:W-:Y:S08]  /*9290*/  HMMA.16816.F32 R64, R160.reuse, R40, R64 ;  /* 0x00000028a040723c */ /* 0x040ff00000001840 */
[----:B------:R-:W-:Y:S07]  /*92a0*/  HMMA.16816.F32 R68, R160, R44, R68 ;  /* 0x0000002ca044723c */ /* 0x000fee0000001844 */
[----:B------:R-:W-:-:S04]  /*92b0*/  FADD R160, -R184, R233 ;  /* 0x000000e9b8a07221 */ /* 0x000fc80000000100 */
[----:B------:R-:W-:Y:S01]  /*92c0*/  FMUL R160, R160, 1.4426950216293334961 ;  /* 0x3fb8aa3ba0a07820 */ /* 0x000fe20000400000 */
[----:B------:R-:W0:Y:S08]  /*92d0*/  MUFU.EX2 R206, R206 ;  /* 0x000000ce00ce7308 */ /* 0x000e300000000800 */
[----:B------:R-:W3:Y:S08]  /*92e0*/  MUFU.EX2 R205, R205 ;  /* 0x000000cd00cd7308 */ /* 0x000ef00000000800 */
[----:B------:R-:W4:Y:S01]  /*92f0*/  MUFU.EX2 R204, R160 ;  /* 0x000000a000cc7308 */ /* 0x000f220000000800 */
[----:B------:R-:W-:-:S02]  /*9300*/  FMUL R72, R176, R72 ;  /* 0x00000048b0487220 */ /* 0x000fc40000400000 */
[----:B------:R-:W-:Y:S02]  /*9310*/  FMUL R73, R176, R73 ;  /* 0x00000049b0497220 */ /* 0x000fe40000400000 */
[C---:B0-----:R-:W-:Y:S02]  /*9320*/  FMUL R74, R206.reuse, R74 ;  /* 0x0000004ace4a7220 */ /* 0x041fe40000400000 */
[----:B------:R-:W-:Y:S02]  /*9330*/  FMUL R75, R206, R75 ;  /* 0x0000004bce4b7220 */ /* 0x000fe40000400000 */
[C---:B------:R-:W-:Y:S02]  /*9340*/  FMUL R80, R176.reuse, R80 ;  /* 0x00000050b0507220 */ /* 0x040fe40000400000 */
[----:B------:R-:W-:Y:S02]  /*9350*/  FMUL R81, R176, R81 ;  /* 0x00000051b0517220 */ /* 0x000fe40000400000 */
[----:B------:R-:W-:-:S02]  /*9360*/  FMUL R82, R206, R82 ;  /* 0x00000052ce527220 */ /* 0x000fc40000400000 */
[----:B------:R-:W-:Y:S02]  /*9370*/  FMUL R83, R206, R83 ;  /* 0x00000053ce537220 */ /* 0x000fe40000400000 */
[C---:B------:R-:W-:Y:S02]  /*9380*/  FMUL R84, R176.reuse, R84 ;  /* 0x00000054b0547220 */ /* 0x040fe40000400000 */
[----:B------:R-:W-:Y:S02]  /*9390*/  FMUL R85, R176, R85 ;  /* 0x00000055b0557220 */ /* 0x000fe40000400000 */
[C---:B------:R-:W-:Y:S02]  /*93a0*/  FMUL R86, R206.reuse, R86 ;  /* 0x00000056ce567220 */ /* 0x040fe40000400000 */
[----:B------:R-:W-:Y:S02]  /*93b0*/  FMUL R87, R206, R87 ;  /* 0x00000057ce577220 */ /* 0x000fe40000400000 */
[----:B------:R-:W-:-:S02]  /*93c0*/  FMUL R88, R176, R88 ;  /* 0x00000058b0587220 */ /* 0x000fc40000400000 */
[----:B------:R-:W-:Y:S02]  /*93d0*/  FMUL R89, R176, R89 ;  /* 0x00000059b0597220 */ /* 0x000fe40000400000 */
[C---:B------:R-:W-:Y:S02]  /*93e0*/  FMUL R90, R206.reuse, R90 ;  /* 0x0000005ace5a7220 */ /* 0x040fe40000400000 */
[----:B------:R-:W-:Y:S02]  /*93f0*/  FMUL R91, R206, R91 ;  /* 0x0000005bce5b7220 */ /* 0x000fe40000400000 */
[C---:B---3--:R-:W-:Y:S02]  /*9400*/  FMUL R92, R205.reuse, R92 ;  /* 0x0000005ccd5c7220 */ /* 0x048fe40000400000 */
[----:B------:R-:W-:Y:S02]  /*9410*/  FMUL R93, R205, R93 ;  /* 0x0000005dcd5d7220 */ /* 0x000fe40000400000 */
[----:B----4-:R-:W-:-:S02]  /*9420*/  FMUL R94, R204, R94 ;  /* 0x0000005ecc5e7220 */ /* 0x010fc40000400000 */
[C---:B------:R-:W-:Y:S02]  /*9430*/  FMUL R95, R204.reuse, R95 ;  /* 0x0000005fcc5f7220 */ /* 0x040fe40000400000 */
[C---:B------:R-:W-:Y:S02]  /*9440*/  FMUL R96, R205.reuse, R96 ;  /* 0x00000060cd607220 */ /* 0x040fe40000400000 */
[C---:B------:R-:W-:Y:S02]  /*9450*/  FMUL R97, R205.reuse, R97 ;  /* 0x00000061cd617220 */ /* 0x040fe40000400000 */
[C---:B------:R-:W-:Y:S02]  /*9460*/  FMUL R98, R204.reuse, R98 ;  /* 0x00000062cc627220 */ /* 0x040fe40000400000 */
[----:B------:R-:W-:Y:S02]  /*9470*/  FMUL R99, R204, R99 ;  /* 0x00000063cc637220 */ /* 0x000fe40000400000 */
[----:B------:R-:W-:-:S02]  /*9480*/  FMUL R100, R205, R100 ;  /* 0x00000064cd647220 */ /* 0x000fc40000400000 */
[C---:B------:R-:W-:Y:S02]  /*9490*/  FMUL R101, R205.reuse, R101 ;  /* 0x00000065cd657220 */ /* 0x040fe40000400000 */
[C---:B------:R-:W-:Y:S02]  /*94a0*/  FMUL R102, R204.reuse, R102 ;  /* 0x00000066cc667220 */ /* 0x040fe40000400000 */
[C---:B------:R-:W-:Y:S02]  /*94b0*/  FMUL R103, R204.reuse, R103 ;  /* 0x00000067cc677220 */ /* 0x040fe40000400000 */
[C---:B------:R-:W-:Y:S02]  /*94c0*/  FMUL R104, R205.reuse, R104 ;  /* 0x00000068cd687220 */ /* 0x040fe40000400000 */
[----:B------:R-:W-:Y:S02]  /*94d0*/  FMUL R105, R205, R105 ;  /* 0x00000069cd697220 */ /* 0x000fe40000400000 */
[----:B------:R-:W-:-:S02]  /*94e0*/  FMUL R106, R204, R106 ;  /* 0x0000006acc6a7220 */ /* 0x000fc40000400000 */
[----:B------:R-:W-:Y:S01]  /*94f0*/  FMUL R107, R204, R107 ;  /* 0x0000006bcc6b7220 */ /* 0x000fe20000400000 */
[----:B------:R-:W-:Y:S01]  /*9500*/  LOP3.LUT R223, R7, 0x20, RZ, 0x3c, !PT ;  /* 0x0000002007df7812 */ /* 0x000fe200078e3cff */
[C---:B------:R-:W-:Y:S04]  /*9510*/  HMMA.16816.F32 R32, R168.reuse, R48, R32 ;  /* 0x00000030a820723c */ /* 0x040fe80000001820 */
[----:B------:R-:W0:Y:S04]  /*9520*/  LDSM.16.M88.4 R188, [R223+0x14000] ;  /* 0x01400000dfbc783b */ /* 0x000e280000000200 */
[C---:B------:R-:W-:Y:S01]  /*9530*/  HMMA.16816.F32 R28, R168.reuse, R36, R28 ;  /* 0x00000024a81c723c */ /* 0x040fe2000000181c */
[----:B------:R-:W3:Y:S04]  /*9540*/  LDSM.16.M88.4 R180, [R223+0x14400] ;  /* 0x01440000dfb4783b */ /* 0x000ee80000000200 */
[----:B------:R-:W4:Y:S03]  /*9550*/  LDSM.16.M88.4 R176, [R223+0x14800] ;  /* 0x01480000dfb0783b */ /* 0x000f260000000200 */
[C---:B------:R-:W-:Y:S01]  /*9560*/  HMMA.16816.F32 R24, R168.reuse, R40, R24 ;  /* 0x00000028a818723c */ /* 0x040fe20000001818 */
[----:B------:R-:W-:Y:S07]  /*9570*/  LDSM.16.M88.4 R160, [R223+0x15000] ;  /* 0x01500000dfa0783b */ /* 0x000fee0000000200 */
[----:B------:R-:W-:Y:S01]  /*9580*/  HMMA.16816.F32 R20, R168, R44, R20 ;  /* 0x0000002ca814723c */ /* 0x000fe20000001814 */
[----:B------:R-:W5:Y:S07]  /*9590*/  LDSM.16.M88.4 R168, [R223+0x14c00] ;  /* 0x014c0000dfa8783b */ /* 0x000f6e0000000200 */
[C---:B------:R-:W-:Y:S08]  /*95a0*/  HMMA.16816.F32 R140, R164.reuse, R48, R140 ;  /* 0x00000030a48c723c */ /* 0x040ff0000000188c */
[C---:B------:R-:W-:Y:S08]  /*95b0*/  HMMA.16816.F32 R144, R164.reuse, R36, R144 ;  /* 0x00000024a490723c */ /* 0x040ff00000001890 */
[C---:B------:R-:W-:Y:S08]  /*95c0*/  HMMA.16816.F32 R148, R164.reuse, R40, R148 ;  /* 0x00000028a494723c */ /* 0x040ff00000001894 */
[----:B------:R-:W-:Y:S01]  /*95d0*/  HMMA.16816.F32 R152, R164, R44, R152 ;  /* 0x0000002ca498723c */ /* 0x000fe20000001898 */
[----:B------:R-:W0:Y:S07]  /*95e0*/  LDSM.16.M88.4 R164, [R223+0x15400] ;  /* 0x01540000dfa4783b */ /* 0x000e2e0000000200 */
[C---:B--2---:R-:W-:Y:S08]  /*95f0*/  HMMA.16816.F32 R72, R156.reuse, R48, R72 ;  /* 0x000000309c48723c */ /* 0x044ff00000001848 */
        /* <DEDUP_REMOVED lines=8> */
[----:B------:R1:W2:Y:S01]  /*9680*/  LDSM.16.M88.4 R108, [R223+0x15c00] ;  /* 0x015c0000df6c783b */ /* 0x0002a20000000200 */
[----:B------:R-:W-:-:S04]  /*9690*/  IADD3 R234, R234, 0x20, RZ ;  /* 0x00000020eaea7810 */ /* 0x000fc80007ffe0ff */
[----:B------:R-:W-:Y:S01]  /*96a0*/  ISETP.GE.AND P3, PT, R234, c[0x0][0x1d0], PT ;  /* 0x00007400ea007a0c */ /* 0x000fe20003f66270 */
[----:B------:R-:W-:Y:S01]  /*96b0*/  IMAD.MOV.U32 R36, RZ, RZ, 0x20 ;  /* 0x00000020ff247424 */ /* 0x000fe200078e00ff */
[----:B0-----:R-:W-:Y:S01]  /*96c0*/  HMMA.16816.F32 R32, R188, R50, R32 ;  /* 0x00000032bc20723c */ /* 0x001fe20000001820 */
[----:B------:R-:W-:Y:S01]  /*96d0*/  FFMA R237, R206, R237, R211 ;  /* 0x000000edceed7223 */ /* 0x000fe200000000d3 */
[----:B------:R-:W-:Y:S01]  /*96e0*/  MOV R37, R201 ;  /* 0x000000c900257202 */ /* 0x000fe20000000f00 */
[C---:B------:R-:W-:Y:S01]  /*96f0*/  IMAD R0, R36.reuse, c[0x0][0x1b4], R0 ;  /* 0x00006d0024007a24 */ /* 0x040fe200078e0200 */
[----:B------:R-:W-:Y:S01]  /*9700*/  MOV R216, R199 ;  /* 0x000000c700d87202 */ /* 0x000fe20000000f00 */
[----:B------:R-:W-:-:S03]  /*9710*/  IMAD R4, R36, c[0x0][0x1a4], R4 ;  /* 0x0000690024047a24 */ /* 0x000fc600078e0204 */
[----:B------:R-:W-:Y:S01]  /*9720*/  HMMA.16816.F32 R28, R188, R38, R28 ;  /* 0x00000026bc1c723c */ /* 0x000fe2000000181c */
[----:B------:R-:W-:Y:S01]  /*9730*/  FFMA R236, R205, R236, R210 ;  /* 0x000000eccdec7223 */ /* 0x000fe200000000d2 */
[----:B-1----:R-:W-:Y:S01]  /*9740*/  MOV R223, R197 ;  /* 0x000000c500df7202 */ /* 0x002fe20000000f00 */
[----:B------:R-:W-:Y:S01]  /*9750*/  FFMA R235, R204, R235, R208 ;  /* 0x000000ebcceb7223 */ /* 0x000fe200000000d0 */
[----:B------:R-:W-:Y:S01]  /*9760*/  MOV R225, R195 ;  /* 0x000000c300e17202 */ /* 0x000fe20000000f00 */
[----:B------:R-:W-:-:S03]  /*9770*/  IMAD.MOV.U32 R36, RZ, RZ, R200 ;  /* 0x000000ffff247224 */ /* 0x000fc600078e00c8 */
[----:B------:R-:W-:Y:S01]  /*9780*/  HMMA.16816.F32 R24, R188, R42, R24 ;  /* 0x0000002abc18723c */ /* 0x000fe20000001818 */
[----:B------:R-:W-:Y:S01]  /*9790*/  IMAD.MOV.U32 R217, RZ, RZ, R198 ;  /* 0x000000ffffd97224 */ /* 0x000fe200078e00c6 */
[----:B------:R-:W-:Y:S01]  /*97a0*/  MOV R227, R193 ;  /* 0x000000c100e37202 */ /* 0x000fe20000000f00 */
[----:B------:R-:W-:Y:S01]  /*97b0*/  IMAD.MOV.U32 R224, RZ, RZ, R196 ;  /* 0x000000ffffe07224 */ /* 0x000fe200078e00c4 */
[----:B------:R-:W-:Y:S01]  /*97c0*/  MOV R228, R187 ;  /* 0x000000bb00e47202 */ /* 0x000fe20000000f00 */
[----:B------:R-:W-:-:S03]  /*97d0*/  IMAD.MOV.U32 R226, RZ, RZ, R194 ;  /* 0x000000ffffe27224 */ /* 0x000fc600078e00c2 */
[----:B------:R-:W-:Y:S01]  /*97e0*/  HMMA.16816.F32 R20, R188, R46, R20 ;  /* 0x0000002ebc14723c */ /* 0x000fe20000001814 */
[----:B------:R-:W-:Y:S01]  /*97f0*/  IMAD.MOV.U32 R229, RZ, RZ, R192 ;  /* 0x000000ffffe57224 */ /* 0x000fe200078e00c0 */
[----:B------:R-:W-:Y:S01]  /*9800*/  MOV R232, R185 ;  /* 0x000000b900e87202 */ /* 0x000fe20000000f00 */
[----:B------:R-:W-:Y:S02]  /*9810*/  IMAD.MOV.U32 R230, RZ, RZ, R186 ;  /* 0x000000ffffe67224 */ /* 0x000fe400078e00ba */
[----:B------:R-:W-:-:S03]  /*9820*/  IMAD.MOV.U32 R233, RZ, RZ, R184 ;  /* 0x000000ffffe97224 */ /* 0x000fc600078e00b8 */
[C---:B---3--:R-:W-:Y:S08]  /*9830*/  HMMA.16816.F32 R16, R180.reuse, R50, R16 ;  /* 0x00000032b410723c */ /* 0x048ff00000001810 */
[C---:B------:R-:W-:Y:S08]  /*9840*/  HMMA.16816.F32 R12, R180.reuse, R38, R12 ;  /* 0x00000026b40c723c */ /* 0x040ff0000000180c */
[C---:B------:R-:W-:Y:S08]  /*9850*/  HMMA.16816.F32 R8, R180.reuse, R42, R8 ;  /* 0x0000002ab408723c */ /* 0x040ff00000001808 */
[----:B------:R-:W-:Y:S08]  /*9860*/  HMMA.16816.F32 R136, R180, R46, R136 ;  /* 0x0000002eb488723c */ /* 0x000ff00000001888 */
[C---:B----4-:R-:W-:Y:S08]  /*9870*/  HMMA.16816.F32 R140, R176.reuse, R50, R140 ;  /* 0x00000032b08c723c */ /* 0x050ff0000000188c */
[C---:B------:R-:W-:Y:S08]  /*9880*/  HMMA.16816.F32 R144, R176.reuse, R38, R144 ;  /* 0x00000026b090723c */ /* 0x040ff00000001890 */
[C---:B------:R-:W-:Y:S08]  /*9890*/  HMMA.16816.F32 R148, R176.reuse, R42, R148 ;  /* 0x0000002ab094723c */ /* 0x040ff00000001894 */
[----:B------:R-:W-:Y:S08]  /*98a0*/  HMMA.16816.F32 R152, R176, R46, R152 ;  /* 0x0000002eb098723c */ /* 0x000ff00000001898 */
[C---:B-----5:R-:W-:Y:S08]  /*98b0*/  HMMA.16816.F32 R132, R168.reuse, R50, R132 ;  /* 0x00000032a884723c */ /* 0x060ff00000001884 */
[C---:B------:R-:W-:Y:S08]  /*98c0*/  HMMA.16816.F32 R128, R168.reuse, R38, R128 ;  /* 0x00000026a880723c */ /* 0x040ff00000001880 */
[C---:B------:R-:W-:Y:S08]  /*98d0*/  HMMA.16816.F32 R124, R168.reuse, R42, R124 ;  /* 0x0000002aa87c723c */ /* 0x040ff0000000187c */
[----:B------:R-:W-:Y:S08]  /*98e0*/  HMMA.16816.F32 R120, R168, R46, R120 ;  /* 0x0000002ea878723c */ /* 0x000ff00000001878 */
[C---:B------:R-:W-:Y:S08]  /*98f0*/  HMMA.16816.F32 R116, R160.reuse, R50, R116 ;  /* 0x00000032a074723c */ /* 0x040ff00000001874 */
[C---:B------:R-:W-:Y:S08]  /*9900*/  HMMA.16816.F32 R112, R160.reuse, R38, R112 ;  /* 0x00000026a070723c */ /* 0x040ff00000001870 */
[C---:B------:R-:W-:Y:S08]  /*9910*/  HMMA.16816.F32 R76, R160.reuse, R42, R76 ;  /* 0x0000002aa04c723c */ /* 0x040ff0000000184c */
[----:B------:R-:W-:Y:S08]  /*9920*/  HMMA.16816.F32 R52, R160, R46, R52 ;  /* 0x0000002ea034723c */ /* 0x000ff00000001834 */
[C---:B------:R-:W-:Y:S08]  /*9930*/  HMMA.16816.F32 R56, R164.reuse, R50, R56 ;  /* 0x00000032a438723c */ /* 0x040ff00000001838 */
[C---:B------:R-:W-:Y:S08]  /*9940*/  HMMA.16816.F32 R60, R164.reuse, R38, R60 ;  /* 0x00000026a43c723c */ /* 0x040ff0000000183c */
[C---:B------:R-:W-:Y:S08]  /*9950*/  HMMA.16816.F32 R64, R164.reuse, R42, R64 ;  /* 0x0000002aa440723c */ /* 0x040ff00000001840 */
[----:B------:R-:W-:Y:S08]  /*9960*/  HMMA.16816.F32 R68, R164, R46, R68 ;  /* 0x0000002ea444723c */ /* 0x000ff00000001844 */
[C---:B--2---:R-:W-:Y:S08]  /*9970*/  HMMA.16816.F32 R72, R156.reuse, R50, R72 ;  /* 0x000000329c48723c */ /* 0x044ff00000001848 */
[C---:B------:R-:W-:Y:S08]  /*9980*/  HMMA.16816.F32 R80, R156.reuse, R38, R80 ;  /* 0x000000269c50723c */ /* 0x040ff00000001850 */
[C---:B------:R-:W-:Y:S08]  /*9990*/  HMMA.16816.F32 R84, R156.reuse, R42, R84 ;  /* 0x0000002a9c54723c */ /* 0x040ff00000001854 */
[----:B------:R-:W-:Y:S08]  /*99a0*/  HMMA.16816.F32 R88, R156, R46, R88 ;  /* 0x0000002e9c58723c */ /* 0x000ff00000001858 */
[C---:B------:R-:W-:Y:S08]  /*99b0*/  HMMA.16816.F32 R92, R108.reuse, R50, R92 ;  /* 0x000000326c5c723c */ /* 0x040ff0000000185c */
[C---:B------:R-:W-:Y:S08]  /*99c0*/  HMMA.16816.F32 R96, R108.reuse, R38, R96 ;  /* 0x000000266c60723c */ /* 0x040ff00000001860 */
[----:B------:R-:W-:Y:S01]  /*99d0*/  HMMA.16816.F32 R100, R108, R42, R100 ;  /* 0x0000002a6c64723c */ /* 0x000fe20000001864 */
[----:B------:R-:W-:Y:S01]  /*99e0*/  MOV R39, R203 ;  /* 0x000000cb00277202 */ /* 0x000fe20000000f00 */
[----:B------:R-:W-:-:S06]  /*99f0*/  IMAD.MOV.U32 R38, RZ, RZ, R202 ;  /* 0x000000ffff267224 */ /* 0x000fcc00078e00ca */
[----:B------:R-:W-:Y:S01]  /*9a00*/  HMMA.16816.F32 R104, R108, R46, R104 ;  /* 0x0000002e6c68723c */ /* 0x000fe20000001868 */
[----:B------:R-:W-:Y:S01]  /*9a10*/  @P3 CALL.REL.NOINC `(.L_x_0) ;  /* 0x0000001000003944 */ /* 0x000fe20003c00000 */
[----:B------:R-:W-:Y:S06]  /*9a20*/  BRA `(.L_x_1) ;  /* 0xffffb10000007947 */ /* 0x000fec000383ffff */
.L_x_0:
[----:B------:R-:W-:-:S06]  /*9a30*/  NOP ;  /* 0x0000000000007918 */ /* 0x000fcc0000000000 */
[----:B------:R-:W-:-:S03]  /*9a40*/  NOP ;  /* 0x0000000000007918 */ /* 0x000fc60000000000 */
[----:B------:R-:W0:Y:S01]  /*9a50*/  S2R R181, SR_TID.X ;  /* 0x0000000000b57919 */ /* 0x000e220000002100 */
[C---:B------:R-:W-:Y:S01]  /*9a60*/  FSETP.GT.AND P4, PT, |R235|.reuse, 8.50705917302346158658e+37, PT ;  /* 0x7e800000eb00780b */ /* 0x040fe20003f84200 */
[C---:B------:R-:W-:Y:S01]  /*9a70*/  FMUL R234, R235.reuse, 8388608 ;  /* 0x4b000000ebea7820 */ /* 0x040fe20000400000 */
[----:B------:R-:W-:Y:S01]  /*9a80*/  FSETP.GEU.AND P6, PT, |R235|, 1.175494350822287508e-38, PT ;  /* 0x00800000eb00780b */ /* 0x000fe20003fce200 */
[----:B------:R-:W1:Y:S01]  /*9a90*/  S2R R41, SR_TID.X ;  /* 0x0000000000297919 */ /* 0x000e620000002100 */
[----:B------:R-:W-:Y:S01]  /*9aa0*/  MOV R161, R64 ;  /* 0x0000004000a17202 */ /* 0x000fe20000000f00 */
[----:B------:R-:W-:Y:S01]  /*9ab0*/  IMAD.MOV.U32 R64, RZ, RZ, R97 ;  /* 0x000000ffff407224 */ /* 0x000fe200078e0061 */
[C---:B------:R-:W-:Y:S01]  /*9ac0*/  FSETP.GEU.AND P5, PT, R236.reuse, 1.175494350822287508e-38, PT ;  /* 0x00800000ec00780b */ /* 0x040fe20003fae000 */
[----:B------:R-:W2:Y:S01]  /*9ad0*/  S2R R42, SR_CTAID.X ;  /* 0x00000000002a7919 */ /* 0x000ea20000002500 */
[C---:B------:R-:W-:Y:S01]  /*9ae0*/  FMUL R97, R236.reuse, 8388608 ;  /* 0x4b000000ec617820 */ /* 0x040fe20000400000 */
[----:B------:R-:W-:Y:S01]  /*9af0*/  FSETP.GEU.AND P3, PT, |R236|, 1.175494350822287508e-38, PT ;  /* 0x00800000ec00780b */ /* 0x000fe20003f6e200 */
[----:B------:R-:W-:Y:S01]  /*9b00*/  IMAD.MOV.U32 R160, RZ, RZ, R61 ;  /* 0x000000ffffa07224 */ /* 0x000fe200078e003d */
[----:B------:R-:W3:Y:S01]  /*9b10*/  S2R R44, SR_CTAID.Y ;  /* 0x00000000002c7919 */ /* 0x000ee20000002600 */
[----:B------:R-:W-:Y:S01]  /*9b20*/  MOV R46, R104 ;  /* 0x00000068002e7202 */ /* 0x000fe20000000f00 */
[----:B------:R-:W-:Y:S01]  /*9b30*/  @P4 FMUL R98, R98, 0.25 ;  /* 0x3e80000062624820 */ /* 0x000fe20000400000 */
[----:B------:R-:W-:Y:S01]  /*9b40*/  FSEL R97, R97, R236, !P5 ;  /* 0x000000ec61617208 */ /* 0x000fe20006800000 */
[----:B------:R-:W-:Y:S01]  /*9b50*/  @P4 FMUL R107, R107, 0.25 ;  /* 0x3e8000006b6b4820 */ /* 0x000fe20000400000 */
[----:B------:R-:W-:Y:S01]  /*9b60*/  MOV R111, R57 ;  /* 0x00000039006f7202 */ /* 0x000fe20000000f00 */
[----:B------:R-:W-:Y:S01]  /*9b70*/  @!P6 FMUL R98, R98, 16777216 ;  /* 0x4b8000006262e820 */ /* 0x000fe20000400000 */
[----:B------:R-:W-:Y:S01]  /*9b80*/  IADD3 R156, R97, -0x3f3504f3, RZ ;  /* 0xc0cafb0d619c7810 */ /* 0x000fe20007ffe0ff */
[----:B------:R-:W-:Y:S01]  /*9b90*/  @P4 FMUL R106, R106, 0.25 ;  /* 0x3e8000006a6a4820 */ /* 0x000fe20000400000 */
[----:B------:R-:W-:Y:S01]  /*9ba0*/  MOV R159, R60 ;  /* 0x0000003c009f7202 */ /* 0x000fe20000000f00 */
[----:B------:R-:W-:Y:S01]  /*9bb0*/  @P4 FMUL R103, R103, 0.25 ;  /* 0x3e80000067674820 */ /* 0x000fe20000400000 */
[----:B------:R-:W-:Y:S01]  /*9bc0*/  LOP3.LUT R156, R156, 0xff800000, RZ, 0xc0, !PT ;  /* 0xff8000009c9c7812 */ /* 0x000fe200078ec0ff */
[----:B------:R-:W-:Y:S01]  /*9bd0*/  @P4 FMUL R102, R102, 0.25 ;  /* 0x3e80000066664820 */ /* 0x000fe20000400000 */
[----:B0-----:R-:W-:Y:S01]  /*9be0*/  SHF.L.U32 R0, R181, 0x5, RZ ;  /* 0x00000005b5007819 */ /* 0x001fe200000006ff */
[----:B------:R-:W-:Y:S01]  /*9bf0*/  @P4 FMUL R99, R99, 0.25 ;  /* 0x3e80000063634820 */ /* 0x000fe20000400000 */
[----:B------:R-:W-:Y:S01]  /*9c00*/  LOP3.LUT R4, R181, 0xc, RZ, 0xc0, !PT ;  /* 0x0000000cb5047812 */ /* 0x000fe200078ec0ff */
[C---:B-1----:R-:W-:Y:S01]  /*9c10*/  IMAD.SHL.U32 R40, R41.reuse, 0x8, RZ ;  /* 0x0000000829287824 */ /* 0x042fe200078e00ff */
[----:B------:R-:W-:Y:S01]  /*9c20*/  LOP3.LUT R43, R41, 0x7f, RZ, 0xc0, !PT ;  /* 0x0000007f292b7812 */ /* 0x000fe200078ec0ff */
[----:B------:R-:W-:Y:S01]  /*9c30*/  @P4 FMUL R95, R95, 0.25 ;  /* 0x3e8000005f5f4820 */ /* 0x000fe20000400000 */
[----:B------:R-:W-:Y:S01]  /*9c40*/  LOP3.LUT R3, R0, 0x60, RZ, 0xc0, !PT ;  /* 0x0000006000037812 */ /* 0x000fe200078ec0ff */
[----:B------:R-:W-:Y:S01]  /*9c50*/  @P4 FMUL R94, R94, 0.25 ;  /* 0x3e8000005e5e4820 */ /* 0x000fe20000400000 */
[----:B--2---:R-:W-:Y:S01]  /*9c60*/  LEA R42, R42, R43, 0x7 ;  /* 0x0000002b2a2a7211 */ /* 0x004fe200078e38ff */
[----:B------:R-:W-:Y:S01]  /*9c70*/  @!P6 FMUL R107, R107, 16777216 ;  /* 0x4b8000006b6be820 */ /* 0x000fe20000400000 */
[----:B------:R-:W-:Y:S01]  /*9c80*/  LOP3.LUT R2, R40, 0x78, RZ, 0xc0, !PT ;  /* 0x0000007828027812 */ /* 0x000fe200078ec0ff */
[----:B------:R-:W-:Y:S01]  /*9c90*/  IMAD R5, R4, 0x1000, R3 ;  /* 0x0000100004057824 */ /* 0x000fe200078e0203 */
[----:B------:R-:W-:Y:S01]  /*9ca0*/  LOP3.LUT R41, R41, 0xe0, RZ, 0xc0, !PT ;  /* 0x000000e029297812 */ /* 0x000fe200078ec0ff */
[----:B---3--:R-:W-:Y:S01]  /*9cb0*/  IMAD R0, R44, c[0x0][0x1c0], RZ ;  /* 0x000070002c007a24 */ /* 0x008fe200078e02ff */
[----:B------:R-:W-:Y:S01]  /*9cc0*/  LOP3.LUT R204, R40, 0x780, RZ, 0xc0, !PT ;  /* 0x0000078028cc7812 */ /* 0x000fe200078ec0ff */
[----:B------:R-:W-:Y:S01]  /*9cd0*/  IMAD R3, R42, c[0x0][0x1c4], RZ ;  /* 0x000071002a037a24 */ /* 0x000fe200078e02ff */
[----:B------:R-:W-:Y:S01]  /*9ce0*/  LEA R37, R41, R2, 0x6 ;  /* 0x0000000229257211 */ /* 0x000fe200078e30ff */
[----:B------:R-:W-:Y:S01]  /*9cf0*/  IMAD R39, R4, 0x2, R5 ;  /* 0x0000000204277824 */ /* 0x000fe200078e0205 */
[C---:B------:R-:W-:Y:S01]  /*9d00*/  SHF.L.U32 R2, R0.reuse, 0x1, RZ ;  /* 0x0000000100027819 */ /* 0x040fe200000006ff */
[----:B------:R-:W-:Y:S01]  /*9d10*/  IMAD.SHL.U32 R5, R3, 0x2, RZ ;  /* 0x0000000203057824 */ /* 0x000fe200078e00ff */
[----:B------:R-:W-:Y:S01]  /*9d20*/  SHF.R.S32.HI R6, RZ, 0x4, R181 ;  /* 0x00000004ff067819 */ /* 0x000fe200000114b5 */
[----:B------:R-:W-:Y:S01]  /*9d30*/  IMAD.HI R0, R0, 0x2, RZ ;  /* 0x0000000200007827 */ /* 0x000fe200078e02ff */
[----:B------:R-:W-:Y:S01]  /*9d40*/  IADD3 R204, R204, R39, RZ ;  /* 0x00000027cccc7210 */ /* 0x000fe20007ffe0ff */
[----:B------:R0:W-:Y:S01]  /*9d50*/  I2F R44, R156 ;  /* 0x0000009c002c7306 */ /* 0x0001e20000201400 */
[----:B------:R-:W-:Y:S01]  /*9d60*/  IADD3 R2, P1, P2, R5, c[0x0][0x178], R2 ;  /* 0x00005e0005027a10 */ /* 0x000fe20007a3e002 */
[----:B------:R-:W-:Y:S01]  /*9d70*/  IMAD.HI R7, R3, 0x2, RZ ;  /* 0x0000000203077827 */ /* 0x000fe200078e02ff */
[----:B------:R-:W-:Y:S01]  /*9d80*/  SGXT R4, R6, 0x1 ;  /* 0x000000010604781a */ /* 0x000fe20000000200 */
[----:B------:R-:W-:Y:S01]  /*9d90*/  BAR.SYNC.DEFER_BLOCKING 0x0 ;  /* 0x0000000000007b1d */ /* 0x000fe20000010000 */
[----:B------:R-:W-:Y:S01]  /*9da0*/  MOV R6, R53 ;  /* 0x0000003500067202 */ /* 0x000fe20000000f00 */
[----:B------:R-:W-:Y:S01]  /*9db0*/  IMAD.MOV.U32 R5, RZ, RZ, R52 ;  /* 0x000000ffff057224 */ /* 0x000fe200078e0034 */
[----:B------:R-:W-:Y:S01]  /*9dc0*/  IADD3.X R0, R7, c[0x0][0x17c], R0, P1, P2 ;  /* 0x00005f0007007a10 */ /* 0x000fe20000fe4400 */
[----:B------:R-:W-:Y:S01]  /*9dd0*/  @!P6 FMUL R106, R106, 16777216 ;  /* 0x4b8000006a6ae820 */ /* 0x000fe20000400000 */
[----:B------:R-:W-:Y:S01]  /*9de0*/  FSETP.GEU.AND P1, PT, R235, 1.175494350822287508e-38, PT ;  /* 0x00800000eb00780b */ /* 0x000fe20003f2e000 */
[----:B------:R-:W-:Y:S01]  /*9df0*/  @!P6 FMUL R103, R103, 16777216 ;  /* 0x4b8000006767e820 */ /* 0x000fe20000400000 */
[----:B------:R-:W-:Y:S01]  /*9e00*/  MOV R52, R62 ;  /* 0x0000003e00347202 */ /* 0x000fe20000000f00 */
[----:B------:R-:W-:Y:S01]  /*9e10*/  IMAD.MOV.U32 R62, RZ, RZ, R105 ;  /* 0x000000ffff3e7224 */ /* 0x000fe200078e0069 */
[----:B------:R-:W-:Y:S01]  /*9e20*/  FSEL R234, R234, R235, !P1 ;  /* 0x000000ebeaea7208 */ /* 0x000fe20004800000 */
[----:B------:R-:W-:Y:S01]  /*9e30*/  @P4 FMUL R235, R235, 0.25 ;  /* 0x3e800000ebeb4820 */ /* 0x000fe20000400000 */
[----:B------:R-:W-:Y:S01]  /*9e40*/  FSETP.GT.AND P2, PT, |R236|, 8.50705917302346158658e+37, PT ;  /* 0x7e800000ec00780b */ /* 0x000fe20003f44200 */
[----:B------:R-:W-:Y:S01]  /*9e50*/  @!P6 FMUL R102, R102, 16777216 ;  /* 0x4b8000006666e820 */ /* 0x000fe20000400000 */
[----:B------:R-:W-:Y:S01]  /*9e60*/  FSEL R105, RZ, -23, P5 ;  /* 0xc1b80000ff697808 */ /* 0x000fe20002800000 */
[----:B------:R-:W-:Y:S01]  /*9e70*/  @!P6 FMUL R235, R235, 16777216 ;  /* 0x4b800000ebebe820 */ /* 0x000fe20000400000 */
[----:B------:R-:W-:Y:S01]  /*9e80*/  FSETP.GT.AND P5, PT, |R237|, 8.50705917302346158658e+37, PT ;  /* 0x7e800000ed00780b */ /* 0x000fe20003fa4200 */
[----:B------:R-:W-:Y:S01]  /*9e90*/  @!P6 FMUL R99, R99, 16777216 ;  /* 0x4b8000006363e820 */ /* 0x000fe20000400000 */
[----:B------:R-:W-:Y:S01]  /*9ea0*/  FSETP.GEU.AND P4, PT, |R237|, 1.175494350822287508e-38, PT ;  /* 0x00800000ed00780b */ /* 0x000fe20003f8e200 */
[----:B------:R-:W1:Y:S01]  /*9eb0*/  MUFU.RCP R42, R235 ;  /* 0x000000eb002a7308 */ /* 0x000e620000001000 */
[----:B------:R-:W-:Y:S01]  /*9ec0*/  @!P6 FMUL R95, R95, 16777216 ;  /* 0x4b8000005f5fe820 */ /* 0x000fe20000400000 */
[----:B------:R-:W-:Y:S01]  /*9ed0*/  LOP3.LUT R3, R37, 0x4008, R4, 0x78, !PT ;  /* 0x0000400825037812 */ /* 0x000fe200078e7804 */
[----:B------:R-:W-:Y:S01]  /*9ee0*/  @!P6 FMUL R94, R94, 16777216 ;  /* 0x4b8000005e5ee820 */ /* 0x000fe20000400000 */
[----:B------:R-:W-:Y:S01]  /*9ef0*/  FSETP.GEU.AND P6, PT, R237, 1.175494350822287508e-38, PT ;  /* 0x00800000ed00780b */ /* 0x000fe20003fce000 */
[----:B------:R-:W-:Y:S01]  /*9f00*/  IMAD.MOV.U32 R163, RZ, RZ, R58 ;  /* 0x000000ffffa37224 */ /* 0x000fe200078e003a */
[----:B------:R-:W-:Y:S01]  /*9f10*/  MOV R58, R66 ;  /* 0x00000042003a7202 */ /* 0x000fe20000000f00 */
[----:B------:R-:W-:Y:S01]  /*9f20*/  @P2 FMUL R236, R236, 0.25 ;  /* 0x3e800000ecec2820 */ /* 0x000fe20000400000 */
[----:B------:R-:W-:Y:S01]  /*9f30*/  FSEL R104, RZ, -23, P6 ;  /* 0xc1b80000ff687808 */ /* 0x000fe20003000000 */
[----:B------:R-:W-:Y:S01]  /*9f40*/  @P2 FMUL R62, R62, 0.25 ;  /* 0x3e8000003e3e2820 */ /* 0x000fe20000400000 */
[----:B------:R-:W-:Y:S01]  /*9f50*/  MOV R109, R55 ;  /* 0x00000037006d7202 */ /* 0x000fe20000000f00 */
[----:B------:R-:W-:Y:S01]  /*9f60*/  @P2 FMUL R46, R46, 0.25 ;  /* 0x3e8000002e2e2820 */ /* 0x000fe20000400000 */
[----:B------:R-:W-:Y:S01]  /*9f70*/  MOV R7, R78 ;  /* 0x0000004e00077202 */ /* 0x000fe20000000f00 */
[----:B------:R-:W-:Y:S01]  /*9f80*/  @P2 FMUL R101, R101, 0.25 ;  /* 0x3e80000065652820 */ /* 0x000fe20000400000 */
[----:B------:R-:W-:Y:S01]  /*9f90*/  MOV R170, R249 ;  /* 0x000000f900aa7202 */ /* 0x000fe20000000f00 */
[----:B------:R-:W-:Y:S01]  /*9fa0*/  @P2 FMUL R100, R100, 0.25 ;  /* 0x3e80000064642820 */ /* 0x000fe20000400000 */
[----:B0-----:R-:W-:Y:S01]  /*9fb0*/  IADD3 R156, R97, -R156, RZ ;  /* 0x8000009c619c7210 */ /* 0x001fe20007ffe0ff */
[----:B-1----:R-:W-:Y:S01]  /*9fc0*/  FMUL R41, R42, R98 ;  /* 0x000000622a297220 */ /* 0x002fe20000400000 */
[----:B------:R-:W-:Y:S01]  /*9fd0*/  LOP3.LUT R188, R204, 0x8, RZ, 0x3c, !PT ;  /* 0x00000008ccbc7812 */ /* 0x000fe200078e3cff */
[----:B------:R-:W-:Y:S01]  /*9fe0*/  FMUL R98, R237, 8388608 ;  /* 0x4b000000ed627820 */ /* 0x000fe20000400000 */
[----:B------:R-:W-:Y:S01]  /*9ff0*/  SHF.R.U32.HI R175, RZ, 0x7, R181 ;  /* 0x00000007ffaf7819 */ /* 0x000fe200000116b5 */
[----:B------:R-:W-:Y:S01]  /*a000*/  @P2 FMUL R64, R64, 0.25 ;  /* 0x3e80000040402820 */ /* 0x000fe20000400000 */
[----:B------:R-:W-:Y:S01]  /*a010*/  LOP3.LUT R180, R204, 0x10, RZ, 0x3c, !PT ;  /* 0x00000010ccb47812 */ /* 0x000fe200078e3cff */
[----:B------:R-:W-:Y:S01]  /*a020*/  @P2 FMUL R96, R96, 0.25 ;  /* 0x3e80000060602820 */ /* 0x000fe20000400000 */
[----:B------:R-:W-:Y:S01]  /*a030*/  FSEL R98, R98, R237, !P6 ;  /* 0x000000ed62627208 */ /* 0x000fe20007000000 */
[----:B------:R-:W-:Y:S01]  /*a040*/  @P2 FMUL R93, R93, 0.25 ;  /* 0x3e8000005d5d2820 */ /* 0x000fe20000400000 */
[----:B------:R-:W-:Y:S01]  /*a050*/  FSETP.GEU.AND P6, PT, R238, 1.175494350822287508e-38, PT ;  /* 0x00800000ee00780b */ /* 0x000fe20003fce000 */
[----:B------:R-:W-:Y:S01]  /*a060*/  @P2 FMUL R92, R92, 0.25 ;  /* 0x3e8000005c5c2820 */ /* 0x000fe20000400000 */
[----:B------:R-:W-:Y:S01]  /*a070*/  FSETP.GEU.AND P2, PT, |R238|, 1.175494350822287508e-38, PT ;  /* 0x00800000ee00780b */ /* 0x000fe20003f4e200 */
[----:B------:R-:W-:Y:S01]  /*a080*/  @P5 FMUL R237, R237, 0.25 ;  /* 0x3e800000eded5820 */ /* 0x000fe20000400000 */
[----:B------:R-:W-:Y:S01]  /*a090*/  IADD3 R157, R98, -0x3f3504f3, RZ ;  /* 0xc0cafb0d629d7810 */ /* 0x000fe20007ffe0ff */
[----:B------:R-:W-:Y:S01]  /*a0a0*/  @!P3 FMUL R236, R236, 16777216 ;  /* 0x4b800000ececb820 */ /* 0x000fe20000400000 */
[----:B------:R-:W-:Y:S01]  /*a0b0*/  SGXT.U32 R175, R175, 0x1 ;  /* 0x00000001afaf781a */ /* 0x000fe20000000000 */
[----:B------:R-:W-:Y:S01]  /*a0c0*/  @!P3 FMUL R62, R62, 16777216 ;  /* 0x4b8000003e3eb820 */ /* 0x000fe20000400000 */
[----:B------:R-:W-:Y:S01]  /*a0d0*/  LOP3.LUT R157, R157, 0xff800000, RZ, 0xc0, !PT ;  /* 0xff8000009d9d7812 */ /* 0x000fe200078ec0ff */
[----:B------:R-:W-:Y:S01]  /*a0e0*/  @!P3 FMUL R46, R46, 16777216 ;  /* 0x4b8000002e2eb820 */ /* 0x000fe20000400000 */
[----:B------:R0:W-:Y:S01]  /*a0f0*/  MUFU.RCP R61, R236 ;  /* 0x000000ec003d7308 */ /* 0x0001e20000001000 */
[----:B------:R-:W-:Y:S01]  /*a100*/  @!P3 FMUL R101, R101, 16777216 ;  /* 0x4b8000006565b820 */ /* 0x000fe20000400000 */
[----:B------:R-:W-:Y:S01]  /*a110*/  LOP3.LUT R174, R204, 0x18, RZ, 0x3c, !PT ;  /* 0x00000018ccae7812 */ /* 0x000fe200078e3cff */
[----:B------:R-:W-:-:S02]  /*a120*/  @!P3 FMUL R100, R100, 16777216 ;  /* 0x4b8000006464b820 */ /* 0x000fc40000400000 */
[----:B------:R-:W-:Y:S02]  /*a130*/  @!P3 FMUL R64, R64, 16777216 ;  /* 0x4b8000004040b820 */ /* 0x000fe40000400000 */
[----:B------:R-:W-:Y:S01]  /*a140*/  @!P3 FMUL R96, R96, 16777216 ;  /* 0x4b8000006060b820 */ /* 0x000fe20000400000 */
[----:B------:R-:W-:Y:S01]  /*a150*/  I2F R45, R157 ;  /* 0x0000009d002d7306 */ /* 0x000fe20000201400 */
[----:B------:R-:W-:Y:S02]  /*a160*/  @!P3 FMUL R93, R93, 16777216 ;  /* 0x4b8000005d5db820 */ /* 0x000fe40000400000 */
[----:B------:R-:W-:Y:S01]  /*a170*/  @!P3 FMUL R92, R92, 16777216 ;  /* 0x4b8000005c5cb820 */ /* 0x000fe20000400000 */
[C---:B------:R-:W-:Y:S01]  /*a180*/  FSETP.GT.AND P3, PT, |R238|.reuse, 8.50705917302346158658e+37, PT ;  /* 0x7e800000ee00780b */ /* 0x040fe20003f64200 */
[----:B------:R-:W-:Y:S02]  /*a190*/  @!P4 FMUL R237, R237, 16777216 ;  /* 0x4b800000ededc820 */ /* 0x000fe40000400000 */
[----:B------:R-:W-:-:S02]  /*a1a0*/  FMUL R235, R238, 8388608 ;  /* 0x4b000000eeeb7820 */ /* 0x000fc40000400000 */
[----:B------:R-:W1:Y:S01]  /*a1b0*/  MUFU.RCP R51, R237 ;  /* 0x000000ed00337308 */ /* 0x000e620000001000 */
[----:B------:R-:W-:Y:S02]  /*a1c0*/  @P5 FMUL R91, R91, 0.25 ;  /* 0x3e8000005b5b5820 */ /* 0x000fe40000400000 */
[----:B------:R-:W-:Y:S01]  /*a1d0*/  @P5 FMUL R90, R90, 0.25 ;  /* 0x3e8000005a5a5820 */ /* 0x000fe20000400000 */
[----:B------:R-:W-:Y:S01]  /*a1e0*/  FSEL R235, R235, R238, !P6 ;  /* 0x000000eeebeb7208 */ /* 0x000fe20007000000 */
[----:B------:R-:W-:Y:S02]  /*a1f0*/  @P5 FMUL R87, R87, 0.25 ;  /* 0x3e80000057575820 */ /* 0x000fe40000400000 */
[----:B------:R-:W-:Y:S01]  /*a200*/  @P5 FMUL R86, R86, 0.25 ;  /* 0x3e80000056565820 */ /* 0x000fe20000400000 */
[----:B------:R-:W-:Y:S01]  /*a210*/  IADD3 R158, R235, -0x3f3504f3, RZ ;  /* 0xc0cafb0deb9e7810 */ /* 0x000fe20007ffe0ff */
[----:B------:R-:W-:Y:S02]  /*a220*/  @P5 FMUL R83, R83, 0.25 ;  /* 0x3e80000053535820 */ /* 0x000fe40000400000 */
[----:B------:R-:W-:Y:S01]  /*a230*/  @P5 FMUL R82, R82, 0.25 ;  /* 0x3e80000052525820 */ /* 0x000fe20000400000 */
[----:B------:R-:W-:Y:S01]  /*a240*/  LOP3.LUT R158, R158, 0xff800000, RZ, 0xc0, !PT ;  /* 0xff8000009e9e7812 */ /* 0x000fe200078ec0ff */
[----:B------:R-:W-:-:S02]  /*a250*/  @P5 FMUL R75, R75, 0.25 ;  /* 0x3e8000004b4b5820 */ /* 0x000fc40000400000 */
[----:B------:R-:W-:Y:S01]  /*a260*/  @P5 FMUL R74, R74, 0.25 ;  /* 0x3e8000004a4a5820 */ /* 0x000fe20000400000 */
[----:B------:R-:W-:Y:S01]  /*a270*/  FSETP.GT.AND P5, PT, |R239|, 8.50705917302346158658e+37, PT ;  /* 0x7e800000ef00780b */ /* 0x000fe20003fa4200 */
[----:B------:R-:W-:Y:S02]  /*a280*/  @!P4 FMUL R91, R91, 16777216 ;  /* 0x4b8000005b5bc820 */ /* 0x000fe40000400000 */
[----:B------:R-:W-:Y:S02]  /*a290*/  @!P4 FMUL R90, R90, 16777216 ;  /* 0x4b8000005a5ac820 */ /* 0x000fe40000400000 */
[----:B------:R-:W-:Y:S02]  /*a2a0*/  @!P4 FMUL R87, R87, 16777216 ;  /* 0x4b8000005757c820 */ /* 0x000fe40000400000 */
[----:B------:R-:W-:Y:S02]  /*a2b0*/  @!P4 FMUL R86, R86, 16777216 ;  /* 0x4b8000005656c820 */ /* 0x000fe40000400000 */
[----:B------:R-:W-:-:S02]  /*a2c0*/  @!P4 FMUL R83, R83, 16777216 ;  /* 0x4b8000005353c820 */ /* 0x000fc40000400000 */
[----:B------:R-:W-:Y:S02]  /*a2d0*/  @!P4 FMUL R82, R82, 16777216 ;  /* 0x4b8000005252c820 */ /* 0x000fe40000400000 */
[----:B------:R-:W-:Y:S02]  /*a2e0*/  @!P4 FMUL R75, R75, 16777216 ;  /* 0x4b8000004b4bc820 */ /* 0x000fe40000400000 */
[----:B------:R-:W-:Y:S01]  /*a2f0*/  @!P4 FMUL R74, R74, 16777216 ;  /* 0x4b8000004a4ac820 */ /* 0x000fe20000400000 */
[C---:B------:R-:W-:Y:S01]  /*a300*/  FSETP.GEU.AND P4, PT, |R239|.reuse, 1.175494350822287508e-38, PT ;  /* 0x00800000ef00780b */ /* 0x040fe20003f8e200 */
[----:B------:R-:W-:Y:S02]  /*a310*/  @P3 FMUL R238, R238, 0.25 ;  /* 0x3e800000eeee3820 */ /* 0x000fe40000400000 */
[----:B------:R-:W-:Y:S01]  /*a320*/  FMUL R39, R42, R103 ;  /* 0x000000672a277220 */ /* 0x000fe20000400000 */
[----:B------:R-:W-:Y:S01]  /*a330*/  FSEL R103, RZ, -23, P6 ;  /* 0xc1b80000ff677808 */ /* 0x000fe20003000000 */
[C---:B0-----:R-:W-:Y:S01]  /*a340*/  FMUL R236, R239.reuse, 8388608 ;  /* 0x4b000000efec7820 */ /* 0x041fe20000400000 */
[----:B------:R-:W-:Y:S01]  /*a350*/  FSETP.GEU.AND P6, PT, R239, 1.175494350822287508e-38, PT ;  /* 0x00800000ef00780b */ /* 0x000fe20003fce000 */
[----:B------:R-:W-:-:S02]  /*a360*/  @!P2 FMUL R238, R238, 16777216 ;  /* 0x4b800000eeeea820 */ /* 0x000fc40000400000 */
[----:B------:R-:W-:Y:S01]  /*a370*/  IMAD.MOV.U32 R53, RZ, RZ, R63 ;  /* 0x000000ffff357224 */ /* 0x000fe200078e003f */
[----:B------:R-:W-:Y:S01]  /*a380*/  FSEL R236, R236, R239, !P6 ;  /* 0x000000efecec7208 */ /* 0x000fe20007000000 */
[----:B------:R-:W-:Y:S02]  /*a390*/  IMAD.MOV.U32 R57, RZ, RZ, R67 ;  /* 0x000000ffff397224 */ /* 0x000fe400078e0043 */
[----:B------:R-:W-:Y:S01]  /*a3a0*/  IMAD.MOV.U32 R108, RZ, RZ, R54 ;  /* 0x000000ffff6c7224 */ /* 0x000fe200078e0036 */
[----:B------:R-:W-:Y:S01]  /*a3b0*/  MOV R54, R73 ;  /* 0x0000004900367202 */ /* 0x000fe20000000f00 */
[----:B------:R-:W-:Y:S02]  /*a3c0*/  IMAD.MOV.U32 R162, RZ, RZ, R65 ;  /* 0x000000ffffa27224 */ /* 0x000fe400078e0041 */
[----:B-1----:R-:W-:Y:S02]  /*a3d0*/  FMUL R49, R51, R75 ;  /* 0x0000004b33317220 */ /* 0x002fe40000400000 */
[C---:B------:R-:W-:Y:S01]  /*a3e0*/  FMUL R60, R61.reuse, R96 ;  /* 0x000000603d3c7220 */ /* 0x040fe20000400000 */
[----:B------:R0:W1:Y:S01]  /*a3f0*/  MUFU.RCP R75, R238 ;  /* 0x000000ee004b7308 */ /* 0x0000620000001000 */
[----:B------:R-:W-:Y:S01]  /*a400*/  FMUL R65, R61, R93 ;  /* 0x0000005d3d417220 */ /* 0x000fe20000400000 */
[----:B------:R-:W-:Y:S01]  /*a410*/  FSEL R96, RZ, -23, P6 ;  /* 0xc1b80000ff607808 */ /* 0x000fe20003000000 */
[C---:B------:R-:W-:Y:S01]  /*a420*/  FMUL R93, R240.reuse, 8388608 ;  /* 0x4b000000f05d7820 */ /* 0x040fe20000400000 */
[----:B------:R-:W-:Y:S01]  /*a430*/  FSETP.GEU.AND P6, PT, R240, 1.175494350822287508e-38, PT ;  /* 0x00800000f000780b */ /* 0x000fe20003fce000 */
[----:B------:R-:W-:-:S02]  /*a440*/  @P5 FMUL R239, R239, 0.25 ;  /* 0x3e800000efef5820 */ /* 0x000fc40000400000 */
[----:B------:R-:W-:Y:S01]  /*a450*/  @P5 FMUL R71, R71, 0.25 ;  /* 0x3e80000047475820 */ /* 0x000fe20000400000 */
[----:B------:R-:W-:Y:S01]  /*a460*/  FSEL R93, R93, R240, !P6 ;  /* 0x000000f05d5d7208 */ /* 0x000fe20007000000 */
[----:B------:R-:W-:Y:S01]  /*a470*/  @P5 FMUL R70, R70, 0.25 ;  /* 0x3e80000046465820 */ /* 0x000fe20000400000 */
[----:B------:R-:W-:Y:S01]  /*a480*/  FSEL R251, RZ, -23, P6 ;  /* 0xc1b80000fffb7808 */ /* 0x000fe20003000000 */
[----:B------:R-:W-:Y:S01]  /*a490*/  @P5 FMUL R57, R57, 0.25 ;  /* 0x3e80000039395820 */ /* 0x000fe20000400000 */
[----:B------:R-:W-:Y:S01]  /*a4a0*/  FSETP.GEU.AND P6, PT, R241, 1.175494350822287508e-38, PT ;  /* 0x00800000f100780b */ /* 0x000fe20003fce000 */
[----:B------:R-:W-:Y:S02]  /*a4b0*/  @P5 FMUL R58, R58, 0.25 ;  /* 0x3e8000003a3a5820 */ /* 0x000fe40000400000 */
[----:B------:R-:W-:Y:S01]  /*a4c0*/  @P5 FMUL R53, R53, 0.25 ;  /* 0x3e80000035355820 */ /* 0x000fe20000400000 */
[----:B------:R-:W-:Y:S01]  /*a4d0*/  FSEL R252, RZ, -23, P6 ;  /* 0xc1b80000fffc7808 */ /* 0x000fe20003000000 */
[----:B------:R-:W-:-:S02]  /*a4e0*/  @P5 FMUL R52, R52, 0.25 ;  /* 0x3e80000034345820 */ /* 0x000fc40000400000 */
[----:B------:R-:W-:Y:S02]  /*a4f0*/  @P5 FMUL R59, R59, 0.25 ;  /* 0x3e8000003b3b5820 */ /* 0x000fe40000400000 */
[----:B------:R-:W-:Y:S01]  /*a500*/  @P5 FMUL R163, R163, 0.25 ;  /* 0x3e800000a3a35820 */ /* 0x000fe20000400000 */
[----:B------:R-:W-:Y:S01]  /*a510*/  FSETP.GT.AND P5, PT, |R241|, 8.50705917302346158658e+37, PT ;  /* 0x7e800000f100780b */ /* 0x000fe20003fa4200 */
[----:B------:R-:W-:Y:S02]  /*a520*/  @P3 FMUL R89, R89, 0.25 ;  /* 0x3e80000059593820 */ /* 0x000fe40000400000 */
[----:B------:R-:W-:Y:S02]  /*a530*/  @P3 FMUL R88, R88, 0.25 ;  /* 0x3e80000058583820 */ /* 0x000fe40000400000 */
[----:B------:R-:W-:Y:S02]  /*a540*/  @P3 FMUL R85, R85, 0.25 ;  /* 0x3e80000055553820 */ /* 0x000fe40000400000 */
[----:B------:R-:W-:-:S02]  /*a550*/  @P3 FMUL R84, R84, 0.25 ;  /* 0x3e80000054543820 */ /* 0x000fc40000400000 */
[----:B------:R-:W-:Y:S02]  /*a560*/  @P3 FMUL R81, R81, 0.25 ;  /* 0x3e80000051513820 */ /* 0x000fe40000400000 */
[----:B------:R-:W-:Y:S02]  /*a570*/  @P3 FMUL R80, R80, 0.25 ;  /* 0x3e80000050503820 */ /* 0x000fe40000400000 */
[----:B------:R-:W-:Y:S02]  /*a580*/  @P3 FMUL R54, R54, 0.25 ;  /* 0x3e80000036363820 */ /* 0x000fe40000400000 */
[----:B------:R-:W-:Y:S01]  /*a590*/  @P3 FMUL R72, R72, 0.25 ;  /* 0x3e80000048483820 */ /* 0x000fe20000400000 */
[----:B------:R-:W-:Y:S01]  /*a5a0*/  FSETP.GT.AND P3, PT, |R240|, 8.50705917302346158658e+37, PT ;  /* 0x7e800000f000780b */ /* 0x000fe20003f64200 */
[----:B------:R-:W-:Y:S02]  /*a5b0*/  @!P4 FMUL R239, R239, 16777216 ;  /* 0x4b800000efefc820 */ /* 0x000fe40000400000 */
[----:B------:R-:W-:-:S02]  /*a5c0*/  @!P4 FMUL R71, R71, 16777216 ;  /* 0x4b8000004747c820 */ /* 0x000fc40000400000 */
[----:B------:R-:W-:Y:S02]  /*a5d0*/  @!P4 FMUL R70, R70, 16777216 ;  /* 0x4b8000004646c820 */ /* 0x000fe40000400000 */
[----:B------:R-:W-:Y:S02]  /*a5e0*/  @!P4 FMUL R57, R57, 16777216 ;  /* 0x4b8000003939c820 */ /* 0x000fe40000400000 */
[----:B------:R-:W-:Y:S02]  /*a5f0*/  @!P4 FMUL R58, R58, 16777216 ;  /* 0x4b8000003a3ac820 */ /* 0x000fe40000400000 */
[----:B------:R-:W-:Y:S02]  /*a600*/  @!P4 FMUL R53, R53, 16777216 ;  /* 0x4b8000003535c820 */ /* 0x000fe40000400000 */
[----:B------:R-:W-:Y:S02]  /*a610*/  @!P4 FMUL R52, R52, 16777216 ;  /* 0x4b8000003434c820 */ /* 0x000fe40000400000 */
[----:B------:R-:W-:-:S02]  /*a620*/  @!P4 FMUL R59, R59, 16777216 ;  /* 0x4b8000003b3bc820 */ /* 0x000fc40000400000 */
[----:B------:R-:W-:Y:S01]  /*a630*/  @!P4 FMUL R163, R163, 16777216 ;  /* 0x4b800000a3a3c820 */ /* 0x000fe20000400000 */
[C---:B------:R-:W-:Y:S01]  /*a640*/  FSETP.GEU.AND P4, PT, |R241|.reuse, 1.175494350822287508e-38, PT ;  /* 0x00800000f100780b */ /* 0x040fe20003f8e200 */
[----:B------:R-:W-:Y:S02]  /*a650*/  FMUL R237, R241, 8388608 ;  /* 0x4b000000f1ed7820 */ /* 0x000fe40000400000 */
[----:B------:R-:W-:Y:S01]  /*a660*/  FMUL R36, R42, R107 ;  /* 0x0000006b2a247220 */ /* 0x000fe20000400000 */
[----:B------:R-:W-:Y:S01]  /*a670*/  IADD3 R107, R236, -0x3f3504f3, RZ ;  /* 0xc0cafb0dec6b7810 */ /* 0x000fe20007ffe0ff */
[----:B------:R-:W-:Y:S01]  /*a680*/  @!P2 FMUL R89, R89, 16777216 ;  /* 0x4b8000005959a820 */ /* 0x000fe20000400000 */
[----:B------:R-:W-:Y:S01]  /*a690*/  FSEL R237, R237, R241, !P6 ;  /* 0x000000f1eded7208 */ /* 0x000fe20007000000 */
[----:B------:R-:W-:Y:S01]  /*a6a0*/  @!P2 FMUL R88, R88, 16777216 ;  /* 0x4b8000005858a820 */ /* 0x000fe20000400000 */
[----:B------:R-:W-:Y:S01]  /*a6b0*/  FSETP.GEU.AND P6, PT, R242, 1.175494350822287508e-38, PT ;  /* 0x00800000f200780b */ /* 0x000fe20003fce000 */
[----:B------:R-:W-:Y:S01]  /*a6c0*/  @!P2 FMUL R85, R85, 16777216 ;  /* 0x4b8000005555a820 */ /* 0x000fe20000400000 */
[----:B------:R-:W-:Y:S01]  /*a6d0*/  LOP3.LUT R107, R107, 0xff800000, RZ, 0xc0, !PT ;  /* 0xff8000006b6b7812 */ /* 0x000fe200078ec0ff */
[----:B------:R-:W-:Y:S01]  /*a6e0*/  @!P2 FMUL R84, R84, 16777216 ;  /* 0x4b8000005454a820 */ /* 0x000fe20000400000 */
[----:B------:R-:W-:Y:S01]  /*a6f0*/  F2FP.PACK_AB R39, R36, R39 ;  /* 0x000000272427723e */ /* 0x000fe200000000ff */
[----:B------:R-:W-:Y:S01]  /*a700*/  @!P2 FMUL R81, R81, 16777216 ;  /* 0x4b8000005151a820 */ /* 0x000fe20000400000 */
[----:B------:R2:W-:Y:S01]  /*a710*/  I2F R55, R107 ;  /* 0x0000006b00377306 */ /* 0x0005e20000201400 */
[----:B------:R-:W-:-:S02]  /*a720*/  @!P2 FMUL R80, R80, 16777216 ;  /* 0x4b8000005050a820 */ /* 0x000fc40000400000 */
[----:B------:R-:W-:Y:S02]  /*a730*/  @!P2 FMUL R54, R54, 16777216 ;  /* 0x4b8000003636a820 */ /* 0x000fe40000400000 */
[----:B------:R-:W-:Y:S01]  /*a740*/  @!P2 FMUL R72, R72, 16777216 ;  /* 0x4b8000004848a820 */ /* 0x000fe20000400000 */
[----:B------:R-:W-:Y:S01]  /*a750*/  FSETP.GEU.AND P2, PT, |R240|, 1.175494350822287508e-38, PT ;  /* 0x00800000f000780b */ /* 0x000fe20003f4e200 */
[----:B0-----:R-:W-:Y:S02]  /*a760*/  FMUL R238, R242, 8388608 ;  /* 0x4b000000f2ee7820 */ /* 0x001fe40000400000 */
[----:B------:R-:W-:Y:S01]  /*a770*/  FMUL R37, R42, R106 ;  /* 0x0000006a2a257220 */ /* 0x000fe20000400000 */
[----:B------:R-:W-:Y:S01]  /*a780*/  IADD3 R106, R93, -0x3f3504f3, RZ ;  /* 0xc0cafb0d5d6a7810 */ /* 0x000fe20007ffe0ff */
[----:B------:R-:W-:Y:S01]  /*a790*/  FMUL R63, R61, R46 ;  /* 0x0000002e3d3f7220 */ /* 0x000fe20000400000 */
[----:B------:R-:W-:Y:S01]  /*a7a0*/  FSEL R238, R238, R242, !P6 ;  /* 0x000000f2eeee7208 */ /* 0x000fe20007000000 */
[----:B------:R-:W-:Y:S01]  /*a7b0*/  IMAD.MOV.U32 R110, RZ, RZ, R56 ;  /* 0x000000ffff6e7224 */ /* 0x000fe200078e0038 */
[----:B------:R-:W-:Y:S01]  /*a7c0*/  LOP3.LUT R106, R106, 0xff800000, RZ, 0xc0, !PT ;  /* 0xff8000006a6a7812 */ /* 0x000fe200078ec0ff */
[----:B------:R-:W-:Y:S01]  /*a7d0*/  FMUL R46, R51, R83 ;  /* 0x00000053332e7220 */ /* 0x000fe20000400000 */
[----:B------:R0:W3:Y:S01]  /*a7e0*/  I2F R56, R158 ;  /* 0x0000009e00387306 */ /* 0x0000e20000201400 */
[----:B------:R-:W-:Y:S01]  /*a7f0*/  @P5 FMUL R241, R241, 0.25 ;  /* 0x3e800000f1f15820 */ /* 0x000fe20000400000 */
[----:B--2---:R-:W-:Y:S01]  /*a800*/  IADD3 R107, R236, -R107, RZ ;  /* 0x8000006bec6b7210 */ /* 0x004fe20007ffe0ff */
[----:B-1----:R-:W-:-:S02]  /*a810*/  FMUL R83, R75, R84 ;  /* 0x000000544b537220 */ /* 0x002fc40000400000 */
[----:B------:R-:W-:Y:S01]  /*a820*/  FMUL R40, R42, R99 ;  /* 0x000000632a287220 */ /* 0x000fe20000400000 */
[----:B------:R-:W-:Y:S01]  /*a830*/  IADD3 R99, R238, -0x3f3504f3, RZ ;  /* 0xc0cafb0dee637810 */ /* 0x000fe20007ffe0ff */
[----:B------:R-:W-:Y:S01]  /*a840*/  @P3 FMUL R240, R240, 0.25 ;  /* 0x3e800000f0f03820 */ /* 0x000fe20000400000 */
[----:B------:R-:W1:Y:S01]  /*a850*/  MUFU.RCP R84, R239 ;  /* 0x000000ef00547308 */ /* 0x000e620000001000 */
[----:B------:R-:W-:Y:S01]  /*a860*/  @P3 FMUL R69, R69, 0.25 ;  /* 0x3e80000045453820 */ /* 0x000fe20000400000 */
[----:B------:R-:W-:Y:S01]  /*a870*/  LOP3.LUT R99, R99, 0xff800000, RZ, 0xc0, !PT ;  /* 0xff80000063637812 */ /* 0x000fe200078ec0ff */
[----:B------:R-:W-:Y:S01]  /*a880*/  @P3 FMUL R68, R68, 0.25 ;  /* 0x3e80000044443820 */ /* 0x000fe20000400000 */
[----:B0-----:R-:W-:Y:S01]  /*a890*/  IADD3 R158, R235, -R158, RZ ;  /* 0x8000009eeb9e7210 */ /* 0x001fe20007ffe0ff */
[----:B------:R-:W-:Y:S02]  /*a8a0*/  @P3 FMUL R162, R162, 0.25 ;  /* 0x3e800000a2a23820 */ /* 0x000fe40000400000 */
[----:B------:R-:W-:-:S02]  /*a8b0*/  @P3 FMUL R161, R161, 0.25 ;  /* 0x3e800000a1a13820 */ /* 0x000fc40000400000 */
[----:B------:R-:W-:Y:S02]  /*a8c0*/  @P3 FMUL R160, R160, 0.25 ;  /* 0x3e800000a0a03820 */ /* 0x000fe40000400000 */
[----:B------:R-:W-:Y:S02]  /*a8d0*/  @P3 FMUL R159, R159, 0.25 ;  /* 0x3e8000009f9f3820 */ /* 0x000fe40000400000 */
[----:B------:R-:W-:Y:S02]  /*a8e0*/  @P3 FMUL R111, R111, 0.25 ;  /* 0x3e8000006f6f3820 */ /* 0x000fe40000400000 */
[----:B------:R-:W-:Y:S01]  /*a8f0*/  @P3 FMUL R110, R110, 0.25 ;  /* 0x3e8000006e6e3820 */ /* 0x000fe20000400000 */
[----:B------:R-:W-:Y:S01]  /*a900*/  FSETP.GEU.AND P3, PT, |R242|, 1.175494350822287508e-38, PT ;  /* 0x00800000f200780b */ /* 0x000fe20003f6e200 */
[----:B------:R-:W-:Y:S02]  /*a910*/  @!P4 FMUL R241, R241, 16777216 ;  /* 0x4b800000f1f1c820 */ /* 0x000fe40000400000 */
[----:B------:R-:W-:-:S02]  /*a920*/  FFMA.FTZ R105, R44, 1.1920928955078125e-07, R105 ;  /* 0x340000002c697823 */ /* 0x000fc40000010069 */
[----:B------:R-:W-:Y:S02]  /*a930*/  FMUL R73, R75, R81 ;  /* 0x000000514b497220 */ /* 0x000fe40000400000 */
[----:B------:R-:W-:Y:S02]  /*a940*/  FMUL R44, R51, R82 ;  /* 0x00000052332c7220 */ /* 0x000fe40000400000 */
[C---:B------:R-:W-:Y:S02]  /*a950*/  FMUL R81, R75.reuse, R72 ;  /* 0x000000484b517220 */ /* 0x040fe40000400000 */
[----:B------:R-:W-:Y:S01]  /*a960*/  FMUL R82, R75, R88 ;  /* 0x000000584b527220 */ /* 0x000fe20000400000 */
[----:B------:R-:W0:Y:S01]  /*a970*/  I2F R72, R106 ;  /* 0x0000006a00487306 */ /* 0x000e220000201400 */
[----:B------:R-:W-:Y:S02]  /*a980*/  @!P2 FMUL R240, R240, 16777216 ;  /* 0x4b800000f0f0a820 */ /* 0x000fe40000400000 */
[----:B------:R-:W-:Y:S01]  /*a990*/  @!P2 FMUL R69, R69, 16777216 ;  /* 0x4b8000004545a820 */ /* 0x000fe20000400000 */
[----:B------:R-:W-:Y:S01]  /*a9a0*/  F2FP.PACK_AB R83, R82, R83 ;  /* 0x000000535253723e */ /* 0x000fe200000000ff */
[----:B------:R-:W-:-:S02]  /*a9b0*/  @!P2 FMUL R68, R68, 16777216 ;  /* 0x4b8000004444a820 */ /* 0x000fc40000400000 */
[----:B------:R-:W-:Y:S01]  /*a9c0*/  @!P2 FMUL R162, R162, 16777216 ;  /* 0x4b800000a2a2a820 */ /* 0x000fe20000400000 */
[----:B------:R-:W2:Y:S01]  /*a9d0*/  MUFU.RCP R88, R241 ;  /* 0x000000f100587308 */ /* 0x000ea20000001000 */
[----:B------:R-:W-:Y:S02]  /*a9e0*/  @!P2 FMUL R161, R161, 16777216 ;  /* 0x4b800000a1a1a820 */ /* 0x000fe40000400000 */
[----:B------:R-:W-:Y:S02]  /*a9f0*/  @!P2 FMUL R160, R160, 16777216 ;  /* 0x4b800000a0a0a820 */ /* 0x000fe40000400000 */
[----:B------:R-:W-:Y:S02]  /*aa00*/  @!P2 FMUL R159, R159, 16777216 ;  /* 0x4b8000009f9fa820 */ /* 0x000fe40000400000 */
[----:B------:R-:W-:Y:S02]  /*aa10*/  @!P2 FMUL R111, R111, 16777216 ;  /* 0x4b8000006f6fa820 */ /* 0x000fe40000400000 */
[----:B------:R-:W-:Y:S01]  /*aa20*/  @!P2 FMUL R110, R110, 16777216 ;  /* 0x4b8000006e6ea820 */ /* 0x000fe20000400000 */
[----:B------:R-:W-:Y:S01]  /*aa30*/  FSETP.GT.AND P2, PT, |R242|, 8.50705917302346158658e+37, PT ;  /* 0x7e800000f200780b */ /* 0x000fe20003f44200 */
[----:B------:R-:W-:-:S02]  /*aa40*/  FMUL R62, R61, R62 ;  /* 0x0000003e3d3e7220 */ /* 0x000fc40000400000 */
[C---:B------:R-:W-:Y:S02]  /*aa50*/  FMUL R67, R61.reuse, R101 ;  /* 0x000000653d437220 */ /* 0x040fe40000400000 */
[C---:B------:R-:W-:Y:S02]  /*aa60*/  FMUL R66, R61.reuse, R100 ;  /* 0x000000643d427220 */ /* 0x040fe40000400000 */
[C---:B------:R-:W-:Y:S01]  /*aa70*/  FMUL R64, R61.reuse, R64 ;  /* 0x000000403d407220 */ /* 0x040fe20000400000 */
[----:B------:R-:W-:Y:S01]  /*aa80*/  F2FP.PACK_AB R67, R62, R67 ;  /* 0x000000433e43723e */ /* 0x000fe200000000ff */
[----:B------:R-:W-:Y:S02]  /*aa90*/  FMUL R61, R61, R92 ;  /* 0x0000005c3d3d7220 */ /* 0x000fe40000400000 */
[----:B------:R-:W-:Y:S01]  /*aaa0*/  FMUL R43, R42, R95 ;  /* 0x0000005f2a2b7220 */ /* 0x000fe20000400000 */
[----:B------:R-:W4:Y:S01]  /*aab0*/  MUFU.RCP R92, R240 ;  /* 0x000000f0005c7308 */ /* 0x000f220000001000 */
[----:B------:R-:W-:-:S02]  /*aac0*/  FFMA.FTZ R104, R45, 1.1920928955078125e-07, R104 ;  /* 0x340000002d687823 */ /* 0x000fc40000010068 */
[C---:B------:R-:W-:Y:S02]  /*aad0*/  FMUL R45, R51.reuse, R91 ;  /* 0x0000005b332d7220 */ /* 0x040fe40000400000 */
[C---:B------:R-:W-:Y:S02]  /*aae0*/  FMUL R47, R51.reuse, R90 ;  /* 0x0000005a332f7220 */ /* 0x040fe40000400000 */
[C---:B------:R-:W-:Y:S01]  /*aaf0*/  FMUL R48, R51.reuse, R87 ;  /* 0x0000005733307220 */ /* 0x040fe20000400000 */
[----:B------:R5:W0:Y:S01]  /*ab00*/  I2F R95, R99 ;  /* 0x00000063005f7306 */ /* 0x000a220000201400 */
[----:B------:R-:W-:Y:S02]  /*ab10*/  FMUL R50, R51, R86 ;  /* 0x0000005633327220 */ /* 0x000fe40000400000 */
[----:B------:R-:W-:Y:S01]  /*ab20*/  @P5 FMUL R7, R7, 0.25 ;  /* 0x3e80000007075820 */ /* 0x000fe20000400000 */
[----:B------:R-:W-:Y:S01]  /*ab30*/  F2FP.PACK_AB R45, R45, R48 ;  /* 0x000000302d2d723e */ /* 0x000fe200000000ff */
[----:B------:R-:W-:-:S02]  /*ab40*/  FMUL R51, R51, R74 ;  /* 0x0000004a33337220 */ /* 0x000fc40000400000 */
[----:B---3--:R-:W-:Y:S02]  /*ab50*/  FFMA.FTZ R103, R56, 1.1920928955078125e-07, R103 ;  /* 0x3400000038677823 */ /* 0x008fe40000010067 */
[----:B------:R-:W-:Y:S01]  /*ab60*/  FMUL R38, R42, R102 ;  /* 0x000000662a267220 */ /* 0x000fe20000400000 */
[----:B------:R-:W-:Y:S01]  /*ab70*/  IADD3 R102, R237, -0x3f3504f3, RZ ;  /* 0xc0cafb0ded667810 */ /* 0x000fe20007ffe0ff */
[----:B------:R-:W-:Y:S01]  /*ab80*/  FMUL R74, R75, R54 ;  /* 0x000000364b4a7220 */ /* 0x000fe20000400000 */
[----:B-----5:R-:W-:Y:S01]  /*ab90*/  IADD3 R99, R238, -R99, RZ ;  /* 0x80000063ee637210 */ /* 0x020fe20007ffe0ff */
[----:B------:R-:W-:Y:S01]  /*aba0*/  FFMA.FTZ R96, R55, 1.1920928955078125e-07, R96 ;  /* 0x3400000037607823 */ /* 0x000fe20000010060 */
[----:B------:R-:W-:Y:S01]  /*abb0*/  LOP3.LUT R102, R102, 0xff800000, RZ, 0xc0, !PT ;  /* 0xff80000066667812 */ /* 0x000fe200078ec0ff */
[C---:B-1----:R-:W-:Y:S02]  /*abc0*/  FMUL R56, R84.reuse, R59 ;  /* 0x0000003b54387220 */ /* 0x042fe40000400000 */
[----:B------:R-:W-:-:S02]  /*abd0*/  FMUL R54, R84, R71 ;  /* 0x0000004754367220 */ /* 0x000fc40000400000 */
[C---:B------:R-:W-:Y:S01]  /*abe0*/  FMUL R55, R84.reuse, R70 ;  /* 0x0000004654377220 */ /* 0x040fe20000400000 */
[----:B------:R-:W1:Y:S01]  /*abf0*/  I2F R71, R102 ;  /* 0x0000006600477306 */ /* 0x000e620000201400 */
[C---:B------:R-:W-:Y:S02]  /*ac00*/  FMUL R57, R84.reuse, R57 ;  /* 0x0000003954397220 */ /* 0x040fe40000400000 */
[C---:B------:R-:W-:Y:S02]  /*ac10*/  FMUL R58, R84.reuse, R58 ;  /* 0x0000003a543a7220 */ /* 0x040fe40000400000 */
[----:B------:R-:W-:Y:S01]  /*ac20*/  FMUL R53, R84, R53 ;  /* 0x0000003554357220 */ /* 0x000fe20000400000 */
[----:B------:R-:W-:Y:S01]  /*ac30*/  F2FP.PACK_AB R57, R54, R57 ;  /* 0x000000393639723e */ /* 0x000fe200000000ff */
[C---:B------:R-:W-:Y:S02]  /*ac40*/  FMUL R52, R84.reuse, R52 ;  /* 0x0000003454347220 */ /* 0x040fe40000400000 */
[----:B------:R-:W-:Y:S01]  /*ac50*/  FMUL R59, R84, R163 ;  /* 0x000000a3543b7220 */ /* 0x000fe20000400000 */
[----:B------:R-:W-:Y:S01]  /*ac60*/  FSEL R84, RZ, -23, P6 ;  /* 0xc1b80000ff547808 */ /* 0x000fe20003000000 */
[----:B------:R-:W-:Y:S01]  /*ac70*/  @!P4 FMUL R7, R7, 16777216 ;  /* 0x4b8000000707c820 */ /* 0x000fe20000400000 */
[C---:B------:R-:W-:Y:S01]  /*ac80*/  FSETP.GEU.AND P6, PT, R243.reuse, 1.175494350822287508e-38, PT ;  /* 0x00800000f300780b */ /* 0x040fe20003fce000 */
[----:B------:R-:W-:Y:S01]  /*ac90*/  FMUL R239, R243, 8388608 ;  /* 0x4b000000f3ef7820 */ /* 0x000fe20000400000 */
[----:B------:R-:W-:Y:S01]  /*aca0*/  F2FP.PACK_AB R56, R53, R56 ;  /* 0x000000383538723e */ /* 0x000fe200000000ff */
[----:B------:R-:W-:-:S02]  /*acb0*/  @P5 FMUL R109, R109, 0.25 ;  /* 0x3e8000006d6d5820 */ /* 0x000fc40000400000 */
[----:B------:R-:W-:Y:S01]  /*acc0*/  @P2 FMUL R242, R242, 0.25 ;  /* 0x3e800000f2f22820 */ /* 0x000fe20000400000 */
[----:B------:R-:W-:Y:S01]  /*acd0*/  FSEL R239, R239, R243, !P6 ;  /* 0x000000f3efef7208 */ /* 0x000fe20007000000 */
[----:B0-----:R-:W-:Y:S02]  /*ace0*/  FFMA.FTZ R251, R72, 1.1920928955078125e-07, R251 ;  /* 0x3400000048fb7823 */ /* 0x001fe400000100fb */
[----:B--2---:R-:W-:Y:S01]  /*acf0*/  FMUL R72, R88, R7 ;  /* 0x0000000758487220 */ /* 0x004fe20000400000 */
[----:B------:R-:W-:Y:S01]  /*ad00*/  FSEL R7, RZ, -23, P6 ;  /* 0xc1b80000ff077808 */ /* 0x000fe20003000000 */
[----:B------:R-:W-:Y:S01]  /*ad10*/  @!P4 FMUL R109, R109, 16777216 ;  /* 0x4b8000006d6dc820 */ /* 0x000fe20000400000 */
[C---:B------:R-:W-:Y:S01]  /*ad20*/  FSETP.GEU.AND P6, PT, R244.reuse, 1.175494350822287508e-38, PT ;  /* 0x00800000f400780b */ /* 0x040fe20003fce000 */
[----:B------:R-:W-:Y:S02]  /*ad30*/  FMUL R240, R244, 8388608 ;  /* 0x4b000000f4f07820 */ /* 0x000fe40000400000 */
[----:B------:R-:W-:-:S02]  /*ad40*/  @!P3 FMUL R242, R242, 16777216 ;  /* 0x4b800000f2f2b820 */ /* 0x000fc40000400000 */
[----:B----4-:R-:W-:Y:S01]  /*ad50*/  FMUL R91, R92, R68 ;  /* 0x000000445c5b7220 */ /* 0x010fe20000400000 */
[----:B------:R-:W-:Y:S01]  /*ad60*/  FSEL R240, R240, R244, !P6 ;  /* 0x000000f4f0f07208 */ /* 0x000fe20007000000 */
[----:B------:R-:W-:Y:S01]  /*ad70*/  FMUL R68, R88, R109 ;  /* 0x0000006d58447220 */ /* 0x000fe20000400000 */
[----:B------:R-:W-:Y:S01]  /*ad80*/  FSEL R109, RZ, -23, P6 ;  /* 0xc1b80000ff6d7808 */ /* 0x000fe20003000000 */
[----:B------:R-:W-:Y:S01]  /*ad90*/  FFMA.FTZ R84, R95, 1.1920928955078125e-07, R84 ;  /* 0x340000005f547823 */ /* 0x000fe20000010054 */
[C---:B------:R-:W-:Y:S01]  /*ada0*/  FSETP.GEU.AND P6, PT, R245.reuse, 1.175494350822287508e-38, PT ;  /* 0x00800000f500780b */ /* 0x040fe20003fce000 */
[----:B------:R-:W0:Y:S01]  /*adb0*/  MUFU.RCP R95, R242 ;  /* 0x000000f2005f7308 */ /* 0x000e220000001000 */
[----:B------:R-:W-:Y:S02]  /*adc0*/  FMUL R241, R245, 8388608 ;  /* 0x4b000000f5f17820 */ /* 0x000fe40000400000 */
[----:B------:R-:W-:Y:S02]  /*add0*/  IMAD.MOV.U32 R4, RZ, RZ, R77 ;  /* 0x000000ffff047224 */ /* 0x000fe400078e004d */
[----:B------:R-:W-:Y:S01]  /*ade0*/  FMUL R42, R42, R94 ;  /* 0x0000005e2a2a7220 */ /* 0x000fe20000400000 */
[----:B------:R-:W-:Y:S01]  /*adf0*/  FSEL R241, R241, R245, !P6 ;  /* 0x000000f5f1f17208 */ /* 0x000fe20007000000 */
[----:B------:R-:W-:-:S02]  /*ae00*/  FMUL R77, R75, R89 ;  /* 0x000000594b4d7220 */ /* 0x000fc40000400000 */
[----:B------:R-:W-:Y:S02]  /*ae10*/  FMUL R78, R75, R85 ;  /* 0x000000554b4e7220 */ /* 0x000fe40000400000 */
[----:B------:R-:W-:Y:S02]  /*ae20*/  @P5 FMUL R108, R108, 0.25 ;  /* 0x3e8000006c6c5820 */ /* 0x000fe40000400000 */
[----:B------:R-:W-:Y:S02]  /*ae30*/  @P5 FMUL R79, R79, 0.25 ;  /* 0x3e8000004f4f5820 */ /* 0x000fe40000400000 */
[----:B------:R-:W-:Y:S02]  /*ae40*/  @P5 FMUL R115, R115, 0.25 ;  /* 0x3e80000073735820 */ /* 0x000fe40000400000 */
[----:B------:R-:W-:Y:S02]  /*ae50*/  @P5 FMUL R114, R114, 0.25 ;  /* 0x3e80000072725820 */ /* 0x000fe40000400000 */
[----:B------:R-:W-:-:S02]  /*ae60*/  @P5 FMUL R119, R119, 0.25 ;  /* 0x3e80000077775820 */ /* 0x000fc40000400000 */
[----:B------:R-:W-:Y:S01]  /*ae70*/  @P5 FMUL R118, R118, 0.25 ;  /* 0x3e80000076765820 */ /* 0x000fe20000400000 */
[----:B------:R-:W-:Y:S01]  /*ae80*/  FSETP.GEU.AND P5, PT, |R243|, 1.175494350822287508e-38, PT ;  /* 0x00800000f300780b */ /* 0x000fe20003fae200 */
[----:B------:R-:W-:Y:S02]  /*ae90*/  @P2 FMUL R6, R6, 0.25 ;  /* 0x3e80000006062820 */ /* 0x000fe40000400000 */
[----:B------:R-:W-:Y:S02]  /*aea0*/  @P2 FMUL R5, R5, 0.25 ;  /* 0x3e80000005052820 */ /* 0x000fe40000400000 */
[----:B------:R-:W-:Y:S02]  /*aeb0*/  @P2 FMUL R4, R4, 0.25 ;  /* 0x3e80000004042820 */ /* 0x000fe40000400000 */
[----:B------:R-:W-:Y:S02]  /*aec0*/  @P2 FMUL R76, R76, 0.25 ;  /* 0x3e8000004c4c2820 */ /* 0x000fe40000400000 */
[----:B------:R-:W-:-:S02]  /*aed0*/  @P2 FMUL R113, R113, 0.25 ;  /* 0x3e80000071712820 */ /* 0x000fc40000400000 */
[----:B------:R-:W-:Y:S02]  /*aee0*/  @P2 FMUL R112, R112, 0.25 ;  /* 0x3e80000070702820 */ /* 0x000fe40000400000 */
[----:B------:R-:W-:Y:S02]  /*aef0*/  @P2 FMUL R117, R117, 0.25 ;  /* 0x3e80000075752820 */ /* 0x000fe40000400000 */
[----:B------:R-:W-:Y:S01]  /*af00*/  @P2 FMUL R116, R116, 0.25 ;  /* 0x3e80000074742820 */ /* 0x000fe20000400000 */
[----:B------:R-:W-:Y:S01]  /*af10*/  FSETP.GT.AND P2, PT, |R244|, 8.50705917302346158658e+37, PT ;  /* 0x7e800000f400780b */ /* 0x000fe20003f44200 */
[C---:B------:R-:W-:Y:S02]  /*af20*/  FMUL R87, R92.reuse, R69 ;  /* 0x000000455c577220 */ /* 0x040fe40000400000 */
[C---:B------:R-:W-:Y:S02]  /*af30*/  FMUL R90, R92.reuse, R162 ;  /* 0x000000a25c5a7220 */ /* 0x040fe40000400000 */
[----:B------:R-:W-:-:S02]  /*af40*/  FMUL R94, R92, R161 ;  /* 0x000000a15c5e7220 */ /* 0x000fc40000400000 */
[C---:B------:R-:W-:Y:S01]  /*af50*/  FMUL R85, R92.reuse, R160 ;  /* 0x000000a05c557220 */ /* 0x040fe20000400000 */
[----:B------:R-:W-:Y:S01]  /*af60*/  F2FP.PACK_AB R87, R87, R90 ;  /* 0x0000005a5757723e */ /* 0x000fe200000000ff */
[C---:B------:R-:W-:Y:S02]  /*af70*/  FMUL R89, R92.reuse, R159 ;  /* 0x0000009f5c597220 */ /* 0x040fe40000400000 */
[C---:B------:R-:W-:Y:S02]  /*af80*/  FMUL R86, R92.reuse, R111 ;  /* 0x0000006f5c567220 */ /* 0x040fe40000400000 */
[----:B------:R-:W-:Y:S01]  /*af90*/  FMUL R92, R92, R110 ;  /* 0x0000006e5c5c7220 */ /* 0x000fe20000400000 */
[----:B------:R-:W-:Y:S01]  /*afa0*/  IADD3 R110, R241, -0x3f3504f3, RZ ;  /* 0xc0cafb0df16e7810 */ /* 0x000fe20007ffe0ff */
[----:B------:R-:W-:Y:S01]  /*afb0*/  @!P4 FMUL R108, R108, 16777216 ;  /* 0x4b8000006c6cc820 */ /* 0x000fe20000400000 */
[----:B------:R-:W-:Y:S01]  /*afc0*/  F2FP.PACK_AB R86, R85, R86 ;  /* 0x000000565556723e */ /* 0x000fe200000000ff */
[----:B------:R-:W-:Y:S01]  /*afd0*/  @!P4 FMUL R79, R79, 16777216 ;  /* 0x4b8000004f4fc820 */ /* 0x000fe20000400000 */
[----:B------:R-:W-:Y:S01]  /*afe0*/  LOP3.LUT R110, R110, 0xff800000, RZ, 0xc0, !PT ;  /* 0xff8000006e6e7812 */ /* 0x000fe200078ec0ff */
[----:B------:R-:W-:-:S02]  /*aff0*/  @!P4 FMUL R115, R115, 16777216 ;  /* 0x4b8000007373c820 */ /* 0x000fc40000400000 */
[----:B------:R-:W-:Y:S01]  /*b000*/  @!P4 FMUL R114, R114, 16777216 ;  /* 0x4b8000007272c820 */ /* 0x000fe20000400000 */
[----:B------:R-:W-:Y:S01]  /*b010*/  STS.64 [R3+0x680], R86 ;  /* 0x0006805603007388 */ /* 0x000fe20000000a00 */
[----:B------:R-:W-:Y:S02]  /*b020*/  @!P4 FMUL R119, R119, 16777216 ;  /* 0x4b8000007777c820 */ /* 0x000fe40000400000 */
[----:B------:R-:W-:Y:S01]  /*b030*/  @!P4 FMUL R118, R118, 16777216 ;  /* 0x4b8000007676c820 */ /* 0x000fe20000400000 */
[----:B------:R-:W-:Y:S01]  /*b040*/  FSETP.GT.AND P4, PT, |R243|, 8.50705917302346158658e+37, PT ;  /* 0x7e800000f300780b */ /* 0x000fe20003f84200 */
[----:B------:R-:W-:Y:S02]  /*b050*/  @!P3 FMUL R6, R6, 16777216 ;  /* 0x4b8000000606b820 */ /* 0x000fe40000400000 */
[----:B------:R-:W-:Y:S02]  /*b060*/  @!P3 FMUL R5, R5, 16777216 ;  /* 0x4b8000000505b820 */ /* 0x000fe40000400000 */
[----:B------:R-:W-:-:S02]  /*b070*/  @!P3 FMUL R4, R4, 16777216 ;  /* 0x4b8000000404b820 */ /* 0x000fc40000400000 */
[----:B------:R-:W-:Y:S02]  /*b080*/  @!P3 FMUL R76, R76, 16777216 ;  /* 0x4b8000004c4cb820 */ /* 0x000fe40000400000 */
[----:B------:R-:W-:Y:S02]  /*b090*/  @!P3 FMUL R113, R113, 16777216 ;  /* 0x4b8000007171b820 */ /* 0x000fe40000400000 */
[----:B------:R-:W-:Y:S02]  /*b0a0*/  @!P3 FMUL R112, R112, 16777216 ;  /* 0x4b8000007070b820 */ /* 0x000fe40000400000 */
[----:B------:R-:W-:Y:S02]  /*b0b0*/  @!P3 FMUL R117, R117, 16777216 ;  /* 0x4b8000007575b820 */ /* 0x000fe40000400000 */
[----:B------:R-:W-:Y:S01]  /*b0c0*/  @!P3 FMUL R116, R116, 16777216 ;  /* 0x4b8000007474b820 */ /* 0x000fe20000400000 */
[----:B------:R-:W-:Y:S01]  /*b0d0*/  FSETP.GEU.AND P3, PT, |R244|, 1.175494350822287508e-38, PT ;  /* 0x00800000f400780b */ /* 0x000fe20003f6e200 */
[----:B-1----:R-:W-:-:S02]  /*b0e0*/  FFMA.FTZ R252, R71, 1.1920928955078125e-07, R252 ;  /* 0x3400000047fc7823 */ /* 0x002fc400000100fc */
[C---:B------:R-:W-:Y:S02]  /*b0f0*/  FMUL R71, R88.reuse, R79 ;  /* 0x0000004f58477220 */ /* 0x040fe40000400000 */
[----:B------:R-:W-:Y:S02]  /*b100*/  FMUL R79, R88, R119 ;  /* 0x00000077584f7220 */ /* 0x000fe40000400000 */
[C---:B0-----:R-:W-:Y:S01]  /*b110*/  FMUL R119, R95.reuse, R5 ;  /* 0x000000055f777220 */ /* 0x041fe20000400000 */
[----:B------:R-:W-:Y:S01]  /*b120*/  F2FP.PACK_AB R71, R68, R71 ;  /* 0x000000474447723e */ /* 0x000fe200000000ff */
[----:B------:R-:W-:Y:S01]  /*b130*/  FMUL R162, R95, R116 ;  /* 0x000000745fa27220 */ /* 0x000fe20000400000 */
[----:B------:R-:W-:Y:S01]  /*b140*/  FSEL R116, RZ, -23, P6 ;  /* 0xc1b80000ff747808 */ /* 0x000fe20003000000 */
[----:B------:R0:W1:Y:S01]  /*b150*/  I2F R5, R110 ;  /* 0x0000006e00057306 */ /* 0x0000620000201400 */
[C---:B------:R-:W-:Y:S01]  /*b160*/  FMUL R242, R246.reuse, 8388608 ;  /* 0x4b000000f6f27820 */ /* 0x040fe20000400000 */
[----:B------:R-:W-:Y:S01]  /*b170*/  FSETP.GEU.AND P6, PT, R246, 1.175494350822287508e-38, PT ;  /* 0x00800000f600780b */ /* 0x000fe20003fce000 */
[----:B------:R-:W-:-:S02]  /*b180*/  @P2 FMUL R244, R244, 0.25 ;  /* 0x3e800000f4f42820 */ /* 0x000fc40000400000 */
[----:B------:R-:W-:Y:S01]  /*b190*/  FMUL R159, R95, R112 ;  /* 0x000000705f9f7220 */ /* 0x000fe20000400000 */
[----:B------:R-:W-:Y:S01]  /*b1a0*/  FSEL R242, R242, R246, !P6 ;  /* 0x000000f6f2f27208 */ /* 0x000fe20007000000 */
[----:B------:R-:W-:Y:S02]  /*b1b0*/  @P4 FMUL R243, R243, 0.25 ;  /* 0x3e800000f3f34820 */ /* 0x000fe40000400000 */
[----:B------:R-:W-:Y:S01]  /*b1c0*/  @!P3 FMUL R244, R244, 16777216 ;  /* 0x4b800000f4f4b820 */ /* 0x000fe20000400000 */
[----:B0-----:R-:W-:Y:S01]  /*b1d0*/  IADD3 R110, R241, -R110, RZ ;  /* 0x8000006ef16e7210 */ /* 0x001fe20007ffe0ff */
[----:B------:R-:W-:Y:S01]  /*b1e0*/  FMUL R112, R95, R117 ;  /* 0x000000755f707220 */ /* 0x000fe20000400000 */
[----:B------:R-:W-:Y:S01]  /*b1f0*/  IADD3 R117, R242, -0x3f3504f3, RZ ;  /* 0xc0cafb0df2757810 */ /* 0x000fe20007ffe0ff */
[----:B------:R-:W-:Y:S01]  /*b200*/  @P4 FMUL R123, R123, 0.25 ;  /* 0x3e8000007b7b4820 */ /* 0x000fe20000400000 */
[----:B------:R-:W0:Y:S01]  /*b210*/  MUFU.RCP R168, R244 ;  /* 0x000000f400a87308 */ /* 0x000e220000001000 */
[----:B------:R-:W-:Y:S01]  /*b220*/  @P4 FMUL R122, R122, 0.25 ;  /* 0x3e8000007a7a4820 */ /* 0x000fe20000400000 */
[----:B------:R-:W-:Y:S01]  /*b230*/  LOP3.LUT R117, R117, 0xff800000, RZ, 0xc0, !PT ;  /* 0xff80000075757812 */ /* 0x000fe200078ec0ff */
[----:B------:R-:W-:-:S02]  /*b240*/  @P4 FMUL R127, R127, 0.25 ;  /* 0x3e8000007f7f4820 */ /* 0x000fc40000400000 */
[----:B------:R-:W-:Y:S02]  /*b250*/  @P4 FMUL R126, R126, 0.25 ;  /* 0x3e8000007e7e4820 */ /* 0x000fe40000400000 */
[----:B------:R-:W-:Y:S02]  /*b260*/  @P4 FMUL R131, R131, 0.25 ;  /* 0x3e80000083834820 */ /* 0x000fe40000400000 */
[----:B------:R-:W-:Y:S02]  /*b270*/  @P4 FMUL R130, R130, 0.25 ;  /* 0x3e80000082824820 */ /* 0x000fe40000400000 */
[----:B------:R-:W-:Y:S02]  /*b280*/  @P4 FMUL R135, R135, 0.25 ;  /* 0x3e80000087874820 */ /* 0x000fe40000400000 */
[----:B------:R-:W-:Y:S01]  /*b290*/  @P4 FMUL R134, R134, 0.25 ;  /* 0x3e80000086864820 */ /* 0x000fe20000400000 */
[----:B------:R-:W-:Y:S01]  /*b2a0*/  FSETP.GT.AND P4, PT, |R245|, 8.50705917302346158658e+37, PT ;  /* 0x7e800000f500780b */ /* 0x000fe20003f84200 */
[----:B------:R-:W-:-:S02]  /*b2b0*/  @!P5 FMUL R243, R243, 16777216 ;  /* 0x4b800000f3f3d820 */ /* 0x000fc40000400000 */
[----:B------:R-:W-:Y:S02]  /*b2c0*/  @!P5 FMUL R123, R123, 16777216 ;  /* 0x4b8000007b7bd820 */ /* 0x000fe40000400000 */
[----:B------:R-:W-:Y:S01]  /*b2d0*/  @!P5 FMUL R122, R122, 16777216 ;  /* 0x4b8000007a7ad820 */ /* 0x000fe20000400000 */
[----:B------:R-:W2:Y:S01]  /*b2e0*/  MUFU.RCP R111, R243 ;  /* 0x000000f3006f7308 */ /* 0x000ea20000001000 */
[----:B------:R-:W-:Y:S02]  /*b2f0*/  @!P5 FMUL R127, R127, 16777216 ;  /* 0x4b8000007f7fd820 */ /* 0x000fe40000400000 */
[----:B------:R-:W-:Y:S02]  /*b300*/  @!P5 FMUL R126, R126, 16777216 ;  /* 0x4b8000007e7ed820 */ /* 0x000fe40000400000 */
[----:B------:R-:W-:Y:S02]  /*b310*/  @!P5 FMUL R131, R131, 16777216 ;  /* 0x4b8000008383d820 */ /* 0x000fe40000400000 */
[----:B------:R-:W-:-:S02]  /*b320*/  @!P5 FMUL R130, R130, 16777216 ;  /* 0x4b8000008282d820 */ /* 0x000fc40000400000 */
[----:B------:R-:W-:Y:S02]  /*b330*/  @!P5 FMUL R135, R135, 16777216 ;  /* 0x4b8000008787d820 */ /* 0x000fe40000400000 */
[----:B------:R-:W-:Y:S01]  /*b340*/  @!P5 FMUL R134, R134, 16777216 ;  /* 0x4b8000008686d820 */ /* 0x000fe20000400000 */
[----:B------:R-:W-:Y:S01]  /*b350*/  FSETP.GEU.AND P5, PT, |R245|, 1.175494350822287508e-38, PT ;  /* 0x00800000f500780b */ /* 0x000fe20003fae200 */
        /* <DEDUP_REMOVED lines=16> */
[----:B------:R-:W-:Y:S01]  /*b460*/  @!P3 FMUL R132, R132, 16777216 ;  /* 0x4b8000008484b820 */ /* 0x000fe20000400000 */
[----:B------:R-:W-:Y:S01]  /*b470*/  FSETP.GEU.AND P3, PT, |R246|, 1.175494350822287508e-38, PT ;  /* 0x00800000f600780b */ /* 0x000fe20003f6e200 */
[----:B-1----:R-:W-:-:S02]  /*b480*/  FFMA.FTZ R116, R5, 1.1920928955078125e-07, R116 ;  /* 0x3400000005747823 */ /* 0x002fc40000010074 */
[----:B------:R1:W3:Y:S01]  /*b490*/  I2F R5, R117 ;  /* 0x0000007500057306 */ /* 0x0002e20000201400 */
[----:B------:R-:W-:Y:S02]  /*b4a0*/  FMUL R80, R75, R80 ;  /* 0x000000504b507220 */ /* 0x000fe40000400000 */
[C---:B------:R-:W-:Y:S02]  /*b4b0*/  FMUL R69, R88.reuse, R108 ;  /* 0x0000006c58457220 */ /* 0x040fe40000400000 */
[----:B------:R-:W-:Y:S01]  /*b4c0*/  FMUL R70, R88, R115 ;  /* 0x0000007358467220 */ /* 0x000fe20000400000 */
[----:B------:R-:W-:Y:S01]  /*b4d0*/  F2FP.PACK_AB R82, R80, R81 ;  /* 0x000000515052723e */ /* 0x000fe200000000ff */
[C---:B------:R-:W-:Y:S02]  /*b4e0*/  FMUL R75, R88.reuse, R114 ;  /* 0x00000072584b7220 */ /* 0x040fe40000400000 */
[----:B------:R-:W-:Y:S01]  /*b4f0*/  FMUL R118, R88, R118 ;  /* 0x0000007658767220 */ /* 0x000fe20000400000 */
[----:B------:R-:W-:Y:S01]  /*b500*/  IADD3 R88, R239, -0x3f3504f3, RZ ;  /* 0xc0cafb0def587810 */ /* 0x000fe20007ffe0ff */
[C---:B------:R-:W-:Y:S01]  /*b510*/  FMUL R114, R95.reuse, R6 ;  /* 0x000000065f727220 */ /* 0x040fe20000400000 */
[----:B------:R-:W-:Y:S01]  /*b520*/  STS.64 [R3+0x300], R82 ;  /* 0x0003005203007388 */ /* 0x000fe20000000a00 */
[C---:B------:R-:W-:Y:S01]  /*b530*/  FMUL R115, R95.reuse, R4 ;  /* 0x000000045f737220 */ /* 0x040fe20000400000 */
[----:B------:R-:W-:Y:S01]  /*b540*/  LOP3.LUT R88, R88, 0xff800000, RZ, 0xc0, !PT ;  /* 0xff80000058587812 */ /* 0x000fe200078ec0ff */
[C---:B------:R-:W-:Y:S01]  /*b550*/  FMUL R160, R95.reuse, R76 ;  /* 0x0000004c5fa07220 */ /* 0x040fe20000400000 */
[----:B-1----:R-:W-:Y:S01]  /*b560*/  IADD3 R117, R242, -R117, RZ ;  /* 0x80000075f2757210 */ /* 0x002fe20007ffe0ff */
[----:B------:R-:W-:Y:S01]  /*b570*/  FMUL R113, R95, R113 ;  /* 0x000000715f717220 */ /* 0x000fe20000400000 */
[----:B------:R-:W-:Y:S01]  /*b580*/  IADD3 R95, R240, -0x3f3504f3, RZ ;  /* 0xc0cafb0df05f7810 */ /* 0x000fe20007ffe0ff */
[----:B------:R-:W-:Y:S01]  /*b590*/  @P4 FMUL R245, R245, 0.25 ;  /* 0x3e800000f5f54820 */ /* 0x000fe20000400000 */
[----:B------:R1:W4:Y:S01]  /*b5a0*/  I2F R100, R88 ;  /* 0x0000005800647306 */ /* 0x0003220000201400 */
[----:B------:R-:W-:Y:S01]  /*b5b0*/  @P4 FMUL R155, R155, 0.25 ;  /* 0x3e8000009b9b4820 */ /* 0x000fe20000400000 */
[----:B------:R-:W-:Y:S01]  /*b5c0*/  LOP3.LUT R95, R95, 0xff800000, RZ, 0xc0, !PT ;  /* 0xff8000005f5f7812 */ /* 0x000fe200078ec0ff */
[----:B------:R-:W-:Y:S01]  /*b5d0*/  @P4 FMUL R154, R154, 0.25 ;  /* 0x3e8000009a9a4820 */ /* 0x000fe20000400000 */
[----:B------:R-:W-:Y:S01]  /*b5e0*/  F2FP.PACK_AB R118, R75, R118 ;  /* 0x000000764b76723e */ /* 0x000fe200000000ff */
[----:B------:R-:W-:Y:S01]  /*b5f0*/  @P4 FMUL R151, R151, 0.25 ;  /* 0x3e80000097974820 */ /* 0x000fe20000400000 */
[----:B------:R-:W-:Y:S01]  /*b600*/  F2FP.PACK_AB R70, R70, R79 ;  /* 0x0000004f4646723e */ /* 0x000fe200000000ff */
[----:B------:R-:W-:Y:S01]  /*b610*/  @P4 FMUL R150, R150, 0.25 ;  /* 0x3e80000096964820 */ /* 0x000fe20000400000 */
[----:B------:R-:W5:Y:S01]  /*b620*/  I2F R4, R95 ;  /* 0x0000005f00047306 */ /* 0x000f620000201400 */
[----:B------:R-:W-:Y:S01]  /*b630*/  @P4 FMUL R147, R147, 0.25 ;  /* 0x3e80000093934820 */ /* 0x000fe20000400000 */
[----:B-1----:R-:W-:Y:S01]  /*b640*/  IADD3 R88, R239, -R88, RZ ;  /* 0x80000058ef587210 */ /* 0x002fe20007ffe0ff */
[----:B------:R-:W-:-:S02]  /*b650*/  @P4 FMUL R146, R146, 0.25 ;  /* 0x3e80000092924820 */ /* 0x000fc40000400000 */
[----:B------:R-:W-:Y:S02]  /*b660*/  @P4 FMUL R143, R143, 0.25 ;  /* 0x3e8000008f8f4820 */ /* 0x000fe40000400000 */
[----:B------:R-:W-:Y:S01]  /*b670*/  @P4 FMUL R142, R142, 0.25 ;  /* 0x3e8000008e8e4820 */ /* 0x000fe20000400000 */
[----:B------:R-:W-:Y:S01]  /*b680*/  FSETP.GT.AND P4, PT, |R247|, 8.50705917302346158658e+37, PT ;  /* 0x7e800000f700780b */ /* 0x000fe20003f84200 */
[----:B------:R-:W-:Y:S02]  /*b690*/  @!P5 FMUL R245, R245, 16777216 ;  /* 0x4b800000f5f5d820 */ /* 0x000fe40000400000 */
        /* <DEDUP_REMOVED lines=9> */
[----:B------:R-:W-:-:S02]  /*b730*/  @P2 FMUL R246, R246, 0.25 ;  /* 0x3e800000f6f62820 */ /* 0x000fc40000400000 */
[----:B0-----:R-:W-:Y:S01]  /*b740*/  FMUL R166, R168, R124 ;  /* 0x0000007ca8a67220 */ /* 0x001fe20000400000 */
[----:B------:R-:W-:Y:S01]  /*b750*/  FSEL R124, RZ, -23, P6 ;  /* 0xc1b80000ff7c7808 */ /* 0x000fe20003000000 */
[C---:B------:R-:W-:Y:S01]  /*b760*/  FMUL R243, R247.reuse, 8388608 ;  /* 0x4b000000f7f37820 */ /* 0x040fe20000400000 */
[----:B------:R-:W-:Y:S01]  /*b770*/  FSETP.GEU.AND P6, PT, R247, 1.175494350822287508e-38, PT ;  /* 0x00800000f700780b */ /* 0x000fe20003fce000 */
[----:B------:R-:W-:Y:S02]  /*b780*/  @!P3 FMUL R246, R246, 16777216 ;  /* 0x4b800000f6f6b820 */ /* 0x000fe40000400000 */
[----:B--2---:R-:W-:Y:S01]  /*b790*/  FMUL R108, R111, R135 ;  /* 0x000000876f6c7220 */ /* 0x004fe20000400000 */
[----:B------:R-:W-:Y:S01]  /*b7a0*/  FSEL R243, R243, R247, !P6 ;  /* 0x000000f7f3f37208 */ /* 0x000fe20007000000 */
[----:B------:R-:W-:Y:S02]  /*b7b0*/  FMUL R135, R168, R125 ;  /* 0x0000007da8877220 */ /* 0x000fe40000400000 */
[----:B------:R-:W0:Y:S01]  /*b7c0*/  MUFU.RCP R125, R245 ;  /* 0x000000f5007d7308 */ /* 0x000e220000001000 */
[----:B---3--:R-:W-:-:S02]  /*b7d0*/  FFMA.FTZ R124, R5, 1.1920928955078125e-07, R124 ;  /* 0x34000000057c7823 */ /* 0x008fc4000001007c */
[----:B------:R-:W-:Y:S02]  /*b7e0*/  @P2 FMUL R153, R153, 0.25 ;  /* 0x3e80000099992820 */ /* 0x000fe40000400000 */
[----:B------:R-:W-:Y:S02]  /*b7f0*/  @P2 FMUL R152, R152, 0.25 ;  /* 0x3e80000098982820 */ /* 0x000fe40000400000 */
[----:B------:R-:W-:Y:S01]  /*b800*/  @P2 FMUL R149, R149, 0.25 ;  /* 0x3e80000095952820 */ /* 0x000fe20000400000 */
[----:B------:R-:W1:Y:S01]  /*b810*/  MUFU.RCP R5, R246 ;  /* 0x000000f600057308 */ /* 0x000e620000001000 */
[----:B------:R-:W-:Y:S02]  /*b820*/  @P2 FMUL R148, R148, 0.25 ;  /* 0x3e80000094942820 */ /* 0x000fe40000400000 */
[----:B------:R-:W-:Y:S02]  /*b830*/  @P2 FMUL R145, R145, 0.25 ;  /* 0x3e80000091912820 */ /* 0x000fe40000400000 */
[----:B------:R-:W-:-:S02]  /*b840*/  @P2 FMUL R144, R144, 0.25 ;  /* 0x3e80000090902820 */ /* 0x000fc40000400000 */
[----:B------:R-:W-:Y:S02]  /*b850*/  @P2 FMUL R141, R141, 0.25 ;  /* 0x3e8000008d8d2820 */ /* 0x000fe40000400000 */
[----:B------:R-:W-:Y:S01]  /*b860*/  @P2 FMUL R140, R140, 0.25 ;  /* 0x3e8000008c8c2820 */ /* 0x000fe20000400000 */
[C---:B------:R-:W-:Y:S01]  /*b870*/  FSETP.GEU.AND P2, PT, R248.reuse, 1.175494350822287508e-38, PT ;  /* 0x00800000f800780b */ /* 0x040fe20003f4e000 */
[----:B------:R-:W-:Y:S02]  /*b880*/  FMUL R244, R248, 8388608 ;  /* 0x4b000000f8f47820 */ /* 0x000fe40000400000 */
[----:B------:R-:W-:Y:S02]  /*b890*/  @P4 FMUL R247, R247, 0.25 ;  /* 0x3e800000f7f74820 */ /* 0x000fe40000400000 */
[----:B------:R-:W-:Y:S01]  /*b8a0*/  FMUL R101, R111, R126 ;  /* 0x0000007e6f657220 */ /* 0x000fe20000400000 */
[----:B------:R-:W-:Y:S01]  /*b8b0*/  IADD3 R126, R243, -0x3f3504f3, RZ ;  /* 0xc0cafb0df37e7810 */ /* 0x000fe20007ffe0ff */
[----:B------:R-:W-:Y:S01]  /*b8c0*/  @!P5 FMUL R247, R247, 16777216 ;  /* 0x4b800000f7f7d820 */ /* 0x000fe20000400000 */
[----:B------:R-:W-:Y:S01]  /*b8d0*/  FSEL R244, R244, R248, !P2 ;  /* 0x000000f8f4f47208 */ /* 0x000fe20005000000 */
[----:B----4-:R-:W-:Y:S01]  /*b8e0*/  FFMA.FTZ R76, R100, 1.1920928955078125e-07, R7 ;  /* 0x34000000644c7823 */ /* 0x010fe20000010007 */
[----:B------:R-:W-:Y:S01]  /*b8f0*/  LOP3.LUT R126, R126, 0xff800000, RZ, 0xc0, !PT ;  /* 0xff8000007e7e7812 */ /* 0x000fe200078ec0ff */
[----:B------:R-:W-:Y:S01]  /*b900*/  FMUL R161, R168, R129 ;  /* 0x00000081a8a17220 */ /* 0x000fe20000400000 */
[----:B------:R-:W2:Y:S01]  /*b910*/  MUFU.RCP R6, R247 ;  /* 0x000000f700067308 */ /* 0x000ea20000001000 */
[C---:B------:R-:W-:Y:S01]  /*b920*/  FMUL R100, R111.reuse, R127 ;  /* 0x0000007f6f647220 */ /* 0x040fe20000400000 */
[----:B------:R-:W-:Y:S01]  /*b930*/  IADD3 R129, R244, -0x3f3504f3, RZ ;  /* 0xc0cafb0df4817810 */ /* 0x000fe20007ffe0ff */
[C---:B------:R-:W-:Y:S01]  /*b940*/  FMUL R123, R111.reuse, R123 ;  /* 0x0000007b6f7b7220 */ /* 0x040fe20000400000 */
[----:B------:R-:W-:Y:S01]  /*b950*/  FSEL R127, RZ, -23, P6 ;  /* 0xc1b80000ff7f7808 */ /* 0x000fe20003000000 */
[C---:B------:R-:W-:Y:S01]  /*b960*/  FMUL R122, R111.reuse, R122 ;  /* 0x0000007a6f7a7220 */ /* 0x040fe20000400000 */
[----:B------:R-:W-:Y:S01]  /*b970*/  FSETP.GT.AND P6, PT, |R248|, 8.50705917302346158658e+37, PT ;  /* 0x7e800000f800780b */ /* 0x000fe20003fc4200 */
[----:B------:R-:W-:Y:S01]  /*b980*/  FMUL R131, R111, R131 ;  /* 0x000000836f837220 */ /* 0x000fe20000400000 */
[----:B------:R-:W-:Y:S01]  /*b990*/  LOP3.LUT R129, R129, 0xff800000, RZ, 0xc0, !PT ;  /* 0xff80000081817812 */ /* 0x000fe200078ec0ff */
[----:B------:R-:W-:Y:S01]  /*b9a0*/  FMUL R130, R111, R130 ;  /* 0x000000826f827220 */ /* 0x000fe20000400000 */
[----:B------:R-:W-:Y:S01]  /*b9b0*/  F2FP.PACK_AB R123, R123, R100 ;  /* 0x000000647b7b723e */ /* 0x000fe200000000ff */
[----:B-----5:R-:W-:-:S02]  /*b9c0*/  FFMA.FTZ R109, R4, 1.1920928955078125e-07, R109 ;  /* 0x34000000046d7823 */ /* 0x020fc4000001006d */
[----:B------:R-:W-:Y:S01]  /*b9d0*/  @!P3 FMUL R149, R149, 16777216 ;  /* 0x4b8000009595b820 */ /* 0x000fe20000400000 */
[----:B------:R-:W3:Y:S01]  /*b9e0*/  I2F R4, R126 ;  /* 0x0000007e00047306 */ /* 0x000ee20000201400 */
[----:B------:R-:W-:Y:S02]  /*b9f0*/  FMUL R111, R111, R134 ;  /* 0x000000866f6f7220 */ /* 0x000fe40000400000 */
[----:B------:R-:W-:Y:S02]  /*ba00*/  @!P3 FMUL R148, R148, 16777216 ;  /* 0x4b8000009494b820 */ /* 0x000fe40000400000 */
[----:B------:R-:W-:Y:S02]  /*ba10*/  @!P3 FMUL R144, R144, 16777216 ;  /* 0x4b8000009090b820 */ /* 0x000fe40000400000 */
[----:B------:R-:W-:Y:S02]  /*ba20*/  FMUL R134, R168, R121 ;  /* 0x00000079a8867220 */ /* 0x000fe40000400000 */
[----:B------:R-:W-:-:S02]  /*ba30*/  @!P3 FMUL R153, R153, 16777216 ;  /* 0x4b8000009999b820 */ /* 0x000fc40000400000 */
[----:B------:R-:W-:Y:S02]  /*ba40*/  @!P3 FMUL R152, R152, 16777216 ;  /* 0x4b8000009898b820 */ /* 0x000fe40000400000 */
[----:B------:R-:W-:Y:S02]  /*ba50*/  @!P3 FMUL R145, R145, 16777216 ;  /* 0x4b8000009191b820 */ /* 0x000fe40000400000 */
[----:B------:R-:W-:Y:S02]  /*ba60*/  @!P3 FMUL R141, R141, 16777216 ;  /* 0x4b8000008d8db820 */ /* 0x000fe40000400000 */
[----:B------:R-:W-:Y:S01]  /*ba70*/  @!P3 FMUL R140, R140, 16777216 ;  /* 0x4b8000008c8cb820 */ /* 0x000fe20000400000 */
[----:B------:R-:W-:Y:S01]  /*ba80*/  FSETP.GEU.AND P3, PT, |R248|, 1.175494350822287508e-38, PT ;  /* 0x00800000f800780b */ /* 0x000fe20003f6e200 */
[----:B------:R-:W-:Y:S02]  /*ba90*/  FMUL R165, R168, R128 ;  /* 0x00000080a8a57220 */ /* 0x000fe40000400000 */
[----:B0-----:R-:W-:-:S02]  /*baa0*/  FMUL R121, R125, R150 ;  /* 0x000000967d797220 */ /* 0x001fc40000400000 */
[----:B------:R-:W-:Y:S02]  /*bab0*/  FMUL R128, R125, R143 ;  /* 0x0000008f7d807220 */ /* 0x000fe40000400000 */
[C---:B-1----:R-:W-:Y:S02]  /*bac0*/  FMUL R150, R5.reuse, R149 ;  /* 0x0000009505967220 */ /* 0x042fe40000400000 */
[C---:B------:R-:W-:Y:S02]  /*bad0*/  FMUL R149, R5.reuse, R148 ;  /* 0x0000009405957220 */ /* 0x040fe40000400000 */
[C---:B------:R-:W-:Y:S02]  /*bae0*/  FMUL R143, R5.reuse, R144 ;  /* 0x00000090058f7220 */ /* 0x040fe40000400000 */
[C---:B------:R-:W-:Y:S02]  /*baf0*/  FMUL R153, R5.reuse, R153 ;  /* 0x0000009905997220 */ /* 0x040fe40000400000 */
[----:B------:R-:W-:-:S02]  /*bb00*/  FMUL R152, R5, R152 ;  /* 0x0000009805987220 */ /* 0x000fc40000400000 */
[C---:B------:R-:W-:Y:S02]  /*bb10*/  FMUL R145, R5.reuse, R145 ;  /* 0x0000009105917220 */ /* 0x040fe40000400000 */
[C---:B------:R-:W-:Y:S02]  /*bb20*/  FMUL R144, R5.reuse, R141 ;  /* 0x0000008d05907220 */ /* 0x040fe40000400000 */
[----:B------:R-:W-:Y:S02]  /*bb30*/  FMUL R148, R5, R140 ;  /* 0x0000008c05947220 */ /* 0x000fe40000400000 */
[----:B------:R-:W-:Y:S01]  /*bb40*/  @P4 FMUL R19, R19, 0.25 ;  /* 0x3e80000013134820 */ /* 0x000fe20000400000 */
[----:B------:R0:W1:Y:S01]  /*bb50*/  I2F R5, R129 ;  /* 0x0000008100057306 */ /* 0x0000620000201400 */
[----:B------:R-:W-:Y:S02]  /*bb60*/  @P4 FMUL R139, R139, 0.25 ;  /* 0x3e8000008b8b4820 */ /* 0x000fe40000400000 */
[----:B------:R-:W-:-:S02]  /*bb70*/  @P4 FMUL R138, R138, 0.25 ;  /* 0x3e8000008a8a4820 */ /* 0x000fc40000400000 */
[----:B------:R-:W-:Y:S02]  /*bb80*/  @P4 FMUL R11, R11, 0.25 ;  /* 0x3e8000000b0b4820 */ /* 0x000fe40000400000 */
[----:B------:R-:W-:Y:S02]  /*bb90*/  @P4 FMUL R10, R10, 0.25 ;  /* 0x3e8000000a0a4820 */ /* 0x000fe40000400000 */
[----:B------:R-:W-:Y:S01]  /*bba0*/  @P4 FMUL R15, R15, 0.25 ;  /* 0x3e8000000f0f4820 */ /* 0x000fe20000400000 */
[----:B0-----:R-:W-:Y:S01]  /*bbb0*/  IADD3 R129, R244, -R129, RZ ;  /* 0x80000081f4817210 */ /* 0x001fe20007ffe0ff */
[----:B------:R-:W-:Y:S02]  /*bbc0*/  @P4 FMUL R14, R14, 0.25 ;  /* 0x3e8000000e0e4820 */ /* 0x000fe40000400000 */
[----:B------:R-:W-:Y:S01]  /*bbd0*/  @P4 FMUL R18, R18, 0.25 ;  /* 0x3e80000012124820 */ /* 0x000fe20000400000 */
[C---:B------:R-:W-:Y:S01]  /*bbe0*/  FSETP.GEU.AND P4, PT, R170.reuse, 1.175494350822287508e-38, PT ;  /* 0x00800000aa00780b */ /* 0x040fe20003f8e000 */
[----:B------:R-:W-:-:S02]  /*bbf0*/  FMUL R249, R170, 8388608 ;  /* 0x4b000000aaf97820 */ /* 0x000fc40000400000 */
[----:B------:R-:W-:Y:S02]  /*bc00*/  @!P5 FMUL R19, R19, 16777216 ;  /* 0x4b8000001313d820 */ /* 0x000fe40000400000 */
[----:B------:R-:W-:Y:S01]  /*bc10*/  FMUL R163, R168, R120 ;  /* 0x00000078a8a37220 */ /* 0x000fe20000400000 */
[----:B------:R-:W-:Y:S01]  /*bc20*/  FSEL R249, R249, R170, !P4 ;  /* 0x000000aaf9f97208 */ /* 0x000fe20006000000 */
[----:B------:R-:W-:Y:S02]  /*bc30*/  @!P5 FMUL R18, R18, 16777216 ;  /* 0x4b8000001212d820 */ /* 0x000fe40000400000 */
[C---:B------:R-:W-:Y:S02]  /*bc40*/  FMUL R155, R125.reuse, R155 ;  /* 0x0000009b7d9b7220 */ /* 0x040fe40000400000 */
[C---:B------:R-:W-:Y:S02]  /*bc50*/  FMUL R154, R125.reuse, R154 ;  /* 0x0000009a7d9a7220 */ /* 0x040fe40000400000 */
[----:B------:R-:W-:-:S02]  /*bc60*/  FMUL R120, R125, R151 ;  /* 0x000000977d787220 */ /* 0x000fc40000400000 */
[C---:B------:R-:W-:Y:S02]  /*bc70*/  FMUL R147, R125.reuse, R147 ;  /* 0x000000937d937220 */ /* 0x040fe40000400000 */
[----:B------:R-:W-:Y:S01]  /*bc80*/  FMUL R146, R125, R146 ;  /* 0x000000927d927220 */ /* 0x000fe20000400000 */
[----:B------:R-:W-:Y:S01]  /*bc90*/  F2FP.PACK_AB R155, R155, R120 ;  /* 0x000000789b9b723e */ /* 0x000fe200000000ff */
[----:B------:R-:W-:Y:S02]  /*bca0*/  FMUL R125, R125, R142 ;  /* 0x0000008e7d7d7220 */ /* 0x000fe40000400000 */
[----:B--2---:R-:W-:Y:S02]  /*bcb0*/  FMUL R142, R6, R19 ;  /* 0x00000013068e7220 */ /* 0x004fe40000400000 */
[----:B------:R-:W-:Y:S02]  /*bcc0*/  @P6 FMUL R248, R248, 0.25 ;  /* 0x3e800000f8f86820 */ /* 0x000fe40000400000 */
[----:B------:R-:W-:Y:S01]  /*bcd0*/  FMUL R19, R6, R18 ;  /* 0x0000001206137220 */ /* 0x000fe20000400000 */
[----:B------:R-:W-:Y:S01]  /*bce0*/  IADD3 R18, R249, -0x3f3504f3, RZ ;  /* 0xc0cafb0df9127810 */ /* 0x000fe20007ffe0ff */
[----:B------:R-:W-:-:S02]  /*bcf0*/  IMAD.MOV.U32 R7, RZ, RZ, R250 ;  /* 0x000000ffff077224 */ /* 0x000fc400078e00fa */
[----:B---3--:R-:W-:Y:S01]  /*bd00*/  FFMA.FTZ R127, R4, 1.1920928955078125e-07, R127 ;  /* 0x34000000047f7823 */ /* 0x008fe2000001007f */
[----:B------:R-:W-:Y:S01]  /*bd10*/  FSEL R4, RZ, -23, P2 ;  /* 0xc1b80000ff047808 */ /* 0x000fe20001000000 */
[----:B------:R-:W-:Y:S01]  /*bd20*/  @!P5 FMUL R139, R139, 16777216 ;  /* 0x4b8000008b8bd820 */ /* 0x000fe20000400000 */
[----:B------:R-:W-:Y:S01]  /*bd30*/  LOP3.LUT R18, R18, 0xff800000, RZ, 0xc0, !PT ;  /* 0xff80000012127812 */ /* 0x000fe200078ec0ff */
[----:B------:R-:W-:Y:S01]  /*bd40*/  @!P5 FMUL R138, R138, 16777216 ;  /* 0x4b8000008a8ad820 */ /* 0x000fe20000400000 */
[----:B------:R-:W-:Y:S01]  /*bd50*/  FSETP.GEU.AND P2, PT, |R7|, 1.175494350822287508e-38, PT ;  /* 0x008000000700780b */ /* 0x000fe20003f4e200 */
[----:B------:R-:W-:Y:S02]  /*bd60*/  @!P5 FMUL R11, R11, 16777216 ;  /* 0x4b8000000b0bd820 */ /* 0x000fe40000400000 */
[----:B------:R-:W-:Y:S02]  /*bd70*/  @!P5 FMUL R10, R10, 16777216 ;  /* 0x4b8000000a0ad820 */ /* 0x000fe40000400000 */
[----:B------:R-:W-:-:S02]  /*bd80*/  @!P5 FMUL R15, R15, 16777216 ;  /* 0x4b8000000f0fd820 */ /* 0x000fc40000400000 */
[----:B------:R-:W-:Y:S01]  /*bd90*/  @!P5 FMUL R14, R14, 16777216 ;  /* 0x4b8000000e0ed820 */ /* 0x000fe20000400000 */
[----:B------:R-:W-:Y:S01]  /*bda0*/  FSETP.GEU.AND P5, PT, R7, 1.175494350822287508e-38, PT ;  /* 0x008000000700780b */ /* 0x000fe20003fae000 */
[----:B------:R-:W-:Y:S02]  /*bdb0*/  @!P3 FMUL R248, R248, 16777216 ;  /* 0x4b800000f8f8b820 */ /* 0x000fe40000400000 */
[----:B------:R-:W-:Y:S02]  /*bdc0*/  FMUL R164, R168, R133 ;  /* 0x00000085a8a47220 */ /* 0x000fe40000400000 */
[----:B------:R-:W-:Y:S02]  /*bdd0*/  @P6 FMUL R137, R137, 0.25 ;  /* 0x3e80000089896820 */ /* 0x000fe40000400000 */
[----:B------:R-:W-:Y:S02]  /*bde0*/  @P6 FMUL R136, R136, 0.25 ;  /* 0x3e80000088886820 */ /* 0x000fe40000400000 */
[----:B------:R-:W-:-:S02]  /*bdf0*/  @P6 FMUL R9, R9, 0.25 ;  /* 0x3e80000009096820 */ /* 0x000fc40000400000 */
[----:B------:R-:W-:Y:S02]  /*be00*/  @P6 FMUL R8, R8, 0.25 ;  /* 0x3e80000008086820 */ /* 0x000fe40000400000 */
[----:B------:R-:W-:Y:S02]  /*be10*/  @P6 FMUL R13, R13, 0.25 ;  /* 0x3e8000000d0d6820 */ /* 0x000fe40000400000 */
[----:B------:R-:W-:Y:S02]  /*be20*/  @P6 FMUL R12, R12, 0.25 ;  /* 0x3e8000000c0c6820 */ /* 0x000fe40000400000 */
[----:B------:R-:W-:Y:S02]  /*be30*/  @P6 FMUL R17, R17, 0.25 ;  /* 0x3e80000011116820 */ /* 0x000fe40000400000 */
[----:B------:R-:W-:Y:S01]  /*be40*/  @P6 FMUL R16, R16, 0.25 ;  /* 0x3e80000010106820 */ /* 0x000fe20000400000 */
[----:B------:R-:W-:Y:S01]  /*be50*/  FSETP.GT.AND P6, PT, |R7|, 8.50705917302346158658e+37, PT ;  /* 0x7e8000000700780b */ /* 0x000fe20003fc4200 */
[----:B------:R-:W-:-:S02]  /*be60*/  FMUL R168, R168, R132 ;  /* 0x00000084a8a87220 */ /* 0x000fc40000400000 */
[C---:B------:R-:W-:Y:S02]  /*be70*/  FMUL R139, R6.reuse, R139 ;  /* 0x0000008b068b7220 */ /* 0x040fe40000400000 */
[C---:B------:R-:W-:Y:S02]  /*be80*/  FMUL R138, R6.reuse, R138 ;  /* 0x0000008a068a7220 */ /* 0x040fe40000400000 */
[C---:B------:R-:W-:Y:S02]  /*be90*/  FMUL R132, R6.reuse, R11 ;  /* 0x0000000b06847220 */ /* 0x040fe40000400000 */
[C---:B------:R-:W-:Y:S02]  /*bea0*/  FMUL R133, R6.reuse, R10 ;  /* 0x0000000a06857220 */ /* 0x040fe40000400000 */
[C---:B------:R-:W-:Y:S01]  /*beb0*/  FMUL R15, R6.reuse, R15 ;  /* 0x0000000f060f7220 */ /* 0x040fe20000400000 */
[----:B------:R-:W-:Y:S01]  /*bec0*/  F2FP.PACK_AB R139, R139, R132 ;  /* 0x000000848b8b723e */ /* 0x000fe200000000ff */
[----:B------:R-:W-:-:S02]  /*bed0*/  FMUL R140, R6, R14 ;  /* 0x0000000e068c7220 */ /* 0x000fc40000400000 */
[----:B------:R-:W0:Y:S01]  /*bee0*/  MUFU.RCP R6, R248 ;  /* 0x000000f800067308 */ /* 0x000e220000001000 */
[----:B-1----:R-:W-:Y:S01]  /*bef0*/  FFMA.FTZ R14, R5, 1.1920928955078125e-07, R4 ;  /* 0x34000000050e7823 */ /* 0x002fe20000010004 */
[----:B------:R-:W-:Y:S01]  /*bf00*/  FSEL R4, RZ, -23, P4 ;  /* 0xc1b80000ff047808 */ /* 0x000fe20002000000 */
[----:B------:R-:W-:Y:S01]  /*bf10*/  FMUL R250, R7, 8388608 ;  /* 0x4b00000007fa7820 */ /* 0x000fe20000400000 */
[----:B------:R-:W-:Y:S01]  /*bf20*/  FSETP.GEU.AND P4, PT, |R170|, 1.175494350822287508e-38, PT ;  /* 0x00800000aa00780b */ /* 0x000fe20003f8e200 */
[----:B------:R-:W-:Y:S01]  /*bf30*/  @!P3 FMUL R136, R136, 16777216 ;  /* 0x4b8000008888b820 */ /* 0x000fe20000400000 */
[----:B------:R-:W-:Y:S01]  /*bf40*/  F2FP.PACK_AB R140, R140, R19 ;  /* 0x000000138c8c723e */ /* 0x000fe200000000ff */
[----:B------:R-:W-:Y:S01]  /*bf50*/  @!P3 FMUL R9, R9, 16777216 ;  /* 0x4b8000000909b820 */ /* 0x000fe20000400000 */
[----:B------:R1:W2:Y:S01]  /*bf60*/  I2F R5, R18 ;  /* 0x0000001200057306 */ /* 0x0002a20000201400 */
[----:B------:R-:W-:Y:S01]  /*bf70*/  FSEL R250, R250, R7, !P5 ;  /* 0x00000007fafa7208 */ /* 0x000fe20006800000 */
[----:B------:R-:W-:-:S02]  /*bf80*/  @P6 FMUL R7, R7, 0.25 ;  /* 0x3e80000007076820 */ /* 0x000fc40000400000 */
[----:B------:R-:W-:Y:S02]  /*bf90*/  @!P3 FMUL R137, R137, 16777216 ;  /* 0x4b8000008989b820 */ /* 0x000fe40000400000 */
[----:B------:R-:W-:Y:S02]  /*bfa0*/  @!P3 FMUL R8, R8, 16777216 ;  /* 0x4b8000000808b820 */ /* 0x000fe40000400000 */
[----:B------:R-:W-:Y:S01]  /*bfb0*/  @!P3 FMUL R13, R13, 16777216 ;  /* 0x4b8000000d0db820 */ /* 0x000fe20000400000 */
[----:B-1----:R-:W-:Y:S01]  /*bfc0*/  IADD3 R18, R249, -R18, RZ ;  /* 0x80000012f9127210 */ /* 0x002fe20007ffe0ff */
[----:B------:R-:W-:Y:S02]  /*bfd0*/  @!P3 FMUL R12, R12, 16777216 ;  /* 0x4b8000000c0cb820 */ /* 0x000fe40000400000 */
[----:B------:R-:W-:Y:S02]  /*bfe0*/  @!P3 FMUL R17, R17, 16777216 ;  /* 0x4b8000001111b820 */ /* 0x000fe40000400000 */
[----:B------:R-:W-:Y:S01]  /*bff0*/  @!P3 FMUL R16, R16, 16777216 ;  /* 0x4b8000001010b820 */ /* 0x000fe20000400000 */
[----:B------:R-:W-:Y:S01]  /*c000*/  FSETP.GT.AND P3, PT, |R170|, 8.50705917302346158658e+37, PT ;  /* 0x7e800000aa00780b */ /* 0x000fe20003f64200 */
[----:B------:R-:W-:-:S02]  /*c010*/  @!P2 FMUL R7, R7, 16777216 ;  /* 0x4b8000000707a820 */ /* 0x000fc40000400000 */
[C---:B0-----:R-:W-:Y:S02]  /*c020*/  FMUL R11, R6.reuse, R136 ;  /* 0x00000088060b7220 */ /* 0x041fe40000400000 */
[----:B------:R-:W-:Y:S02]  /*c030*/  FMUL R136, R6, R9 ;  /* 0x0000000906887220 */ /* 0x000fe40000400000 */
[----:B--2---:R-:W-:Y:S02]  /*c040*/  FFMA.FTZ R9, R5, 1.1920928955078125e-07, R4 ;  /* 0x3400000005097823 */ /* 0x004fe40000010004 */
[----:B------:R-:W0:Y:S01]  /*c050*/  MUFU.RCP R4, R7 ;  /* 0x0000000700047308 */ /* 0x000e220000001000 */
[----:B------:R-:W-:Y:S02]  /*c060*/  @P6 FMUL R21, R21, 0.25 ;  /* 0x3e80000015156820 */ /* 0x000fe40000400000 */
[----:B------:R-:W-:Y:S02]  /*c070*/  @P6 FMUL R25, R25, 0.25 ;  /* 0x3e80000019196820 */ /* 0x000fe40000400000 */
[----:B------:R-:W-:-:S02]  /*c080*/  @P3 FMUL R170, R170, 0.25 ;  /* 0x3e800000aaaa3820 */ /* 0x000fc40000400000 */
[----:B------:R-:W-:Y:S02]  /*c090*/  @!P2 FMUL R21, R21, 16777216 ;  /* 0x4b8000001515a820 */ /* 0x000fe40000400000 */
[----:B------:R-:W-:Y:S02]  /*c0a0*/  @!P4 FMUL R170, R170, 16777216 ;  /* 0x4b800000aaaac820 */ /* 0x000fe40000400000 */
[----:B------:R-:W-:Y:S02]  /*c0b0*/  @P6 FMUL R29, R29, 0.25 ;  /* 0x3e8000001d1d6820 */ /* 0x000fe40000400000 */
[----:B------:R-:W-:Y:S02]  /*c0c0*/  @P6 FMUL R33, R33, 0.25 ;  /* 0x3e80000021216820 */ /* 0x000fe40000400000 */
[----:B------:R-:W-:Y:S02]  /*c0d0*/  @P6 FMUL R20, R20, 0.25 ;  /* 0x3e80000014146820 */ /* 0x000fe40000400000 */
[----:B0-----:R-:W-:-:S02]  /*c0e0*/  FMUL R7, R4, R21 ;  /* 0x0000001504077220 */ /* 0x001fc40000400000 */
[----:B------:R-:W0:Y:S01]  /*c0f0*/  MUFU.RCP R21, R170 ;  /* 0x000000aa00157308 */ /* 0x000e220000001000 */
[----:B------:R-:W-:Y:S02]  /*c100*/  @P6 FMUL R24, R24, 0.25 ;  /* 0x3e80000018186820 */ /* 0x000fe40000400000 */
[----:B------:R-:W-:Y:S02]  /*c110*/  @P6 FMUL R28, R28, 0.25 ;  /* 0x3e8000001c1c6820 */ /* 0x000fe40000400000 */
[----:B------:R-:W-:Y:S01]  /*c120*/  @P6 FMUL R32, R32, 0.25 ;  /* 0x3e80000020206820 */ /* 0x000fe20000400000 */
[----:B------:R-:W-:Y:S01]  /*c130*/  ISETP.GE.U32.AND P6, PT, R235, 0x7f800000, PT ;  /* 0x7f800000eb00780c */ /* 0x000fe20003fc6070 */
[----:B------:R-:W-:Y:S02]  /*c140*/  @!P2 FMUL R25, R25, 16777216 ;  /* 0x4b8000001919a820 */ /* 0x000fe40000400000 */
[----:B------:R-:W-:Y:S02]  /*c150*/  @!P2 FMUL R29, R29, 16777216 ;  /* 0x4b8000001d1da820 */ /* 0x000fe40000400000 */
[----:B------:R-:W-:-:S02]  /*c160*/  @!P2 FMUL R33, R33, 16777216 ;  /* 0x4b8000002121a820 */ /* 0x000fc40000400000 */
[C---:B------:R-:W-:Y:S02]  /*c170*/  FMUL R141, R6.reuse, R13 ;  /* 0x0000000d068d7220 */ /* 0x040fe40000400000 */
[----:B------:R-:W-:Y:S02]  /*c180*/  FMUL R10, R6, R12 ;  /* 0x0000000c060a7220 */ /* 0x000fe40000400000 */
[----:B------:R-:W-:Y:S02]  /*c190*/  @!P2 FMUL R20, R20, 16777216 ;  /* 0x4b8000001414a820 */ /* 0x000fe40000400000 */
[----:B------:R-:W-:Y:S02]  /*c1a0*/  @!P2 FMUL R24, R24, 16777216 ;  /* 0x4b8000001818a820 */ /* 0x000fe40000400000 */
[----:B------:R-:W-:Y:S02]  /*c1b0*/  @!P2 FMUL R28, R28, 16777216 ;  /* 0x4b8000001c1ca820 */ /* 0x000fe40000400000 */
[----:B------:R-:W-:Y:S01]  /*c1c0*/  @!P2 FMUL R32, R32, 16777216 ;  /* 0x4b8000002020a820 */ /* 0x000fe20000400000 */
[----:B------:R-:W-:Y:S01]  /*c1d0*/  FSETP.NEU.AND P2, PT, R97, RZ, PT ;  /* 0x000000ff6100720b */ /* 0x000fe20003f4d000 */
[----:B------:R-:W-:-:S02]  /*c1e0*/  FMUL R137, R6, R137 ;  /* 0x0000008906897220 */ /* 0x000fc40000400000 */
[C---:B------:R-:W-:Y:S02]  /*c1f0*/  FMUL R8, R6.reuse, R8 ;  /* 0x0000000806087220 */ /* 0x040fe40000400000 */
[C---:B------:R-:W-:Y:S02]  /*c200*/  FMUL R12, R6.reuse, R17 ;  /* 0x00000011060c7220 */ /* 0x040fe40000400000 */
[----:B------:R-:W-:Y:S01]  /*c210*/  FMUL R13, R6, R16 ;  /* 0x00000010060d7220 */ /* 0x000fe20000400000 */
[----:B------:R-:W-:Y:S01]  /*c220*/  F2FP.PACK_AB R11, R11, R8 ;  /* 0x000000080b0b723e */ /* 0x000fe200000000ff */
[----:B------:R-:W-:Y:S01]  /*c230*/  @P3 FMUL R27, R27, 0.25 ;  /* 0x3e8000001b1b3820 */ /* 0x000fe20000400000 */
[----:B------:R-:W-:Y:S01]  /*c240*/  F2FP.PACK_AB R12, R141, R12 ;  /* 0x0000000c8d0c723e */ /* 0x000fe200000000ff */
[----:B------:R-:W-:Y:S01]  /*c250*/  FMUL R6, R4, R25 ;  /* 0x0000001904067220 */ /* 0x000fe20000400000 */
[----:B------:R-:W-:Y:S01]  /*c260*/  F2FP.PACK_AB R10, R10, R13 ;  /* 0x0000000d0a0a723e */ /* 0x000fe200000000ff */
[C---:B------:R-:W-:Y:S01]  /*c270*/  FMUL R29, R4.reuse, R29 ;  /* 0x0000001d041d7220 */ /* 0x040fe20000400000 */
[----:B------:R-:W-:Y:S01]  /*c280*/  F2FP.PACK_AB R13, R137, R136 ;  /* 0x00000088890d723e */ /* 0x000fe200000000ff */
[C---:B------:R-:W-:Y:S01]  /*c290*/  FMUL R16, R4.reuse, R33 ;  /* 0x0000002104107220 */ /* 0x040fe20000400000 */
[----:B------:R-:W-:Y:S01]  /*c2a0*/  F2FP.PACK_AB R7, R7, R6 ;  /* 0x000000060707723e */ /* 0x000fe200000000ff */
[C---:B------:R-:W-:Y:S01]  /*c2b0*/  FMUL R5, R4.reuse, R20 ;  /* 0x0000001404057220 */ /* 0x040fe20000400000 */
[----:B------:R-:W-:Y:S01]  /*c2c0*/  STS.64 [R3+0x80], R10 ;  /* 0x0000800a03007388 */ /* 0x000fe20000000a00 */
[C---:B------:R-:W-:Y:S01]  /*c2d0*/  FMUL R24, R4.reuse, R24 ;  /* 0x0000001804187220 */ /* 0x040fe20000400000 */
[----:B------:R-:W-:Y:S01]  /*c2e0*/  F2FP.PACK_AB R6, R29, R16 ;  /* 0x000000101d06723e */ /* 0x000fe200000000ff */
[C---:B------:R-:W-:Y:S01]  /*c2f0*/  FMUL R28, R4.reuse, R28 ;  /* 0x0000001c041c7220 */ /* 0x040fe20000400000 */
[----:B------:R-:W-:Y:S01]  /*c300*/  STS.64 [R3+0x480], R12 ;  /* 0x0004800c03007388 */ /* 0x000fe20000000a00 */
[----:B------:R-:W-:Y:S01]  /*c310*/  FMUL R17, R4, R32 ;  /* 0x0000002004117220 */ /* 0x000fe20000400000 */
[----:B------:R-:W-:Y:S01]  /*c320*/  F2FP.PACK_AB R5, R5, R24 ;  /* 0x000000180505723e */ /* 0x000fe200000000ff */
[----:B------:R-:W-:Y:S01]  /*c330*/  @!P4 FMUL R27, R27, 16777216 ;  /* 0x4b8000001b1bc820 */ /* 0x000fe20000400000 */
[----:B------:R1:W-:Y:S01]  /*c340*/  STS.64 [R3+0x400], R6 ;  /* 0x0004000603007388 */ /* 0x0003e20000000a00 */
[----:B------:R-:W-:Y:S01]  /*c350*/  IMAD.IADD R157, R98, 0x1, -R157 ;  /* 0x00000001629d7824 */ /* 0x000fe200078e0a9d */
[----:B------:R-:W-:Y:S01]  /*c360*/  F2FP.PACK_AB R4, R28, R17 ;  /* 0x000000111c04723e */ /* 0x000fe200000000ff */
[----:B0-----:R-:W-:Y:S01]  /*c370*/  FMUL R16, R21, R27 ;  /* 0x0000001b15107220 */ /* 0x001fe20000400000 */
[----:B------:R-:W-:Y:S01]  /*c380*/  F2FP.PACK_AB R141, R138, R133 ;  /* 0x000000858a8d723e */ /* 0x000fe200000000ff */
[----:B------:R-:W-:Y:S01]  /*c390*/  IMAD.MOV.U32 R8, RZ, RZ, 0x3dc6b27f ;  /* 0x3dc6b27fff087424 */ /* 0x000fe200078e00ff */
[----:B------:R-:W-:Y:S01]  /*c3a0*/  F2FP.PACK_AB R138, R15, R142 ;  /* 0x0000008e0f8a723e */ /* 0x000fe200000000ff */
[----:B------:R-:W-:Y:S01]  /*c3b0*/  FADD R27, R156, -1 ;  /* 0xbf8000009c1b7421 */ /* 0x000fe20000000000 */
[----:B------:R0:W-:Y:S01]  /*c3c0*/  STS.64 [R3], R4 ;  /* 0x0000000403007388 */ /* 0x0001e20000000a00 */
[----:B------:R-:W-:-:S02]  /*c3d0*/  FADD R157, R157, -1 ;  /* 0xbf8000009d9d7421 */ /* 0x000fc40000000000 */
[----:B------:R-:W-:Y:S01]  /*c3e0*/  FADD R25, R158, -1 ;  /* 0xbf8000009e197421 */ /* 0x000fe20000000000 */
[----:B-1----:R-:W-:Y:S01]  /*c3f0*/  F2FP.PACK_AB R7, R153, R150 ;  /* 0x000000969907723e */ /* 0x002fe200000000ff */
[-C--:B------:R-:W-:Y:S02]  /*c400*/  FFMA.FTZ R24, R27, R8.reuse, -0.16845393180847167969 ;  /* 0xbe2c7f301b187423 */ /* 0x080fe40000010008 */
[----:B------:R-:W-:Y:S02]  /*c410*/  FFMA.FTZ R6, R25, R8, -0.16845393180847167969 ;  /* 0xbe2c7f3019067423 */ /* 0x000fe40000010008 */
[----:B------:R-:W-:Y:S02]  /*c420*/  FFMA.FTZ R24, R27, R24, 0.1716887056827545166 ;  /* 0x3e2fcf2a1b187423 */ /* 0x000fe40000010018 */
[----:B------:R-:W-:Y:S01]  /*c430*/  FFMA.FTZ R6, R25, R6, 0.1716887056827545166 ;  /* 0x3e2fcf2a19067423 */ /* 0x000fe20000010006 */
[----:B0-----:R-:W-:Y:S01]  /*c440*/  F2FP.PACK_AB R5, R152, R149 ;  /* 0x000000959805723e */ /* 0x001fe200000000ff */
[----:B------:R-:W-:-:S02]  /*c450*/  FFMA.FTZ R4, R157, R8, -0.16845393180847167969 ;  /* 0xbe2c7f309d047423 */ /* 0x000fc40000010008 */
[----:B------:R-:W-:Y:S02]  /*c460*/  @P3 FMUL R26, R26, 0.25 ;  /* 0x3e8000001a1a3820 */ /* 0x000fe40000400000 */
[----:B------:R-:W-:Y:S01]  /*c470*/  FFMA.FTZ R10, R157, R4, 0.1716887056827545166 ;  /* 0x3e2fcf2a9d0a7423 */ /* 0x000fe20000010004 */
[----:B------:R-:W-:Y:S01]  /*c480*/  F2FP.PACK_AB R4, R143, R148 ;  /* 0x000000948f04723e */ /* 0x000fe200000000ff */
[----:B------:R-:W-:Y:S02]  /*c490*/  FFMA.FTZ R24, R27, R24, -0.17900948226451873779 ;  /* 0xbe374e431b187423 */ /* 0x000fe40000010018 */
[----:B------:R-:W-:Y:S02]  /*c4a0*/  FFMA.FTZ R10, R157, R10, -0.17900948226451873779 ;  /* 0xbe374e439d0a7423 */ /* 0x000fe4000001000a */
[----:B------:R-:W-:Y:S01]  /*c4b0*/  FFMA.FTZ R6, R25, R6, -0.17900948226451873779 ;  /* 0xbe374e4319067423 */ /* 0x000fe20000010006 */
[----:B------:R0:W-:Y:S01]  /*c4c0*/  STS.64 [R3+0x100], R4 ;  /* 0x0001000403007388 */ /* 0x0001e20000000a00 */
[----:B------:R-:W-:-:S02]  /*c4d0*/  @!P4 FMUL R26, R26, 16777216 ;  /* 0x4b8000001a1ac820 */ /* 0x000fc40000400000 */
[----:B------:R-:W-:Y:S02]  /*c4e0*/  FFMA.FTZ R24, R27, R24, 0.20512372255325317383 ;  /* 0x3e520bf41b187423 */ /* 0x000fe40000010018 */
[----:B------:R-:W-:Y:S02]  /*c4f0*/  FFMA.FTZ R10, R157, R10, 0.20512372255325317383 ;  /* 0x3e520bf49d0a7423 */ /* 0x000fe4000001000a */
[----:B------:R-:W-:Y:S02]  /*c500*/  FFMA.FTZ R6, R25, R6, 0.20512372255325317383 ;  /* 0x3e520bf419067423 */ /* 0x000fe40000010006 */
[----:B------:R-:W-:Y:S02]  /*c510*/  FMUL R17, R21, R26 ;  /* 0x0000001a15117220 */ /* 0x000fe40000400000 */
[----:B------:R-:W-:Y:S01]  /*c520*/  FFMA.FTZ R26, R27, R24, -0.24046532809734344482 ;  /* 0xbe763c8b1b1a7423 */ /* 0x000fe20000010018 */
[----:B0-----:R-:W-:Y:S01]  /*c530*/  F2FP.PACK_AB R5, R163, R166 ;  /* 0x000000a6a305723e */ /* 0x001fe200000000ff */
[----:B------:R-:W-:Y:S01]  /*c540*/  FFMA.FTZ R24, R157, R10, -0.24046532809734344482 ;  /* 0xbe763c8b9d187423 */ /* 0x000fe2000001000a */
[----:B------:R-:W-:Y:S01]  /*c550*/  F2FP.PACK_AB R4, R165, R168 ;  /* 0x000000a8a504723e */ /* 0x000fe200000000ff */
[----:B------:R-:W-:Y:S01]  /*c560*/  FFMA.FTZ R10, R25, R6, -0.24046532809734344482 ;  /* 0xbe763c8b190a7423 */ /* 0x000fe20000010006 */
[----:B------:R-:W-:Y:S01]  /*c570*/  F2FP.PACK_AB R6, R145, R144 ;  /* 0x000000909106723e */ /* 0x000fe200000000ff */
[----:B------:R-:W-:-:S02]  /*c580*/  FFMA.FTZ R26, R27, R26, 0.28857114911079406738 ;  /* 0x3e93bf991b1a7423 */ /* 0x000fc4000001001a */
[----:B------:R-:W-:Y:S01]  /*c590*/  FFMA.FTZ R10, R25, R10, 0.28857114911079406738 ;  /* 0x3e93bf99190a7423 */ /* 0x000fe2000001000a */
[----:B------:R-:W-:Y:S01]  /*c5a0*/  STS.64 [R3+0x180], R4 ;  /* 0x0001800403007388 */ /* 0x000fe20000000a00 */
[----:B------:R-:W-:Y:S02]  /*c5b0*/  FFMA.FTZ R26, R27, R26, -0.36067417263984680176 ;  /* 0xbeb8aa491b1a7423 */ /* 0x000fe4000001001a */
[----:B------:R-:W-:Y:S01]  /*c5c0*/  FFMA.FTZ R10, R25, R10, -0.36067417263984680176 ;  /* 0xbeb8aa49190a7423 */ /* 0x000fe2000001000a */
[----:B------:R0:W-:Y:S01]  /*c5d0*/  STS.64 [R3+0x500], R6 ;  /* 0x0005000603007388 */ /* 0x0001e20000000a00 */
[----:B------:R-:W-:Y:S02]  /*c5e0*/  IMAD.IADD R106, R93, 0x1, -R106 ;  /* 0x000000015d6a7824 */ /* 0x000fe400078e0a6a */
[----:B------:R-:W-:Y:S02]  /*c5f0*/  FFMA.FTZ R10, R25, R10, 0.48089820146560668945 ;  /* 0x3ef6384a190a7423 */ /* 0x000fe4000001000a */
[----:B------:R-:W-:-:S02]  /*c600*/  FFMA.FTZ R26, R27, R26, 0.48089820146560668945 ;  /* 0x3ef6384a1b1a7423 */ /* 0x000fc4000001001a */
[----:B------:R-:W-:Y:S02]  /*c610*/  FADD R107, R107, -1 ;  /* 0xbf8000006b6b7421 */ /* 0x000fe40000000000 */
[----:B------:R-:W-:Y:S02]  /*c620*/  FADD R13, R106, -1 ;  /* 0xbf8000006a0d7421 */ /* 0x000fe40000000000 */
[----:B------:R-:W-:Y:S01]  /*c630*/  @P3 FMUL R23, R23, 0.25 ;  /* 0x3e80000017173820 */ /* 0x000fe20000400000 */
[----:B0-----:R-:W-:Y:S01]  /*c640*/  F2FP.PACK_AB R7, R119, R160 ;  /* 0x000000a07707723e */ /* 0x001fe200000000ff */
[----:B------:R-:W-:Y:S01]  /*c650*/  @P3 FMUL R22, R22, 0.25 ;  /* 0x3e80000016163820 */ /* 0x000fe20000400000 */
[----:B------:R-:W-:Y:S01]  /*c660*/  F2FP.PACK_AB R119, R69, R72 ;  /* 0x000000484577723e */ /* 0x000fe200000000ff */
[----:B------:R-:W-:Y:S02]  /*c670*/  @P3 FMUL R31, R31, 0.25 ;  /* 0x3e8000001f1f3820 */ /* 0x000fe40000400000 */
[----:B------:R-:W-:-:S02]  /*c680*/  @P3 FMUL R30, R30, 0.25 ;  /* 0x3e8000001e1e3820 */ /* 0x000fc40000400000 */
[----:B------:R-:W-:Y:S02]  /*c690*/  @P3 FMUL R35, R35, 0.25 ;  /* 0x3e80000023233820 */ /* 0x000fe40000400000 */
[----:B------:R-:W-:Y:S01]  /*c6a0*/  @P3 FMUL R34, R34, 0.25 ;  /* 0x3e80000022223820 */ /* 0x000fe20000400000 */
[----:B------:R-:W-:Y:S01]  /*c6b0*/  ISETP.GE.U32.AND P3, PT, R97, 0x7f800000, PT ;  /* 0x7f8000006100780c */ /* 0x000fe20003f66070 */
[----:B------:R-:W-:Y:S02]  /*c6c0*/  FFMA.FTZ R10, R25, R10, -0.72134751081466674805 ;  /* 0xbf38aa3b190a7423 */ /* 0x000fe4000001000a */
[----:B------:R-:W-:Y:S02]  /*c6d0*/  FFMA.FTZ R26, R27, R26, -0.72134751081466674805 ;  /* 0xbf38aa3b1b1a7423 */ /* 0x000fe4000001001a */
[-C--:B------:R-:W-:Y:S02]  /*c6e0*/  FFMA.FTZ R6, R107, R8.reuse, -0.16845393180847167969 ;  /* 0xbe2c7f306b067423 */ /* 0x080fe40000010008 */
[----:B------:R-:W-:-:S02]  /*c6f0*/  FFMA.FTZ R4, R13, R8, -0.16845393180847167969 ;  /* 0xbe2c7f300d047423 */ /* 0x000fc40000010008 */
[----:B------:R-:W-:Y:S02]  /*c700*/  FFMA.FTZ R24, R157, R24, 0.28857114911079406738 ;  /* 0x3e93bf999d187423 */ /* 0x000fe40000010018 */
[----:B------:R-:W-:Y:S02]  /*c710*/  FMUL R10, R25, R10 ;  /* 0x0000000a190a7220 */ /* 0x000fe40000400000 */
[----:B------:R-:W-:Y:S01]  /*c720*/  FMUL R26, R27, R26 ;  /* 0x0000001a1b1a7220 */ /* 0x000fe20000400000 */
[----:B------:R-:W-:Y:S01]  /*c730*/  @P3 MOV R12, 0x7f800000 ;  /* 0x7f800000000c3802 */ /* 0x000fe20000000f00 */
[----:B------:R-:W-:Y:S02]  /*c740*/  FFMA.FTZ R6, R107, R6, 0.1716887056827545166 ;  /* 0x3e2fcf2a6b067423 */ /* 0x000fe40000010006 */
[----:B------:R-:W-:Y:S02]  /*c750*/  FFMA.FTZ R4, R13, R4, 0.1716887056827545166 ;  /* 0x3e2fcf2a0d047423 */ /* 0x000fe40000010004 */
[----:B------:R-:W-:-:S02]  /*c760*/  FFMA.FTZ R24, R157, R24, -0.36067417263984680176 ;  /* 0xbeb8aa499d187423 */ /* 0x000fc40000010018 */
[----:B------:R-:W-:Y:S02]  /*c770*/  FMUL R10, R25, R10 ;  /* 0x0000000a190a7220 */ /* 0x000fe40000400000 */
[----:B------:R-:W-:Y:S02]  /*c780*/  FMUL R26, R27, R26 ;  /* 0x0000001a1b1a7220 */ /* 0x000fe40000400000 */
[----:B------:R-:W-:Y:S02]  /*c790*/  FFMA.FTZ R6, R107, R6, -0.17900948226451873779 ;  /* 0xbe374e436b067423 */ /* 0x000fe40000010006 */
[----:B------:R-:W-:Y:S02]  /*c7a0*/  FFMA.FTZ R4, R13, R4, -0.17900948226451873779 ;  /* 0xbe374e430d047423 */ /* 0x000fe40000010004 */
[----:B------:R-:W-:Y:S02]  /*c7b0*/  FFMA.FTZ R24, R157, R24, 0.48089820146560668945 ;  /* 0x3ef6384a9d187423 */ /* 0x000fe40000010018 */
[----:B------:R-:W-:-:S02]  /*c7c0*/  FFMA.FTZ R10, R25, 1.4426950216293334961, R10 ;  /* 0x3fb8aa3b190a7823 */ /* 0x000fc4000001000a */
[----:B------:R-:W-:Y:S02]  /*c7d0*/  FFMA.FTZ R26, R27, 1.4426950216293334961, R26 ;  /* 0x3fb8aa3b1b1a7823 */ /* 0x000fe4000001001a */
[----:B------:R-:W-:Y:S02]  /*c7e0*/  FFMA.FTZ R6, R107, R6, 0.20512372255325317383 ;  /* 0x3e520bf46b067423 */ /* 0x000fe40000010006 */
[----:B------:R-:W-:Y:S02]  /*c7f0*/  FFMA.FTZ R4, R13, R4, 0.20512372255325317383 ;  /* 0x3e520bf40d047423 */ /* 0x000fe40000010004 */
[----:B------:R-:W-:Y:S02]  /*c800*/  FFMA.FTZ R24, R157, R24, -0.72134751081466674805 ;  /* 0xbf38aa3b9d187423 */ /* 0x000fe40000010018 */
[----:B------:R-:W-:Y:S02]  /*c810*/  FADD R245, R103, R10 ;  /* 0x0000000a67f57221 */ /* 0x000fe40000000000 */
[----:B------:R-:W-:-:S02]  /*c820*/  FADD R248, R105, R26 ;  /* 0x0000001a69f87221 */ /* 0x000fc40000000000 */
[----:B------:R-:W-:Y:S02]  /*c830*/  FFMA.FTZ R10, R107, R6, -0.24046532809734344482 ;  /* 0xbe763c8b6b0a7423 */ /* 0x000fe40000010006 */
[----:B------:R-:W-:Y:S01]  /*c840*/  @P3 FFMA.FTZ R248, R97, R12, +INF ;  /* 0x7f80000061f83423 */ /* 0x000fe2000001000c */
[----:B------:R-:W-:Y:S01]  /*c850*/  @P6 MOV R12, 0x7f800000 ;  /* 0x7f800000000c6802 */ /* 0x000fe20000000f00 */
[----:B------:R-:W-:Y:S01]  /*c860*/  FFMA.FTZ R6, R13, R4, -0.24046532809734344482 ;  /* 0xbe763c8b0d067423 */ /* 0x000fe20000010004 */
[----:B------:R-:W-:Y:S01]  /*c870*/  F2FP.PACK_AB R4, R161, R164 ;  /* 0x000000a4a104723e */ /* 0x000fe200000000ff */
[----:B------:R-:W-:Y:S01]  /*c880*/  FMUL R24, R157, R24 ;  /* 0x000000189d187220 */ /* 0x000fe20000400000 */
[----:B------:R-:W-:Y:S01]  /*c890*/  FSETP.NEU.AND P3, PT, R98, RZ, PT ;  /* 0x000000ff6200720b */ /* 0x000fe20003f6d000 */
[----:B------:R-:W-:Y:S01]  /*c8a0*/  FFMA.FTZ R10, R107, R10, 0.28857114911079406738 ;  /* 0x3e93bf996b0a7423 */ /* 0x000fe2000001000a */
[----:B------:R-:W-:Y:S01]  /*c8b0*/  FSEL R248, R248, -INF , P2 ;  /* 0xff800000f8f87808 */ /* 0x000fe20001000000 */
[----:B------:R-:W-:-:S02]  /*c8c0*/  FFMA.FTZ R6, R13, R6, 0.28857114911079406738 ;  /* 0x3e93bf990d067423 */ /* 0x000fc40000010006 */
[----:B------:R-:W-:Y:S02]  /*c8d0*/  IMAD.IADD R102, R237, 0x1, -R102 ;  /* 0x00000001ed667824 */ /* 0x000fe400078e0a66 */
[----:B------:R-:W-:Y:S02]  /*c8e0*/  FMUL R24, R157, R24 ;  /* 0x000000189d187220 */ /* 0x000fe40000400000 */
[----:B------:R-:W-:Y:S01]  /*c8f0*/  @P6 FFMA.FTZ R245, R235, R12, +INF ;  /* 0x7f800000ebf56423 */ /* 0x000fe2000001000c */
[----:B------:R-:W-:Y:S01]  /*c900*/  ISETP.GE.U32.AND P6, PT, R93, 0x7f800000, PT ;  /* 0x7f8000005d00780c */ /* 0x000fe20003fc6070 */
[----:B------:R-:W-:Y:S02]  /*c910*/  FFMA.FTZ R12, R107, R10, -0.36067417263984680176 ;  /* 0xbeb8aa496b0c7423 */ /* 0x000fe4000001000a */
[----:B------:R-:W-:Y:S01]  /*c920*/  FFMA.FTZ R10, R13, R6, -0.36067417263984680176 ;  /* 0xbeb8aa490d0a7423 */ /* 0x000fe20000010006 */
[----:B------:R-:W-:Y:S01]  /*c930*/  F2FP.PACK_AB R6, R159, R162 ;  /* 0x000000a29f06723e */ /* 0x000fe200000000ff */
[----:B------:R-:W-:-:S02]  /*c940*/  FADD R11, R102, -1 ;  /* 0xbf800000660b7421 */ /* 0x000fc40000000000 */
[----:B------:R-:W-:Y:S02]  /*c950*/  FFMA.FTZ R157, R157, 1.4426950216293334961, R24 ;  /* 0x3fb8aa3b9d9d7823 */ /* 0x000fe40000010018 */
[----:B------:R-:W-:Y:S01]  /*c960*/  FFMA.FTZ R24, R107, R12, 0.48089820146560668945 ;  /* 0x3ef6384a6b187423 */ /* 0x000fe2000001000c */
[----:B------:R0:W-:Y:S01]  /*c970*/  STS.64 [R3+0x200], R6 ;  /* 0x0002000603007388 */ /* 0x0001e20000000a00 */
[----:B------:R-:W-:Y:S02]  /*c980*/  FFMA.FTZ R12, R13, R10, 0.48089820146560668945 ;  /* 0x3ef6384a0d0c7423 */ /* 0x000fe4000001000a */
[----:B------:R-:W-:Y:S02]  /*c990*/  FFMA.FTZ R10, R11, R8, -0.16845393180847167969 ;  /* 0xbe2c7f300b0a7423 */ /* 0x000fe40000010008 */
[----:B------:R-:W-:Y:S02]  /*c9a0*/  @!P4 FMUL R23, R23, 16777216 ;  /* 0x4b8000001717c820 */ /* 0x000fe40000400000 */
[----:B------:R-:W-:-:S02]  /*c9b0*/  FFMA.FTZ R10, R11, R10, 0.1716887056827545166 ;  /* 0x3e2fcf2a0b0a7423 */ /* 0x000fc4000001000a */
[----:B------:R-:W-:Y:S02]  /*c9c0*/  @!P4 FMUL R22, R22, 16777216 ;  /* 0x4b8000001616c820 */ /* 0x000fe40000400000 */
[----:B------:R-:W-:Y:S01]  /*c9d0*/  FFMA.FTZ R10, R11, R10, -0.17900948226451873779 ;  /* 0xbe374e430b0a7423 */ /* 0x000fe2000001000a */
[----:B0-----:R-:W-:Y:S01]  /*c9e0*/  F2FP.PACK_AB R7, R91, R94 ;  /* 0x0000005e5b07723e */ /* 0x001fe200000000ff */
[----:B------:R-:W-:Y:S01]  /*c9f0*/  @!P4 FMUL R31, R31, 16777216 ;  /* 0x4b8000001f1fc820 */ /* 0x000fe20000400000 */
[----:B------:R-:W-:Y:S01]  /*ca00*/  F2FP.PACK_AB R6, R89, R92 ;  /* 0x0000005c5906723e */ /* 0x000fe200000000ff */
[----:B------:R-:W-:Y:S02]  /*ca10*/  @!P4 FMUL R30, R30, 16777216 ;  /* 0x4b8000001e1ec820 */ /* 0x000fe40000400000 */
[----:B------:R-:W-:Y:S02]  /*ca20*/  @!P4 FMUL R35, R35, 16777216 ;  /* 0x4b8000002323c820 */ /* 0x000fe40000400000 */
[----:B------:R-:W-:Y:S01]  /*ca30*/  @!P4 FMUL R34, R34, 16777216 ;  /* 0x4b8000002222c820 */ /* 0x000fe20000400000 */
[----:B------:R-:W-:Y:S01]  /*ca40*/  ISETP.GE.U32.AND P4, PT, R98, 0x7f800000, PT ;  /* 0x7f8000006200780c */ /* 0x000fe20003f86070 */
[----:B------:R-:W-:Y:S01]  /*ca50*/  FFMA.FTZ R12, R13, R12, -0.72134751081466674805 ;  /* 0xbf38aa3b0d0c7423 */ /* 0x000fe2000001000c */
[----:B------:R0:W-:Y:S01]  /*ca60*/  STS.64 [R3+0x280], R6 ;  /* 0x0002800603007388 */ /* 0x0001e20000000a00 */
[----:B------:R-:W-:-:S02]  /*ca70*/  FFMA.FTZ R10, R11, R10, 0.20512372255325317383 ;  /* 0x3e520bf40b0a7423 */ /* 0x000fc4000001000a */
[----:B------:R-:W-:Y:S02]  /*ca80*/  FMUL R12, R13, R12 ;  /* 0x0000000c0d0c7220 */ /* 0x000fe40000400000 */
[----:B------:R-:W-:Y:S02]  /*ca90*/  FFMA.FTZ R10, R11, R10, -0.24046532809734344482 ;  /* 0xbe763c8b0b0a7423 */ /* 0x000fe4000001000a */
[----:B------:R-:W-:Y:S02]  /*caa0*/  FMUL R12, R13, R12 ;  /* 0x0000000c0d0c7220 */ /* 0x000fe40000400000 */
[----:B------:R-:W-:Y:S02]  /*cab0*/  FFMA.FTZ R10, R11, R10, 0.28857114911079406738 ;  /* 0x3e93bf990b0a7423 */ /* 0x000fe4000001000a */
[----:B------:R-:W-:Y:S01]  /*cac0*/  @P4 IMAD.MOV.U32 R5, RZ, RZ, 0x7f800000 ;  /* 0x7f800000ff054424 */ /* 0x000fe200078e00ff */
[----:B0-----:R-:W-:Y:S01]  /*cad0*/  F2FP.PACK_AB R7, R63, R66 ;  /* 0x000000423f07723e */ /* 0x001fe200000000ff */
[----:B------:R-:W-:Y:S01]  /*cae0*/  FFMA.FTZ R12, R13, 1.4426950216293334961, R12 ;  /* 0x3fb8aa3b0d0c7823 */ /* 0x000fe2000001000c */
[----:B------:R-:W-:Y:S01]  /*caf0*/  F2FP.PACK_AB R6, R60, R61 ;  /* 0x0000003d3c06723e */ /* 0x000fe200000000ff */
[----:B------:R-:W-:Y:S01]  /*cb00*/  FFMA.FTZ R10, R11, R10, -0.36067417263984680176 ;  /* 0xbeb8aa490b0a7423 */ /* 0x000fe2000001000a */
[----:B------:R-:W-:Y:S01]  /*cb10*/  F2FP.PACK_AB R66, R64, R65 ;  /* 0x000000414042723e */ /* 0x000fe200000000ff */
[----:B------:R-:W-:-:S02]  /*cb20*/  FADD R99, R99, -1 ;  /* 0xbf80000063637421 */ /* 0x000fc40000000000 */
[----:B------:R-:W-:Y:S01]  /*cb30*/  FADD R246, R104, R157 ;  /* 0x0000009d68f67221 */ /* 0x000fe20000000000 */
[----:B------:R-:W-:Y:S01]  /*cb40*/  STS.64 [R3+0x380], R6 ;  /* 0x0003800603007388 */ /* 0x000fe20000000a00 */
[----:B------:R-:W-:Y:S01]  /*cb50*/  @P4 FFMA.FTZ R246, R98, R5, +INF ;  /* 0x7f80000062f64423 */ /* 0x000fe20000010005 */
[----:B------:R-:W-:Y:S01]  /*cb60*/  F2FP.PACK_AB R5, R134, R135 ;  /* 0x000000878605723e */ /* 0x000fe200000000ff */
[----:B------:R-:W-:Y:S01]  /*cb70*/  FADD R251, R251, R12 ;  /* 0x0000000cfbfb7221 */ /* 0x000fe20000000000 */
[----:B------:R-:W-:Y:S01]  /*cb80*/  ISETP.GE.U32.AND P4, PT, R236, 0x7f800000, PT ;  /* 0x7f800000ec00780c */ /* 0x000fe20003f86070 */
[----:B------:R-:W-:Y:S01]  /*cb90*/  FFMA.FTZ R12, R11, R10, 0.48089820146560668945 ;  /* 0x3ef6384a0b0c7423 */ /* 0x000fe2000001000a */
[----:B------:R-:W-:Y:S01]  /*cba0*/  STS.64 [R3+0x780], R66 ;  /* 0x0007804203007388 */ /* 0x000fe20000000a00 */
[----:B------:R-:W-:Y:S02]  /*cbb0*/  FFMA.FTZ R10, R99, R8, -0.16845393180847167969 ;  /* 0xbe2c7f30630a7423 */ /* 0x000fe40000010008 */
[----:B------:R-:W-:Y:S01]  /*cbc0*/  FFMA.FTZ R24, R107, R24, -0.72134751081466674805 ;  /* 0xbf38aa3b6b187423 */ /* 0x000fe20000010018 */
[----:B------:R0:W-:Y:S01]  /*cbd0*/  STS.64 [R3+0x580], R4 ;  /* 0x0005800403007388 */ /* 0x0001e20000000a00 */
[----:B------:R-:W-:-:S02]  /*cbe0*/  FFMA.FTZ R10, R99, R10, 0.1716887056827545166 ;  /* 0x3e2fcf2a630a7423 */ /* 0x000fc4000001000a */
[----:B------:R-:W-:Y:S02]  /*cbf0*/  FFMA.FTZ R12, R11, R12, -0.72134751081466674805 ;  /* 0xbf38aa3b0b0c7423 */ /* 0x000fe4000001000c */
[----:B------:R-:W-:Y:S02]  /*cc00*/  FFMA.FTZ R10, R99, R10, -0.17900948226451873779 ;  /* 0xbe374e43630a7423 */ /* 0x000fe4000001000a */
[----:B------:R-:W-:Y:S01]  /*cc10*/  FMUL R24, R107, R24 ;  /* 0x000000186b187220 */ /* 0x000fe20000400000 */
[----:B------:R-:W-:Y:S01]  /*cc20*/  @P4 MOV R13, 0x7f800000 ;  /* 0x7f800000000d4802 */ /* 0x000fe20000000f00 */
[----:B------:R-:W-:Y:S02]  /*cc30*/  FFMA.FTZ R10, R99, R10, 0.20512372255325317383 ;  /* 0x3e520bf4630a7423 */ /* 0x000fe4000001000a */
[----:B------:R-:W-:Y:S01]  /*cc40*/  FMUL R12, R11, R12 ;  /* 0x0000000c0b0c7220 */ /* 0x000fe20000400000 */
[----:B0-----:R-:W-:Y:S01]  /*cc50*/  F2FP.PACK_AB R5, R114, R115 ;  /* 0x000000737205723e */ /* 0x001fe200000000ff */
[----:B------:R-:W-:-:S02]  /*cc60*/  @P6 IMAD.MOV.U32 R4, RZ, RZ, 0x7f800000 ;  /* 0x7f800000ff046424 */ /* 0x000fc400078e00ff */
[----:B------:R-:W-:Y:S02]  /*cc70*/  FMUL R24, R107, R24 ;  /* 0x000000186b187220 */ /* 0x000fe40000400000 */
[----:B------:R-:W-:Y:S01]  /*cc80*/  @P6 FFMA.FTZ R251, R93, R4, +INF ;  /* 0x7f8000005dfb6423 */ /* 0x000fe20000010004 */
[----:B------:R-:W-:Y:S01]  /*cc90*/  ISETP.GE.U32.AND P6, PT, R237, 0x7f800000, PT ;  /* 0x7f800000ed00780c */ /* 0x000fe20003fc6070 */
[----:B------:R-:W-:Y:S01]  /*cca0*/  FFMA.FTZ R10, R99, R10, -0.24046532809734344482 ;  /* 0xbe763c8b630a7423 */ /* 0x000fe2000001000a */
[----:B------:R-:W-:Y:S01]  /*ccb0*/  F2FP.PACK_AB R4, R113, R112 ;  /* 0x000000707104723e */ /* 0x000fe200000000ff */
[----:B------:R-:W-:Y:S02]  /*ccc0*/  FMUL R12, R11, R12 ;  /* 0x0000000c0b0c7220 */ /* 0x000fe40000400000 */
[----:B------:R-:W-:Y:S02]  /*ccd0*/  FFMA.FTZ R107, R107, 1.4426950216293334961, R24 ;  /* 0x3fb8aa3b6b6b7823 */ /* 0x000fe40000010018 */
[----:B------:R-:W-:Y:S01]  /*cce0*/  FFMA.FTZ R10, R99, R10, 0.28857114911079406738 ;  /* 0x3e93bf99630a7423 */ /* 0x000fe2000001000a */
[----:B------:R0:W-:Y:S01]  /*ccf0*/  STS.64 [R3+0x600], R4 ;  /* 0x0006000403007388 */ /* 0x0001e20000000a00 */
[----:B------:R-:W-:-:S02]  /*cd00*/  FFMA.FTZ R11, R11, 1.4426950216293334961, R12 ;  /* 0x3fb8aa3b0b0b7823 */ /* 0x000fc4000001000c */
[----:B------:R-:W-:Y:S02]  /*cd10*/  FADD R247, R96, R107 ;  /* 0x0000006b60f77221 */ /* 0x000fe40000000000 */
[----:B------:R-:W-:Y:S02]  /*cd20*/  @P6 IMAD.MOV.U32 R12, RZ, RZ, 0x7f800000 ;  /* 0x7f800000ff0c6424 */ /* 0x000fe400078e00ff */
[----:B------:R-:W-:Y:S01]  /*cd30*/  @P4 FFMA.FTZ R247, R236, R13, +INF ;  /* 0x7f800000ecf74423 */ /* 0x000fe2000001000d */
[----:B------:R-:W-:Y:S01]  /*cd40*/  FSETP.NEU.AND P4, PT, R93, RZ, PT ;  /* 0x000000ff5d00720b */ /* 0x000fe20003f8d000 */
[----:B------:R-:W-:Y:S02]  /*cd50*/  FFMA.FTZ R10, R99, R10, -0.36067417263984680176 ;  /* 0xbeb8aa49630a7423 */ /* 0x000fe4000001000a */
[----:B------:R-:W-:Y:S01]  /*cd60*/  FADD R13, R88, -1 ;  /* 0xbf800000580d7421 */ /* 0x000fe20000000000 */
[----:B0-----:R-:W-:Y:S01]  /*cd70*/  F2FP.PACK_AB R5, R77, R78 ;  /* 0x0000004e4d05723e */ /* 0x001fe200000000ff */
[----:B------:R-:W-:Y:S01]  /*cd80*/  FADD R252, R252, R11 ;  /* 0x0000000bfcfc7221 */ /* 0x000fe20000000000 */
[----:B------:R-:W-:Y:S01]  /*cd90*/  F2FP.PACK_AB R4, R73, R74 ;  /* 0x0000004a4904723e */ /* 0x000fe200000000ff */
[----:B------:R-:W-:Y:S01]  /*cda0*/  @P6 FFMA.FTZ R252, R237, R12, +INF ;  /* 0x7f800000edfc6423 */ /* 0x000fe2000001000c */
[----:B------:R-:W-:Y:S01]  /*cdb0*/  ISETP.GE.U32.AND P6, PT, R238, 0x7f800000, PT ;  /* 0x7f800000ee00780c */ /* 0x000fe20003fc6070 */
[----:B------:R-:W-:-:S02]  /*cdc0*/  FFMA.FTZ R12, R99, R10, 0.48089820146560668945 ;  /* 0x3ef6384a630c7423 */ /* 0x000fc4000001000a */
[----:B------:R-:W-:Y:S01]  /*cdd0*/  FFMA.FTZ R10, R13, R8, -0.16845393180847167969 ;  /* 0xbe2c7f300d0a7423 */ /* 0x000fe20000010008 */
[----:B------:R0:W-:Y:S01]  /*cde0*/  STS.64 [R3+0x700], R4 ;  /* 0x0007000403007388 */ /* 0x0001e20000000a00 */
[----:B------:R-:W-:Y:S02]  /*cdf0*/  FFMA.FTZ R12, R99, R12, -0.72134751081466674805 ;  /* 0xbf38aa3b630c7423 */ /* 0x000fe4000001000c */
[----:B------:R-:W-:Y:S02]  /*ce00*/  FFMA.FTZ R10, R13, R10, 0.1716887056827545166 ;  /* 0x3e2fcf2a0d0a7423 */ /* 0x000fe4000001000a */
[----:B------:R-:W-:Y:S02]  /*ce10*/  FMUL R12, R99, R12 ;  /* 0x0000000c630c7220 */ /* 0x000fe40000400000 */
[----:B------:R-:W-:Y:S02]  /*ce20*/  FFMA.FTZ R10, R13, R10, -0.17900948226451873779 ;  /* 0xbe374e430d0a7423 */ /* 0x000fe4000001000a */
[----:B------:R-:W-:-:S02]  /*ce30*/  FMUL R12, R99, R12 ;  /* 0x0000000c630c7220 */ /* 0x000fc40000400000 */
[----:B------:R-:W-:Y:S02]  /*ce40*/  FFMA.FTZ R10, R13, R10, 0.20512372255325317383 ;  /* 0x3e520bf40d0a7423 */ /* 0x000fe4000001000a */
[----:B------:R-:W-:Y:S02]  /*ce50*/  IMAD.IADD R95, R240, 0x1, -R95 ;  /* 0x00000001f05f7824 */ /* 0x000fe400078e0a5f */
[----:B------:R-:W-:Y:S02]  /*ce60*/  FFMA.FTZ R99, R99, 1.4426950216293334961, R12 ;  /* 0x3fb8aa3b63637823 */ /* 0x000fe4000001000c */
[----:B------:R-:W-:Y:S02]  /*ce70*/  FFMA.FTZ R12, R13, R10, -0.24046532809734344482 ;  /* 0xbe763c8b0d0c7423 */ /* 0x000fe4000001000a */
[----:B------:R-:W-:Y:S02]  /*ce80*/  FADD R95, R95, -1 ;  /* 0xbf8000005f5f7421 */ /* 0x000fe40000000000 */
[----:B------:R-:W-:-:S02]  /*ce90*/  FMUL R22, R21, R22 ;  /* 0x0000001615167220 */ /* 0x000fc40000400000 */
[----:B------:R-:W-:Y:S02]  /*cea0*/  FFMA.FTZ R12, R13, R12, 0.28857114911079406738 ;  /* 0x3e93bf990d0c7423 */ /* 0x000fe4000001000c */
[----:B0-----:R-:W-:Y:S01]  /*ceb0*/  FFMA.FTZ R4, R95, R8, -0.16845393180847167969 ;  /* 0xbe2c7f305f047423 */ /* 0x001fe20000010008 */
[----:B------:R-:W-:Y:S01]  /*cec0*/  F2FP.PACK_AB R11, R22, R17 ;  /* 0x00000011160b723e */ /* 0x000fe200000000ff */
[----:B------:R-:W-:Y:S01]  /*ced0*/  FFMA.FTZ R12, R13, R12, -0.36067417263984680176 ;  /* 0xbeb8aa490d0c7423 */ /* 0x000fe2000001000c */
[----:B------:R-:W-:Y:S01]  /*cee0*/  @P6 MOV R17, 0x7f800000 ;  /* 0x7f80000000116802 */ /* 0x000fe20000000f00 */
[----:B------:R-:W-:Y:S01]  /*cef0*/  FFMA.FTZ R4, R95, R4, 0.1716887056827545166 ;  /* 0x3e2fcf2a5f047423 */ /* 0x000fe20000010004 */
[----:B------:R-:W-:Y:S01]  /*cf00*/  LOP3.LUT R22, R3, 0x10, RZ, 0x3c, !PT ;  /* 0x0000001003167812 */ /* 0x000fe200078e3cff */
[----:B------:R-:W-:Y:S02]  /*cf10*/  FFMA.FTZ R12, R13, R12, 0.48089820146560668945 ;  /* 0x3ef6384a0d0c7423 */ /* 0x000fe4000001000c */
[----:B------:R-:W-:-:S02]  /*cf20*/  FADD R179, R84, R99 ;  /* 0x0000006354b37221 */ /* 0x000fc40000000000 */
[----:B------:R-:W-:Y:S01]  /*cf30*/  @P6 FFMA.FTZ R179, R238, R17, +INF ;  /* 0x7f800000eeb36423 */ /* 0x000fe20000010011 */
[----:B------:R-:W-:Y:S01]  /*cf40*/  ISETP.GE.U32.AND P6, PT, R239, 0x7f800000, PT ;  /* 0x7f800000ef00780c */ /* 0x000fe20003fc6070 */
[----:B------:R-:W-:Y:S01]  /*cf50*/  FFMA.FTZ R4, R95, R4, -0.17900948226451873779 ;  /* 0xbe374e435f047423 */ /* 0x000fe20000010004 */
[----:B------:R-:W-:Y:S01]  /*cf60*/  F2FP.PACK_AB R17, R37, R38 ;  /* 0x000000262511723e */ /* 0x000fe200000000ff */
[----:B------:R-:W-:Y:S01]  /*cf70*/  FFMA.FTZ R12, R13, R12, -0.72134751081466674805 ;  /* 0xbf38aa3b0d0c7423 */ /* 0x000fe2000001000c */
[----:B------:R-:W-:Y:S01]  /*cf80*/  F2FP.PACK_AB R38, R40, R43 ;  /* 0x0000002b2826723e */ /* 0x000fe200000000ff */
[----:B------:R-:W-:Y:S01]  /*cf90*/  FFMA.FTZ R4, R95, R4, 0.20512372255325317383 ;  /* 0x3e520bf45f047423 */ /* 0x000fe20000010004 */
[----:B------:R-:W-:Y:S01]  /*cfa0*/  STS.64 [R22+0x8080], R140 ;  /* 0x0080808c16007388 */ /* 0x000fe20000000a00 */
[----:B------:R-:W-:Y:S02]  /*cfb0*/  FMUL R12, R13, R12 ;  /* 0x0000000c0d0c7220 */ /* 0x000fe40000400000 */
[----:B------:R-:W-:Y:S01]  /*cfc0*/  FFMA.FTZ R4, R95, R4, -0.24046532809734344482 ;  /* 0xbe763c8b5f047423 */ /* 0x000fe20000010004 */
[----:B------:R-:W-:Y:S01]  /*cfd0*/  STS.64 [R22+0x8480], R138 ;  /* 0x0084808a16007388 */ /* 0x000fe20000000a00 */
[----:B------:R-:W-:-:S02]  /*cfe0*/  FMUL R12, R13, R12 ;  /* 0x0000000c0d0c7220 */ /* 0x000fc40000400000 */
[----:B------:R-:W-:Y:S01]  /*cff0*/  FFMA.FTZ R4, R95, R4, 0.28857114911079406738 ;  /* 0x3e93bf995f047423 */ /* 0x000fe20000010004 */
[----:B------:R-:W-:Y:S01]  /*d000*/  @P6 MOV R6, 0x7f800000 ;  /* 0x7f80000000066802 */ /* 0x000fe20000000f00 */
[----:B------:R-:W-:Y:S01]  /*d010*/  FFMA.FTZ R13, R13, 1.4426950216293334961, R12 ;  /* 0x3fb8aa3b0d0d7823 */ /* 0x000fe2000001000c */
[----:B------:R-:W-:Y:S01]  /*d020*/  F2FP.PACK_AB R12, R130, R111 ;  /* 0x0000006f820c723e */ /* 0x000fe200000000ff */
[----:B------:R-:W-:Y:S01]  /*d030*/  FFMA.FTZ R4, R95, R4, -0.36067417263984680176 ;  /* 0xbeb8aa495f047423 */ /* 0x000fe20000010004 */
[----:B------:R-:W-:Y:S01]  /*d040*/  STS.64 [R22+0x8200], R118 ;  /* 0x0082007616007388 */ /* 0x000fe20000000a00 */
[----:B------:R-:W-:Y:S02]  /*d050*/  FADD R3, R110, -1 ;  /* 0xbf8000006e037421 */ /* 0x000fe40000000000 */
[----:B------:R-:W-:Y:S01]  /*d060*/  FADD R182, R76, R13 ;  /* 0x0000000d4cb67221 */ /* 0x000fe20000000000 */
[----:B------:R-:W-:Y:S01]  /*d070*/  F2FP.PACK_AB R13, R122, R101 ;  /* 0x000000657a0d723e */ /* 0x000fe200000000ff */
[----:B------:R-:W-:Y:S01]  /*d080*/  @P6 FFMA.FTZ R182, R239, R6, +INF ;  /* 0x7f800000efb66423 */ /* 0x000fe20000010006 */
[----:B------:R-:W-:Y:S01]  /*d090*/  ISETP.GE.U32.AND P6, PT, R240, 0x7f800000, PT ;  /* 0x7f800000f000780c */ /* 0x000fe20003fc6070 */
[----:B------:R-:W-:Y:S01]  /*d0a0*/  FFMA.FTZ R6, R95, R4, 0.48089820146560668945 ;  /* 0x3ef6384a5f067423 */ /* 0x000fe20000010004 */
[----:B------:R-:W-:Y:S01]  /*d0b0*/  F2FP.PACK_AB R122, R131, R108 ;  /* 0x0000006c837a723e */ /* 0x000fe200000000ff */
[----:B------:R-:W-:Y:S01]  /*d0c0*/  FFMA.FTZ R4, R3, R8, -0.16845393180847167969 ;  /* 0xbe2c7f3003047423 */ /* 0x000fe20000010008 */
[----:B------:R0:W-:Y:S01]  /*d0d0*/  STS.64 [R22+0x8180], R12 ;  /* 0x0081800c16007388 */ /* 0x0001e20000000a00 */
[----:B------:R-:W-:-:S02]  /*d0e0*/  FFMA.FTZ R6, R95, R6, -0.72134751081466674805 ;  /* 0xbf38aa3b5f067423 */ /* 0x000fc40000010006 */
[----:B------:R-:W-:Y:S01]  /*d0f0*/  FFMA.FTZ R4, R3, R4, 0.1716887056827545166 ;  /* 0x3e2fcf2a03047423 */ /* 0x000fe20000010004 */
[----:B------:R-:W-:Y:S01]  /*d100*/  STS.64 [R22+0x8580], R122 ;  /* 0x0085807a16007388 */ /* 0x000fe20000000a00 */
[----:B------:R-:W-:Y:S02]  /*d110*/  FMUL R6, R95, R6 ;  /* 0x000000065f067220 */ /* 0x000fe40000400000 */
[----:B------:R-:W-:Y:S01]  /*d120*/  FFMA.FTZ R4, R3, R4, -0.17900948226451873779 ;  /* 0xbe374e4303047423 */ /* 0x000fe20000010004 */
[----:B------:R-:W-:Y:S01]  /*d130*/  STS.64 [R22+0x8600], R70 ;  /* 0x0086004616007388 */ /* 0x000fe20000000a00 */
[----:B------:R-:W-:Y:S02]  /*d140*/  FMUL R6, R95, R6 ;  /* 0x000000065f067220 */ /* 0x000fe40000400000 */
[----:B------:R-:W-:Y:S01]  /*d150*/  FFMA.FTZ R4, R3, R4, 0.20512372255325317383 ;  /* 0x3e520bf403047423 */ /* 0x000fe20000010004 */
[----:B0-----:R-:W-:Y:S01]  /*d160*/  F2FP.PACK_AB R13, R47, R50 ;  /* 0x000000322f0d723e */ /* 0x001fe200000000ff */
[----:B------:R-:W-:Y:S01]  /*d170*/  FFMA.FTZ R6, R95, 1.4426950216293334961, R6 ;  /* 0x3fb8aa3b5f067823 */ /* 0x000fe20000010006 */
[----:B------:R-:W-:Y:S01]  /*d180*/  F2FP.PACK_AB R12, R44, R51 ;  /* 0x000000332c0c723e */ /* 0x000fe200000000ff */
[----:B------:R-:W-:Y:S01]  /*d190*/  FFMA.FTZ R4, R3, R4, -0.24046532809734344482 ;  /* 0xbe763c8b03047423 */ /* 0x000fe20000010004 */
[----:B------:R-:W-:Y:S01]  /*d1a0*/  F2FP.PACK_AB R44, R46, R49 ;  /* 0x000000312e2c723e */ /* 0x000fe200000000ff */
[----:B------:R-:W-:Y:S01]  /*d1b0*/  FADD R117, R117, -1 ;  /* 0xbf80000075757421 */ /* 0x000fe20000000000 */
[----:B------:R-:W-:Y:S01]  /*d1c0*/  STS.64 [R22+0x8680], R56 ;  /* 0x0086803816007388 */ /* 0x000fe20000000a00 */
[----:B------:R-:W-:-:S02]  /*d1d0*/  FFMA.FTZ R4, R3, R4, 0.28857114911079406738 ;  /* 0x3e93bf9903047423 */ /* 0x000fc40000010004 */
[----:B------:R-:W-:Y:S01]  /*d1e0*/  FADD R183, R109, R6 ;  /* 0x000000066db77221 */ /* 0x000fe20000000000 */
[----:B------:R-:W-:Y:S01]  /*d1f0*/  STS.64 [R22+0x8300], R12 ;  /* 0x0083000c16007388 */ /* 0x000fe20000000a00 */
[C---:B------:R-:W-:Y:S02]  /*d200*/  FFMA.FTZ R4, R3.reuse, R4, -0.36067417263984680176 ;  /* 0xbeb8aa4903047423 */ /* 0x040fe40000010004 */
[----:B------:R-:W-:Y:S01]  /*d210*/  @P6 IMAD.MOV.U32 R5, RZ, RZ, 0x7f800000 ;  /* 0x7f800000ff056424 */ /* 0x000fe200078e00ff */
[----:B------:R-:W-:Y:S01]  /*d220*/  STS.64 [R22+0x8700], R44 ;  /* 0x0087002c16007388 */ /* 0x000fe20000000a00 */
[----:B------:R-:W-:Y:S02]  /*d230*/  FFMA.FTZ R4, R3, R4, 0.48089820146560668945 ;  /* 0x3ef6384a03047423 */ /* 0x000fe40000010004 */
[----:B------:R-:W-:Y:S01]  /*d240*/  @P6 FFMA.FTZ R183, R240, R5, +INF ;  /* 0x7f800000f0b76423 */ /* 0x000fe20000010005 */
[----:B------:R-:W-:Y:S01]  /*d250*/  ISETP.GE.U32.AND P6, PT, R241, 0x7f800000, PT ;  /* 0x7f800000f100780c */ /* 0x000fe20003fc6070 */
[----:B------:R-:W-:Y:S01]  /*d260*/  FFMA.FTZ R6, R3, R4, -0.72134751081466674805 ;  /* 0xbf38aa3b03067423 */ /* 0x000fe20000010004 */
[----:B------:R-:W-:Y:S01]  /*d270*/  STS.64 [R22+0x8780], R38 ;  /* 0x0087802616007388 */ /* 0x000fe20000000a00 */
[----:B------:R-:W-:-:S02]  /*d280*/  FFMA.FTZ R4, R117, R8, -0.16845393180847167969 ;  /* 0xbe2c7f3075047423 */ /* 0x000fc40000010008 */
[----:B------:R-:W-:Y:S02]  /*d290*/  FMUL R23, R21, R23 ;  /* 0x0000001715177220 */ /* 0x000fe40000400000 */
[----:B------:R-:W-:Y:S02]  /*d2a0*/  FFMA.FTZ R4, R117, R4, 0.1716887056827545166 ;  /* 0x3e2fcf2a75047423 */ /* 0x000fe40000010004 */
[C---:B------:R-:W-:Y:S02]  /*d2b0*/  FMUL R31, R21.reuse, R31 ;  /* 0x0000001f151f7220 */ /* 0x040fe40000400000 */
[C---:B------:R-:W-:Y:S02]  /*d2c0*/  FMUL R30, R21.reuse, R30 ;  /* 0x0000001e151e7220 */ /* 0x040fe40000400000 */
[----:B------:R-:W-:Y:S02]  /*d2d0*/  FMUL R20, R21, R35 ;  /* 0x0000002315147220 */ /* 0x000fe40000400000 */
[----:B------:R-:W-:-:S02]  /*d2e0*/  FFMA.FTZ R4, R117, R4, -0.17900948226451873779 ;  /* 0xbe374e4375047423 */ /* 0x000fc40000010004 */
[----:B------:R-:W-:Y:S01]  /*d2f0*/  FMUL R21, R21, R34 ;  /* 0x0000002215157220 */ /* 0x000fe20000400000 */
[----:B------:R-:W-:Y:S01]  /*d300*/  F2FP.PACK_AB R20, R31, R20 ;  /* 0x000000141f14723e */ /* 0x000fe200000000ff */
[----:B------:R-:W-:Y:S02]  /*d310*/  FMUL R6, R3, R6 ;  /* 0x0000000603067220 */ /* 0x000fe40000400000 */
[----:B------:R-:W-:Y:S01]  /*d320*/  FFMA.FTZ R4, R117, R4, 0.20512372255325317383 ;  /* 0x3e520bf475047423 */ /* 0x000fe20000010004 */
[----:B------:R-:W-:Y:S01]  /*d330*/  F2FP.PACK_AB R10, R30, R21 ;  /* 0x000000151e0a723e */ /* 0x000fe200000000ff */
[----:B------:R-:W-:Y:S01]  /*d340*/  FMUL R6, R3, R6 ;  /* 0x0000000603067220 */ /* 0x000fe20000400000 */
[----:B------:R-:W-:Y:S01]  /*d350*/  F2FP.PACK_AB R21, R23, R16 ;  /* 0x000000101715723e */ /* 0x000fe200000000ff */
[----:B------:R-:W-:Y:S01]  /*d360*/  FFMA.FTZ R4, R117, R4, -0.24046532809734344482 ;  /* 0xbe763c8b75047423 */ /* 0x000fe20000010004 */
[----:B------:R-:W-:Y:S01]  /*d370*/  F2FP.PACK_AB R16, R41, R42 ;  /* 0x0000002a2910723e */ /* 0x000fe200000000ff */
[----:B------:R-:W-:Y:S01]  /*d380*/  FFMA.FTZ R3, R3, 1.4426950216293334961, R6 ;  /* 0x3fb8aa3b03037823 */ /* 0x000fe20000010006 */
[----:B------:R-:W-:Y:S01]  /*d390*/  @P6 MOV R6, 0x7f800000 ;  /* 0x7f80000000066802 */ /* 0x000fe20000000f00 */
[----:B------:R-:W-:Y:S01]  /*d3a0*/  IMAD.IADD R126, R243, 0x1, -R126 ;  /* 0x00000001f37e7824 */ /* 0x000fe200078e0a7e */
[----:B------:R0:W-:Y:S01]  /*d3b0*/  STS.64 [R22+0x8000], R10 ;  /* 0x0080000a16007388 */ /* 0x0001e20000000a00 */
[----:B------:R-:W-:-:S02]  /*d3c0*/  FFMA.FTZ R4, R117, R4, 0.28857114911079406738 ;  /* 0x3e93bf9975047423 */ /* 0x000fc40000010004 */
[----:B------:R-:W-:Y:S01]  /*d3d0*/  FADD R7, R126, -1 ;  /* 0xbf8000007e077421 */ /* 0x000fe20000000000 */
[----:B------:R-:W-:Y:S01]  /*d3e0*/  STS.64 [R22+0x8400], R20 ;  /* 0x0084001416007388 */ /* 0x000fe20000000a00 */
[----:B------:R-:W-:Y:S02]  /*d3f0*/  FADD R171, R116, R3 ;  /* 0x0000000374ab7221 */ /* 0x000fe40000000000 */
[----:B------:R-:W-:Y:S01]  /*d400*/  @P6 FFMA.FTZ R171, R241, R6, +INF ;  /* 0x7f800000f1ab6423 */ /* 0x000fe20000010006 */
[----:B------:R-:W-:Y:S01]  /*d410*/  ISETP.GE.U32.AND P6, PT, R242, 0x7f800000, PT ;  /* 0x7f800000f200780c */ /* 0x000fe20003fc6070 */
[----:B------:R-:W-:Y:S01]  /*d420*/  FFMA.FTZ R6, R117, R4, -0.36067417263984680176 ;  /* 0xbeb8aa4975067423 */ /* 0x000fe20000010004 */
[----:B------:R-:W-:Y:S01]  /*d430*/  STS.64 [R22+0x8380], R16 ;  /* 0x0083801016007388 */ /* 0x000fe20000000a00 */
[----:B------:R-:W-:Y:S01]  /*d440*/  FFMA.FTZ R4, R7, R8, -0.16845393180847167969 ;  /* 0xbe2c7f3007047423 */ /* 0x000fe20000010008 */
[----:B0-----:R-:W-:Y:S01]  /*d450*/  F2FP.PACK_AB R11, R154, R121 ;  /* 0x000000799a0b723e */ /* 0x001fe200000000ff */
[----:B------:R-:W-:Y:S01]  /*d460*/  FFMA.FTZ R6, R117, R6, 0.48089820146560668945 ;  /* 0x3ef6384a75067423 */ /* 0x000fe20000010006 */
[----:B------:R-:W-:Y:S01]  /*d470*/  F2FP.PACK_AB R10, R146, R125 ;  /* 0x0000007d920a723e */ /* 0x000fe200000000ff */
[----:B------:R-:W-:Y:S01]  /*d480*/  FFMA.FTZ R4, R7, R4, 0.1716887056827545166 ;  /* 0x3e2fcf2a07047423 */ /* 0x000fe20000010004 */
[----:B------:R-:W-:Y:S01]  /*d490*/  F2FP.PACK_AB R154, R147, R128 ;  /* 0x00000080939a723e */ /* 0x000fe200000000ff */
[----:B------:R-:W-:-:S02]  /*d4a0*/  FADD R129, R129, -1 ;  /* 0xbf80000081817421 */ /* 0x000fc40000000000 */
[----:B------:R0:W-:Y:S01]  /*d4b0*/  STS.64 [R22+0x8100], R10 ;  /* 0x0081000a16007388 */ /* 0x0001e20000000a00 */
[----:B------:R-:W-:Y:S02]  /*d4c0*/  FADD R5, R18, -1 ;  /* 0xbf80000012057421 */ /* 0x000fe40000000000 */
[----:B------:R-:W-:Y:S01]  /*d4d0*/  @P6 IMAD.MOV.U32 R3, RZ, RZ, 0x7f800000 ;  /* 0x7f800000ff036424 */ /* 0x000fe200078e00ff */
[----:B------:R-:W-:Y:S01]  /*d4e0*/  STS.64 [R22+0x8500], R154 ;  /* 0x0085009a16007388 */ /* 0x000fe20000000a00 */
[----:B0-----:R-:W-:Y:S02]  /*d4f0*/  F2FP.PACK_AB R11, R55, R58 ;  /* 0x0000003a370b723e */ /* 0x001fe400000000ff */
[----:B------:R-:W-:-:S05]  /*d500*/  F2FP.PACK_AB R10, R52, R59 ;  /* 0x0000003b340a723e */ /* 0x000fca00000000ff */
[----:B------:R0:W-:Y:S04]  /*d510*/  STS.64 [R22+0x8280], R10 ;  /* 0x0082800a16007388 */ /* 0x0001e80000000a00 */
[----:B------:R-:W-:Y:S01]  /*d520*/  BAR.SYNC.DEFER_BLOCKING 0x0 ;  /* 0x0000000000007b1d */ /* 0x000fe20000010000 */
[----:B0-----:R-:W-:Y:S02]  /*d530*/  FFMA.FTZ R10, R117, R6, -0.72134751081466674805 ;  /* 0xbf38aa3b750a7423 */ /* 0x001fe40000010006 */
[----:B------:R-:W-:Y:S02]  /*d540*/  FFMA.FTZ R6, R7, R4, -0.17900948226451873779 ;  /* 0xbe374e4307067423 */ /* 0x000fe40000010004 */
[----:B------:R-:W-:Y:S02]  /*d550*/  FFMA.FTZ R4, R129, R8, -0.16845393180847167969 ;  /* 0xbe2c7f3081047423 */ /* 0x000fe40000010008 */
[----:B------:R-:W-:-:S02]  /*d560*/  FMUL R10, R117, R10 ;  /* 0x0000000a750a7220 */ /* 0x000fc40000400000 */
[----:B------:R-:W-:Y:S02]  /*d570*/  FFMA.FTZ R6, R7, R6, 0.20512372255325317383 ;  /* 0x3e520bf407067423 */ /* 0x000fe40000010006 */
[----:B------:R-:W-:Y:S02]  /*d580*/  FFMA.FTZ R4, R129, R4, 0.1716887056827545166 ;  /* 0x3e2fcf2a81047423 */ /* 0x000fe40000010004 */
[----:B------:R-:W-:Y:S02]  /*d590*/  FMUL R10, R117, R10 ;  /* 0x0000000a750a7220 */ /* 0x000fe40000400000 */
[----:B------:R-:W-:Y:S02]  /*d5a0*/  FFMA.FTZ R6, R7, R6, -0.24046532809734344482 ;  /* 0xbe763c8b07067423 */ /* 0x000fe40000010006 */
[----:B------:R-:W-:Y:S01]  /*d5b0*/  FFMA.FTZ R4, R129, R4, -0.17900948226451873779 ;  /* 0xbe374e4381047423 */ /* 0x000fe20000010004 */
[----:B------:R-:W0:Y:S01]  /*d5c0*/  LDS.64 R168, [R204] ;  /* 0x00000000cca87984 */ /* 0x000e220000000a00 */
[----:B------:R-:W-:-:S02]  /*d5d0*/  FFMA.FTZ R117, R117, 1.4426950216293334961, R10 ;  /* 0x3fb8aa3b75757823 */ /* 0x000fc4000001000a */
[----:B------:R-:W-:Y:S01]  /*d5e0*/  FFMA.FTZ R10, R7, R6, 0.28857114911079406738 ;  /* 0x3e93bf99070a7423 */ /* 0x000fe20000010006 */
[----:B------:R-:W1:Y:S01]  /*d5f0*/  LDS.64 R166, [R188] ;  /* 0x00000000bca67984 */ /* 0x000e620000000a00 */
[----:B------:R-:W-:Y:S02]  /*d600*/  FFMA.FTZ R6, R129, R4, 0.20512372255325317383 ;  /* 0x3e520bf481067423 */ /* 0x000fe40000010004 */
[----:B------:R-:W-:Y:S01]  /*d610*/  FFMA.FTZ R4, R5, R8, -0.16845393180847167969 ;  /* 0xbe2c7f3005047423 */ /* 0x000fe20000010008 */
[----:B------:R-:W2:Y:S01]  /*d620*/  LDS.64 R164, [R180] ;  /* 0x00000000b4a47984 */ /* 0x000ea20000000a00 */
[----:B------:R-:W-:Y:S02]  /*d630*/  FFMA.FTZ R10, R7, R10, -0.36067417263984680176 ;  /* 0xbeb8aa49070a7423 */ /* 0x000fe4000001000a */
[----:B------:R-:W-:Y:S01]  /*d640*/  FFMA.FTZ R6, R129, R6, -0.24046532809734344482 ;  /* 0xbe763c8b81067423 */ /* 0x000fe20000010006 */
[----:B------:R-:W3:Y:S01]  /*d650*/  LDS.64 R162, [R174] ;  /* 0x00000000aea27984 */ /* 0x000ee20000000a00 */
[----:B------:R-:W-:-:S02]  /*d660*/  FFMA.FTZ R4, R5, R4, 0.1716887056827545166 ;  /* 0x3e2fcf2a05047423 */ /* 0x000fc40000010004 */
[----:B------:R-:W-:Y:S01]  /*d670*/  FFMA.FTZ R10, R7, R10, 0.48089820146560668945 ;  /* 0x3ef6384a070a7423 */ /* 0x000fe2000001000a */
[----:B------:R-:W4:Y:S01]  /*d680*/  LDS.64 R160, [R204+0x800] ;  /* 0x00080000cca07984 */ /* 0x000f220000000a00 */
[----:B------:R-:W-:Y:S02]  /*d690*/  FADD R173, R124, R117 ;  /* 0x000000757cad7221 */ /* 0x000fe40000000000 */
[----:B------:R-:W-:Y:S01]  /*d6a0*/  FFMA.FTZ R6, R129, R6, 0.28857114911079406738 ;  /* 0x3e93bf9981067423 */ /* 0x000fe20000010006 */
[----:B------:R-:W5:Y:S01]  /*d6b0*/  LDS.64 R158, [R188+0x800] ;  /* 0x00080000bc9e7984 */ /* 0x000f620000000a00 */
[----:B------:R-:W-:Y:S01]  /*d6c0*/  @P6 FFMA.FTZ R173, R242, R3, +INF ;  /* 0x7f800000f2ad6423 */ /* 0x000fe20000010003 */
[----:B------:R-:W-:Y:S01]  /*d6d0*/  IADD3 R3, R250, -0x3f3504f3, RZ ;  /* 0xc0cafb0dfa037810 */ /* 0x000fe20007ffe0ff */
[----:B------:R-:W-:Y:S01]  /*d6e0*/  FFMA.FTZ R4, R5, R4, -0.17900948226451873779 ;  /* 0xbe374e4305047423 */ /* 0x000fe20000010004 */
[----:B------:R-:W-:Y:S01]  /*d6f0*/  ISETP.GE.U32.AND P6, PT, R243, 0x7f800000, PT ;  /* 0x7f800000f300780c */ /* 0x000fe20003fc6070 */
[----:B------:R-:W-:Y:S01]  /*d700*/  FFMA.FTZ R10, R7, R10, -0.72134751081466674805 ;  /* 0xbf38aa3b070a7423 */ /* 0x000fe2000001000a */
[----:B------:R-:W-:Y:S01]  /*d710*/  LOP3.LUT R3, R3, 0xff800000, RZ, 0xc0, !PT ;  /* 0xff80000003037812 */ /* 0x000fe200078ec0ff */
[----:B------:R-:W-:Y:S01]  /*d720*/  FFMA.FTZ R6, R129, R6, -0.36067417263984680176 ;  /* 0xbeb8aa4981067423 */ /* 0x000fe20000010006 */
[----:B------:R-:W0:Y:S01]  /*d730*/  LDS.64 R156, [R180+0x800] ;  /* 0x00080000b49c7984 */ /* 0x000e220000000a00 */
[----:B------:R-:W-:-:S02]  /*d740*/  FFMA.FTZ R4, R5, R4, 0.20512372255325317383 ;  /* 0x3e520bf405047423 */ /* 0x000fc40000010004 */
[----:B------:R-:W-:Y:S01]  /*d750*/  FMUL R12, R7, R10 ;  /* 0x0000000a070c7220 */ /* 0x000fe20000400000 */
[----:B------:R-:W0:Y:S01]  /*d760*/  LDS.64 R154, [R174+0x800] ;  /* 0x00080000ae9a7984 */ /* 0x000e220000000a00 */
[----:B------:R-:W-:Y:S02]  /*d770*/  FFMA.FTZ R10, R129, R6, 0.48089820146560668945 ;  /* 0x3ef6384a810a7423 */ /* 0x000fe40000010006 */
[----:B------:R-:W-:Y:S01]  /*d780*/  FFMA.FTZ R6, R5, R4, -0.24046532809734344482 ;  /* 0xbe763c8b05067423 */ /* 0x000fe20000010004 */
[----:B------:R-:W-:Y:S01]  /*d790*/  IADD3 R4, R250, -R3, RZ ;  /* 0x80000003fa047210 */ /* 0x000fe20007ffe0ff */
[----:B------:R-:W-:Y:S01]  /*d7a0*/  FMUL R12, R7, R12 ;  /* 0x0000000c070c7220 */ /* 0x000fe20000400000 */
[----:B------:R-:W-:Y:S01]  /*d7b0*/  @P6 MOV R18, 0x7f800000 ;  /* 0x7f80000000126802 */ /* 0x000fe20000000f00 */
[----:B------:R-:W-:Y:S01]  /*d7c0*/  FFMA.FTZ R10, R129, R10, -0.72134751081466674805 ;  /* 0xbf38aa3b810a7423 */ /* 0x000fe2000001000a */
[----:B------:R-:W0:Y:S01]  /*d7d0*/  LDS.64 R152, [R204+0x1000] ;  /* 0x00100000cc987984 */ /* 0x000e220000000a00 */
[----:B------:R-:W-:-:S02]  /*d7e0*/  FFMA.FTZ R16, R7, 1.4426950216293334961, R12 ;  /* 0x3fb8aa3b07107823 */ /* 0x000fc4000001000c */
[----:B------:R-:W-:Y:S01]  /*d7f0*/  FFMA.FTZ R6, R5, R6, 0.28857114911079406738 ;  /* 0x3e93bf9905067423 */ /* 0x000fe20000010006 */
[----:B------:R-:W0:Y:S01]  /*d800*/  LDS.64 R150, [R188+0x1000] ;  /* 0x00100000bc967984 */ /* 0x000e220000000a00 */
[----:B------:R-:W-:Y:S02]  /*d810*/  FADD R7, R4, -1 ;  /* 0xbf80000004077421 */ /* 0x000fe40000000000 */
[----:B------:R-:W-:Y:S01]  /*d820*/  FMUL R10, R129, R10 ;  /* 0x0000000a810a7220 */ /* 0x000fe20000400000 */
[----:B------:R-:W0:Y:S01]  /*d830*/  LDS.64 R148, [R180+0x1000] ;  /* 0x00100000b4947984 */ /* 0x000e220000000a00 */
[----:B------:R-:W-:Y:S02]  /*d840*/  FFMA.FTZ R6, R5, R6, -0.36067417263984680176 ;  /* 0xbeb8aa4905067423 */ /* 0x000fe40000010006 */
[----:B------:R-:W-:Y:S01]  /*d850*/  FFMA.FTZ R4, R7, R8, -0.16845393180847167969 ;  /* 0xbe2c7f3007047423 */ /* 0x000fe20000010008 */
[----:B------:R-:W0:Y:S01]  /*d860*/  LDS.64 R146, [R174+0x1000] ;  /* 0x00100000ae927984 */ /* 0x000e220000000a00 */
[----:B------:R-:W-:-:S02]  /*d870*/  FMUL R12, R129, R10 ;  /* 0x0000000a810c7220 */ /* 0x000fc40000400000 */
[----:B------:R-:W-:Y:S01]  /*d880*/  FFMA.FTZ R10, R5, R6, 0.48089820146560668945 ;  /* 0x3ef6384a050a7423 */ /* 0x000fe20000010006 */
[----:B------:R-:W0:Y:S01]  /*d890*/  LDS.64 R144, [R204+0x1800] ;  /* 0x00180000cc907984 */ /* 0x000e220000000a00 */
[----:B------:R-:W-:Y:S02]  /*d8a0*/  FFMA.FTZ R6, R7, R4, 0.1716887056827545166 ;  /* 0x3e2fcf2a07067423 */ /* 0x000fe40000010004 */
[----:B------:R-:W-:Y:S01]  /*d8b0*/  FFMA.FTZ R10, R5, R10, -0.72134751081466674805 ;  /* 0xbf38aa3b050a7423 */ /* 0x000fe2000001000a */
[----:B------:R1:W2:Y:S01]  /*d8c0*/  I2F R4, R3 ;  /* 0x0000000300047306 */ /* 0x0002a20000201400 */
[----:B------:R-:W-:Y:S01]  /*d8d0*/  FFMA.FTZ R6, R7, R6, -0.17900948226451873779 ;  /* 0xbe374e4307067423 */ /* 0x000fe20000010006 */
[----:B------:R-:W0:Y:S01]  /*d8e0*/  LDS.64 R142, [R188+0x1800] ;  /* 0x00180000bc8e7984 */ /* 0x000e220000000a00 */
[----:B------:R-:W-:Y:S02]  /*d8f0*/  FADD R177, R127, R16 ;  /* 0x000000107fb17221 */ /* 0x000fe40000000000 */
[----:B------:R-:W-:Y:S01]  /*d900*/  FFMA.FTZ R6, R7, R6, 0.20512372255325317383 ;  /* 0x3e520bf407067423 */ /* 0x000fe20000010006 */
[----:B------:R-:W0:Y:S01]  /*d910*/  LDS.64 R140, [R180+0x1800] ;  /* 0x00180000b48c7984 */ /* 0x000e220000000a00 */
[----:B------:R-:W-:Y:S01]  /*d920*/  @P6 FFMA.FTZ R177, R243, R18, +INF ;  /* 0x7f800000f3b16423 */ /* 0x000fe20000010012 */
[----:B------:R-:W-:Y:S01]  /*d930*/  ISETP.GE.U32.AND P6, PT, R244, 0x7f800000, PT ;  /* 0x7f800000f400780c */ /* 0x000fe20003fc6070 */
[----:B------:R-:W-:Y:S01]  /*d940*/  FFMA.FTZ R6, R7, R6, -0.24046532809734344482 ;  /* 0xbe763c8b07067423 */ /* 0x000fe20000010006 */
[----:B-1----:R-:W-:Y:S01]  /*d950*/  FSEL R3, RZ, -23, P5 ;  /* 0xc1b80000ff037808 */ /* 0x002fe20002800000 */
[----:B------:R-:W-:Y:S01]  /*d960*/  FMUL R10, R5, R10 ;  /* 0x0000000a050a7220 */ /* 0x000fe20000400000 */
[----:B------:R-:W-:Y:S01]  /*d970*/  ISETP.GE.U32.AND P5, PT, R249, 0x7f800000, PT ;  /* 0x7f800000f900780c */ /* 0x000fe20003fa6070 */
[----:B------:R-:W-:Y:S01]  /*d980*/  FFMA.FTZ R6, R7, R6, 0.28857114911079406738 ;  /* 0x3e93bf9907067423 */ /* 0x000fe20000010006 */
[----:B------:R-:W1:Y:S01]  /*d990*/  LDS.64 R138, [R174+0x1800] ;  /* 0x00180000ae8a7984 */ /* 0x000e620000000a00 */
[----:B------:R-:W-:-:S02]  /*d9a0*/  FMUL R10, R5, R10 ;  /* 0x0000000a050a7220 */ /* 0x000fc40000400000 */
[----:B------:R-:W-:Y:S01]  /*d9b0*/  FFMA.FTZ R6, R7, R6, -0.36067417263984680176 ;  /* 0xbeb8aa4907067423 */ /* 0x000fe20000010006 */
[----:B------:R-:W0:Y:S01]  /*d9c0*/  LDS.64 R136, [R204+0x2000] ;  /* 0x00200000cc887984 */ /* 0x000e220000000a00 */
[----:B------:R-:W-:Y:S02]  /*d9d0*/  FFMA.FTZ R10, R5, 1.4426950216293334961, R10 ;  /* 0x3fb8aa3b050a7823 */ /* 0x000fe4000001000a */
[----:B------:R-:W-:Y:S01]  /*d9e0*/  FFMA.FTZ R6, R7, R6, 0.48089820146560668945 ;  /* 0x3ef6384a07067423 */ /* 0x000fe20000010006 */
[----:B------:R-:W1:Y:S01]  /*d9f0*/  LDS.64 R134, [R188+0x2000] ;  /* 0x00200000bc867984 */ /* 0x000e620000000a00 */
[----:B------:R-:W-:Y:S02]  /*da00*/  FFMA.FTZ R129, R129, 1.4426950216293334961, R12 ;  /* 0x3fb8aa3b81817823 */ /* 0x000fe4000001000c */
[----:B--2---:R-:W-:Y:S01]  /*da10*/  FFMA.FTZ R178, R4, 1.1920928955078125e-07, R3 ;  /* 0x3400000004b27823 */ /* 0x004fe20000010003 */
[----:B------:R-:W-:Y:S01]  /*da20*/  MOV R3, c[0x0][0x1c8] ;  /* 0x0000720000037a02 */ /* 0x000fe20000000f00 */
[----:B------:R-:W-:Y:S01]  /*da30*/  FADD R172, R9, R10 ;  /* 0x0000000a09ac7221 */ /* 0x000fe20000000000 */
[----:B------:R-:W-:Y:S01]  /*da40*/  @P5 MOV R4, 0x7f800000 ;  /* 0x7f80000000045802 */ /* 0x000fe20000000f00 */
[----:B------:R-:W-:Y:S01]  /*da50*/  @P6 IMAD.MOV.U32 R9, RZ, RZ, 0x7f800000 ;  /* 0x7f800000ff096424 */ /* 0x000fe200078e00ff */
[----:B------:R-:W2:Y:S01]  /*da60*/  LDS.64 R132, [R180+0x2000] ;  /* 0x00200000b4847984 */ /* 0x000ea20000000a00 */
[----:B------:R-:W-:-:S02]  /*da70*/  IMAD R5, R175, c[0x0][0x1c8], RZ ;  /* 0x00007200af057a24 */ /* 0x000fc400078e02ff */
[----:B------:R-:W-:Y:S01]  /*da80*/  FFMA.FTZ R6, R7, R6, -0.72134751081466674805 ;  /* 0xbf38aa3b07067423 */ /* 0x000fe20000010006 */
[----:B------:R-:W1:Y:S01]  /*da90*/  LDS.64 R130, [R174+0x2000] ;  /* 0x00200000ae827984 */ /* 0x000e620000000a00 */
[----:B------:R-:W-:Y:S02]  /*daa0*/  FADD R176, R14, R129 ;  /* 0x000000810eb07221 */ /* 0x000fe40000000000 */
[----:B------:R-:W-:Y:S01]  /*dab0*/  @P6 FFMA.FTZ R176, R244, R9, +INF ;  /* 0x7f800000f4b06423 */ /* 0x000fe20000010009 */
[----:B------:R-:W1:Y:S01]  /*dac0*/  LDS.64 R232, [R204+0x2800] ;  /* 0x00280000cce87984 */ /* 0x000e620000000a00 */
[----:B------:R-:W-:Y:S02]  /*dad0*/  IMAD R9, R3, 0x2, R5 ;  /* 0x0000000203097824 */ /* 0x000fe400078e0205 */
[----:B------:R-:W-:Y:S01]  /*dae0*/  FMUL R6, R7, R6 ;  /* 0x0000000607067220 */ /* 0x000fe20000400000 */
[----:B------:R-:W1:Y:S01]  /*daf0*/  LDS.64 R230, [R188+0x2800] ;  /* 0x00280000bce67984 */ /* 0x000e620000000a00 */
[----:B------:R-:W-:Y:S01]  /*db00*/  @P5 FFMA.FTZ R172, R249, R4, +INF ;  /* 0x7f800000f9ac5423 */ /* 0x000fe20000010004 */
[----:B------:R-:W-:Y:S01]  /*db10*/  LEA R11, R3, R9, 0x1 ;  /* 0x00000009030b7211 */ /* 0x000fe200078e08ff */
[----:B------:R-:W-:Y:S01]  /*db20*/  FMUL R10, R7, R6 ;  /* 0x00000006070a7220 */ /* 0x000fe20000400000 */
[-C--:B------:R-:W-:Y:S01]  /*db30*/  LEA R6, P5, R9, R2.reuse, 0x1 ;  /* 0x0000000209067211 */ /* 0x080fe200078a08ff */
[----:B------:R-:W1:Y:S01]  /*db40*/  LDS.64 R228, [R180+0x2800] ;  /* 0x00280000b4e47984 */ /* 0x000e620000000a00 */
[----:B------:R-:W-:Y:S01]  /*db50*/  LEA R4, P6, R5, R2, 0x1 ;  /* 0x0000000205047211 */ /* 0x000fe200078c08ff */
[----:B------:R-:W-:Y:S01]  /*db60*/  FFMA.FTZ R18, R7, 1.4426950216293334961, R10 ;  /* 0x3fb8aa3b07127823 */ /* 0x000fe2000001000a */
[----:B------:R-:W-:Y:S01]  /*db70*/  LEA.HI.X.SX32 R7, R9, R0, 0x1, P5 ;  /* 0x0000000009077211 */ /* 0x000fe200028f0eff */
[----:B------:R-:W1:Y:S01]  /*db80*/  LDS.64 R224, [R174+0x2800] ;  /* 0x00280000aee07984 */ /* 0x000e620000000a00 */
[----:B------:R-:W-:-:S02]  /*db90*/  LEA R9, R3, R11, 0x1 ;  /* 0x0000000b03097211 */ /* 0x000fc400078e08ff */
[----:B------:R-:W-:Y:S01]  /*dba0*/  LEA.HI.X.SX32 R5, R5, R0, 0x1, P6 ;  /* 0x0000000005057211 */ /* 0x000fe200030f0eff */
[----:B------:R-:W1:Y:S01]  /*dbb0*/  LDS.64 R220, [R204+0x3000] ;  /* 0x00300000ccdc7984 */ /* 0x000e620000000a00 */
[-C--:B------:R-:W-:Y:S01]  /*dbc0*/  LEA R12, P5, R9, R2.reuse, 0x1 ;  /* 0x00000002090c7211 */ /* 0x080fe200078a08ff */
[----:B------:R-:W-:Y:S01]  /*dbd0*/  IMAD R15, R3, 0x2, R9 ;  /* 0x00000002030f7824 */ /* 0x000fe200078e0209 */
[----:B------:R-:W-:Y:S01]  /*dbe0*/  LEA R10, P6, R11, R2, 0x1 ;  /* 0x000000020b0a7211 */ /* 0x000fe200078c08ff */
[----:B0-----:R0:W-:Y:S01]  /*dbf0*/  STG.E.U16 [R4.64], R168 ;  /* 0x000000a804007986 */ /* 0x0011e2000c101504 */
[----:B------:R-:W-:Y:S02]  /*dc00*/  LEA.HI.X.SX32 R13, R9, R0, 0x1, P5 ;  /* 0x00000000090d7211 */ /* 0x000fe400028f0eff */
[----:B------:R-:W-:Y:S01]  /*dc10*/  LEA R14, P5, R15, R2, 0x1 ;  /* 0x000000020f0e7211 */ /* 0x000fe200078a08ff */
[----:B------:R2:W-:Y:S01]  /*dc20*/  STG.E.U16 [R6.64], R166 ;  /* 0x000000a606007986 */ /* 0x0005e2000c101504 */
[----:B------:R-:W-:-:S03]  /*dc30*/  LEA.HI.X.SX32 R11, R11, R0, 0x1, P6 ;  /* 0x000000000b0b7211 */ /* 0x000fc600030f0eff */
[----:B------:R-:W1:Y:S01]  /*dc40*/  LDS.64 R216, [R188+0x3000] ;  /* 0x00300000bcd87984 */ /* 0x000e620000000a00 */
[----:B0-----:R-:W-:-:S03]  /*dc50*/  LEA R5, R3, R15, 0x1 ;  /* 0x0000000f03057211 */ /* 0x001fc600078e08ff */
[----:B------:R0:W-:Y:S01]  /*dc60*/  STG.E.U16 [R10.64], R164 ;  /* 0x000000a40a007986 */ /* 0x0001e2000c101504 */
[----:B------:R-:W-:Y:S02]  /*dc70*/  LEA.HI.X.SX32 R15, R15, R0, 0x1, P5 ;  /* 0x000000000f0f7211 */ /* 0x000fe400028f0eff */
[----:B------:R-:W-:Y:S01]  /*dc80*/  LEA R4, P5, R5, R2, 0x1 ;  /* 0x0000000205047211 */ /* 0x000fe200078a08ff */
[----:B---3--:R3:W-:Y:S01]  /*dc90*/  STG.E.U16 [R12.64], R162 ;  /* 0x000000a20c007986 */ /* 0x0087e2000c101504 */
[----:B--2---:R-:W-:Y:S02]  /*dca0*/  LEA R7, R3, R5, 0x1 ;  /* 0x0000000503077211 */ /* 0x004fe400078e08ff */
[----:B------:R-:W-:Y:S01]  /*dcb0*/  LEA.HI.X.SX32 R5, R5, R0, 0x1, P5 ;  /* 0x0000000005057211 */ /* 0x000fe200028f0eff */
[----:B----4-:R2:W-:Y:S01]  /*dcc0*/  STG.E.U16 [R14.64], R160 ;  /* 0x000000a00e007986 */ /* 0x0105e2000c101504 */
[----:B------:R-:W-:Y:S01]  /*dcd0*/  LEA R6, P5, R7, R2, 0x1 ;  /* 0x0000000207067211 */ /* 0x000fe200078a08ff */
[----:B------:R-:W-:Y:S01]  /*dce0*/  IMAD R9, R3, 0x2, R7 ;  /* 0x0000000203097824 */ /* 0x000fe200078e0207 */
[----:B------:R-:W-:Y:S01]  /*dcf0*/  PRMT R166, R166, 0x7632, R166 ;  /* 0x00007632a6a67816 */ /* 0x000fe200000000a6 */
[----:B-----5:R4:W-:Y:S01]  /*dd00*/  STG.E.U16 [R4.64], R158 ;  /* 0x0000009e04007986 */ /* 0x0209e2000c101504 */
[----:B------:R-:W-:-:S02]  /*dd10*/  LEA.HI.X.SX32 R7, R7, R0, 0x1, P5 ;  /* 0x0000000007077211 */ /* 0x000fc400028f0eff */
[----:B0-----:R-:W-:Y:S01]  /*dd20*/  LEA R10, P5, R9, R2, 0x1 ;  /* 0x00000002090a7211 */ /* 0x001fe200078a08ff */
[----:B------:R-:W0:Y:S01]  /*dd30*/  LDS.64 R212, [R180+0x3000] ;  /* 0x00300000b4d47984 */ /* 0x000e220000000a00 */
[----:B------:R-:W-:Y:S02]  /*dd40*/  LEA R17, R3, R9, 0x1 ;  /* 0x0000000903117211 */ /* 0x000fe400078e08ff */
[----:B------:R-:W-:Y:S01]  /*dd50*/  LEA.HI.X.SX32 R11, R9, R0, 0x1, P5 ;  /* 0x00000000090b7211 */ /* 0x000fe200028f0eff */
[----:B------:R5:W-:Y:S01]  /*dd60*/  STG.E.U16 [R6.64], R156 ;  /* 0x0000009c06007986 */ /* 0x000be2000c101504 */
[----:B---3--:R-:W-:Y:S02]  /*dd70*/  LEA R12, P5, R17, R2, 0x1 ;  /* 0x00000002110c7211 */ /* 0x008fe400078a08ff */
[----:B------:R-:W-:Y:S01]  /*dd80*/  LEA R9, R3, R17, 0x1 ;  /* 0x0000001103097211 */ /* 0x000fe200078e08ff */
[----:B------:R3:W-:Y:S01]  /*dd90*/  STG.E.U16 [R10.64], R154 ;  /* 0x0000009a0a007986 */ /* 0x0007e2000c101504 */
[----:B------:R-:W-:-:S02]  /*dda0*/  LEA.HI.X.SX32 R13, R17, R0, 0x1, P5 ;  /* 0x00000000110d7211 */ /* 0x000fc400028f0eff */
[----:B--2---:R-:W-:Y:S01]  /*ddb0*/  LEA R14, P5, R9, R2, 0x1 ;  /* 0x00000002090e7211 */ /* 0x004fe200078a08ff */
[----:B------:R-:W-:Y:S01]  /*ddc0*/  IMAD R17, R3, 0x2, R9 ;  /* 0x0000000203117824 */ /* 0x000fe200078e0209 */
[----:B------:R-:W2:Y:S01]  /*ddd0*/  LDS.64 R208, [R174+0x3000] ;  /* 0x00300000aed07984 */ /* 0x000ea20000000a00 */
[----:B------:R-:W-:Y:S02]  /*dde0*/  PRMT R164, R164, 0x7632, R164 ;  /* 0x00007632a4a47816 */ /* 0x000fe400000000a4 */
[----:B------:R-:W-:Y:S01]  /*ddf0*/  LEA.HI.X.SX32 R15, R9, R0, 0x1, P5 ;  /* 0x00000000090f7211 */ /* 0x000fe200028f0eff */
[----:B------:R1:W-:Y:S01]  /*de00*/  STG.E.U16 [R12.64], R152 ;  /* 0x000000980c007986 */ /* 0x0003e2000c101504 */
[----:B----4-:R-:W-:Y:S02]  /*de10*/  LEA R4, P5, R17, R2, 0x1 ;  /* 0x0000000211047211 */ /* 0x010fe400078a08ff */
[----:B------:R-:W-:Y:S01]  /*de20*/  LEA R9, R3, R17, 0x1 ;  /* 0x0000001103097211 */ /* 0x000fe200078e08ff */
[----:B------:R4:W-:Y:S01]  /*de30*/  STG.E.U16 [R14.64], R150 ;  /* 0x000000960e007986 */ /* 0x0009e2000c101504 */
[----:B------:R-:W-:-:S02]  /*de40*/  LEA.HI.X.SX32 R5, R17, R0, 0x1, P5 ;  /* 0x0000000011057211 */ /* 0x000fc400028f0eff */
[----:B-----5:R-:W-:Y:S01]  /*de50*/  LEA R6, P5, R9, R2, 0x1 ;  /* 0x0000000209067211 */ /* 0x020fe200078a08ff */
[----:B------:R-:W5:Y:S01]  /*de60*/  LDS.64 R204, [R204+0x3800] ;  /* 0x00380000cccc7984 */ /* 0x000f620000000a00 */
[----:B---3--:R-:W-:Y:S02]  /*de70*/  LEA R11, R3, R9, 0x1 ;  /* 0x00000009030b7211 */ /* 0x008fe400078e08ff */
[----:B------:R-:W-:Y:S01]  /*de80*/  LEA.HI.X.SX32 R7, R9, R0, 0x1, P5 ;  /* 0x0000000009077211 */ /* 0x000fe200028f0eff */
[----:B------:R3:W-:Y:S01]  /*de90*/  STG.E.U16 [R4.64], R148 ;  /* 0x0000009404007986 */ /* 0x0007e2000c101504 */
[----:B------:R-:W-:Y:S01]  /*dea0*/  LEA R10, P5, R11, R2, 0x1 ;  /* 0x000000020b0a7211 */ /* 0x000fe200078a08ff */
[----:B------:R-:W-:Y:S01]  /*deb0*/  IMAD R9, R3, 0x2, R11 ;  /* 0x0000000203097824 */ /* 0x000fe200078e020b */
[----:B------:R-:W-:Y:S01]  /*dec0*/  PRMT R162, R162, 0x7632, R162 ;  /* 0x00007632a2a27816 */ /* 0x000fe200000000a2 */
[----:B------:R0:W-:Y:S01]  /*ded0*/  STG.E.U16 [R6.64], R146 ;  /* 0x0000009206007986 */ /* 0x0001e2000c101504 */
[----:B------:R-:W-:-:S02]  /*dee0*/  LEA.HI.X.SX32 R11, R11, R0, 0x1, P5 ;  /* 0x000000000b0b7211 */ /* 0x000fc400028f0eff */
[----:B-1----:R-:W-:Y:S01]  /*def0*/  LEA R12, P5, R9, R2, 0x1 ;  /* 0x00000002090c7211 */ /* 0x002fe200078a08ff */
[----:B------:R-:W1:Y:S01]  /*df00*/  LDS.64 R188, [R188+0x3800] ;  /* 0x00380000bcbc7984 */ /* 0x000e620000000a00 */
[----:B----4-:R-:W-:Y:S02]  /*df10*/  LEA R15, R3, R9, 0x1 ;  /* 0x00000009030f7211 */ /* 0x010fe400078e08ff */
[----:B------:R-:W-:Y:S01]  /*df20*/  LEA.HI.X.SX32 R13, R9, R0, 0x1, P5 ;  /* 0x00000000090d7211 */ /* 0x000fe200028f0eff */
[----:B------:R4:W-:Y:S01]  /*df30*/  STG.E.U16 [R10.64], R144 ;  /* 0x000000900a007986 */ /* 0x0009e2000c101504 */
[----:B------:R-:W-:Y:S02]  /*df40*/  LEA R14, P5, R15, R2, 0x1 ;  /* 0x000000020f0e7211 */ /* 0x000fe400078a08ff */
[----:B---3--:R-:W-:Y:S01]  /*df50*/  LEA R5, R3, R15, 0x1 ;  /* 0x0000000f03057211 */ /* 0x008fe200078e08ff */
[----:B------:R3:W-:Y:S01]  /*df60*/  STG.E.U16 [R12.64], R142 ;  /* 0x0000008e0c007986 */ /* 0x0007e2000c101504 */
[----:B------:R-:W-:-:S02]  /*df70*/  LEA.HI.X.SX32 R15, R15, R0, 0x1, P5 ;  /* 0x000000000f0f7211 */ /* 0x000fc400028f0eff */
[----:B------:R-:W-:Y:S01]  /*df80*/  LEA R4, P5, R5, R2, 0x1 ;  /* 0x0000000205047211 */ /* 0x000fe200078a08ff */
[----:B0-----:R-:W-:Y:S01]  /*df90*/  IMAD R7, R3, 0x2, R5 ;  /* 0x0000000203077824 */ /* 0x001fe200078e0205 */
[----:B------:R-:W0:Y:S01]  /*dfa0*/  LDS.64 R180, [R180+0x3800] ;  /* 0x00380000b4b47984 */ /* 0x000e220000000a00 */
[----:B------:R-:W-:Y:S02]  /*dfb0*/  PRMT R158, R158, 0x7632, R158 ;  /* 0x000076329e9e7816 */ /* 0x000fe4000000009e */
[----:B------:R-:W-:Y:S01]  /*dfc0*/  LEA.HI.X.SX32 R5, R5, R0, 0x1, P5 ;  /* 0x0000000005057211 */ /* 0x000fe200028f0eff */
[----:B------:R2:W-:Y:S01]  /*dfd0*/  STG.E.U16 [R14.64], R140 ;  /* 0x0000008c0e007986 */ /* 0x0005e2000c101504 */
[----:B------:R-:W-:Y:S02]  /*dfe0*/  LEA R6, P5, R7, R2, 0x1 ;  /* 0x0000000207067211 */ /* 0x000fe400078a08ff */
[----:B------:R-:W-:Y:S01]  /*dff0*/  LEA R9, R3, R7, 0x1 ;  /* 0x0000000703097211 */ /* 0x000fe200078e08ff */
[----:B------:R2:W-:Y:S01]  /*e000*/  STG.E.U16 [R4.64], R138 ;  /* 0x0000008a04007986 */ /* 0x0005e2000c101504 */
[----:B------:R-:W-:-:S02]  /*e010*/  LEA.HI.X.SX32 R7, R7, R0, 0x1, P5 ;  /* 0x0000000007077211 */ /* 0x000fc400028f0eff */
[----:B----4-:R-:W-:Y:S01]  /*e020*/  LEA R10, P5, R9, R2, 0x1 ;  /* 0x00000002090a7211 */ /* 0x010fe200078a08ff */
[----:B------:R-:W4:Y:S01]  /*e030*/  LDS.64 R174, [R174+0x3800] ;  /* 0x00380000aeae7984 */ /* 0x000f220000000a00 */
        /* <DEDUP_REMOVED lines=8> */
[----:B--2---:R-:W-:Y:S02]  /*e0c0*/  LEA R14, P5, R9, R2, 0x1 ;  /* 0x00000002090e7211 */ /* 0x004fe400078a08ff */
[----:B------:R-:W-:Y:S01]  /*e0d0*/  LEA R5, R3, R9, 0x1 ;  /* 0x0000000903057211 */ /* 0x000fe200078e08ff */
[----:B------:R2:W-:Y:S01]  /*e0e0*/  STG.E.U16 [R12.64], R132 ;  /* 0x000000840c007986 */ /* 0x0005e2000c101504 */
[----:B------:R-:W-:Y:S02]  /*e0f0*/  LEA.HI.X.SX32 R15, R9, R0, 0x1, P5 ;  /* 0x00000000090f7211 */ /* 0x000fe400028f0eff */
[----:B------:R-:W-:Y:S02]  /*e100*/  LEA R4, P5, R5, R2, 0x1 ;  /* 0x0000000205047211 */ /* 0x000fe400078a08ff */
[----:B------:R-:W-:Y:S01]  /*e110*/  LEA R9, R3, R5, 0x1 ;  /* 0x0000000503097211 */ /* 0x000fe200078e08ff */
[----:B------:R0:W-:Y:S01]  /*e120*/  STG.E.U16 [R14.64], R130 ;  /* 0x000000820e007986 */ /* 0x0001e2000c101504 */
[----:B------:R-:W-:-:S02]  /*e130*/  LEA.HI.X.SX32 R5, R5, R0, 0x1, P5 ;  /* 0x0000000005057211 */ /* 0x000fc400028f0eff */
[----:B---3--:R-:W-:Y:S01]  /*e140*/  LEA R6, P5, R9, R2, 0x1 ;  /* 0x0000000209067211 */ /* 0x008fe200078a08ff */
[----:B-1----:R-:W-:Y:S01]  /*e150*/  IMAD R11, R3, 0x2, R9 ;  /* 0x00000002030b7824 */ /* 0x002fe200078e0209 */
[----:B------:R-:W-:Y:S01]  /*e160*/  PRMT R154, R154, 0x7632, R154 ;  /* 0x000076329a9a7816 */ /* 0x000fe2000000009a */
[----:B------:R1:W-:Y:S01]  /*e170*/  STG.E.U16 [R4.64], R232 ;  /* 0x000000e804007986 */ /* 0x0003e2000c101504 */
[----:B------:R-:W-:Y:S02]  /*e180*/  LEA.HI.X.SX32 R7, R9, R0, 0x1, P5 ;  /* 0x0000000009077211 */ /* 0x000fe400028f0eff */
[----:B------:R-:W-:Y:S02]  /*e190*/  LEA R10, P5, R11, R2, 0x1 ;  /* 0x000000020b0a7211 */ /* 0x000fe400078a08ff */
[----:B------:R-:W-:Y:S01]  /*e1a0*/  LEA R9, R3, R11, 0x1 ;  /* 0x0000000b03097211 */ /* 0x000fe200078e08ff */
[----:B------:R3:W-:Y:S01]  /*e1b0*/  STG.E.U16 [R6.64], R230 ;  /* 0x000000e606007986 */ /* 0x0007e2000c101504 */
[----:B------:R-:W-:-:S02]  /*e1c0*/  LEA.HI.X.SX32 R11, R11, R0, 0x1, P5 ;  /* 0x000000000b0b7211 */ /* 0x000fc400028f0eff */
[----:B--2---:R-:W-:Y:S02]  /*e1d0*/  LEA R12, P5, R9, R2, 0x1 ;  /* 0x00000002090c7211 */ /* 0x004fe400078a08ff */
[----:B0-----:R-:W-:Y:S01]  /*e1e0*/  LEA R15, R3, R9, 0x1 ;  /* 0x00000009030f7211 */ /* 0x001fe200078e08ff */
[----:B------:R0:W-:Y:S01]  /*e1f0*/  STG.E.U16 [R10.64], R228 ;  /* 0x000000e40a007986 */ /* 0x0001e2000c101504 */
[----:B------:R-:W-:Y:S02]  /*e200*/  LEA.HI.X.SX32 R13, R9, R0, 0x1, P5 ;  /* 0x00000000090d7211 */ /* 0x000fe400028f0eff */
[----:B-1----:R-:W-:Y:S01]  /*e210*/  LEA R4, P5, R15, R2, 0x1 ;  /* 0x000000020f047211 */ /* 0x002fe200078a08ff */
[----:B------:R-:W-:Y:S01]  /*e220*/  IMAD R9, R3, 0x2, R15 ;  /* 0x0000000203097824 */ /* 0x000fe200078e020f */
[----:B------:R-:W-:Y:S01]  /*e230*/  PRMT R150, R150, 0x7632, R150 ;  /* 0x0000763296967816 */ /* 0x000fe20000000096 */
[----:B------:R1:W-:Y:S01]  /*e240*/  STG.E.U16 [R12.64], R224 ;  /* 0x000000e00c007986 */ /* 0x0003e2000c101504 */
[----:B------:R-:W-:-:S02]  /*e250*/  LEA.HI.X.SX32 R5, R15, R0, 0x1, P5 ;  /* 0x000000000f057211 */ /* 0x000fc400028f0eff */
[----:B------:R-:W-:Y:S02]  /*e260*/  LEA R17, R3, R9, 0x1 ;  /* 0x0000000903117211 */ /* 0x000fe400078e08ff */
[----:B---3--:R-:W-:Y:S01]  /*e270*/  LEA R6, P5, R9, R2, 0x1 ;  /* 0x0000000209067211 */ /* 0x008fe200078a08ff */
[----:B------:R2:W-:Y:S01]  /*e280*/  STG.E.U16 [R4.64], R220 ;  /* 0x000000dc04007986 */ /* 0x0005e2000c101504 */
[----:B------:R-:W-:Y:S02]  /*e290*/  LEA R15, R3, R17, 0x1 ;  /* 0x00000011030f7211 */ /* 0x000fe400078e08ff */
[----:B------:R-:W-:Y:S02]  /*e2a0*/  LEA.HI.X.SX32 R7, R9, R0, 0x1, P5 ;  /* 0x0000000009077211 */ /* 0x000fe400028f0eff */
[-C--:B0-----:R-:W-:Y:S01]  /*e2b0*/  LEA R10, P5, R17, R2.reuse, 0x1 ;  /* 0x00000002110a7211 */ /* 0x081fe200078a08ff */
[----:B------:R-:W-:Y:S01]  /*e2c0*/  IMAD R19, R3, 0x2, R15 ;  /* 0x0000000203137824 */ /* 0x000fe200078e020f */
[----:B------:R-:W-:Y:S01]  /*e2d0*/  LEA R14, P6, R15, R2, 0x1 ;  /* 0x000000020f0e7211 */ /* 0x000fe200078c08ff */
[----:B------:R0:W-:Y:S01]  /*e2e0*/  STG.E.U16 [R6.64], R216 ;  /* 0x000000d806007986 */ /* 0x0001e2000c101504 */
[----:B------:R-:W-:-:S02]  /*e2f0*/  LEA.HI.X.SX32 R11, R17, R0, 0x1, P5 ;  /* 0x00000000110b7211 */ /* 0x000fc400028f0eff */
[----:B------:R-:W-:Y:S02]  /*e300*/  LEA R9, R3, R19, 0x1 ;  /* 0x0000001303097211 */ /* 0x000fe400078e08ff */
[----:B-1----:R-:W-:Y:S01]  /*e310*/  LEA R12, P5, R19, R2, 0x1 ;  /* 0x00000002130c7211 */ /* 0x002fe200078a08ff */
[----:B------:R1:W-:Y:S01]  /*e320*/  STG.E.U16 [R10.64], R212 ;  /* 0x000000d40a007986 */ /* 0x0003e2000c101504 */
[----:B------:R-:W-:Y:S02]  /*e330*/  LEA R21, R3, R9, 0x1 ;  /* 0x0000000903157211 */ /* 0x000fe400078e08ff */
[----:B------:R-:W-:Y:S02]  /*e340*/  LEA.HI.X.SX32 R13, R19, R0, 0x1, P5 ;  /* 0x00000000130d7211 */ /* 0x000fe400028f0eff */
[----:B--2---:R-:W-:Y:S01]  /*e350*/  LEA R4, P5, R9, R2, 0x1 ;  /* 0x0000000209047211 */ /* 0x004fe200078a08ff */
[----:B------:R-:W-:Y:S01]  /*e360*/  IMAD R23, R3, 0x2, R21 ;  /* 0x0000000203177824 */ /* 0x000fe200078e0215 */
[----:B------:R-:W-:-:S02]  /*e370*/  LEA.HI.X.SX32 R15, R15, R0, 0x1, P6 ;  /* 0x000000000f0f7211 */ /* 0x000fc400030f0eff */
[----:B------:R-:W-:Y:S02]  /*e380*/  LEA.HI.X.SX32 R5, R9, R0, 0x1, P5 ;  /* 0x0000000009057211 */ /* 0x000fe400028f0eff */
[----:B------:R-:W-:Y:S01]  /*e390*/  LEA R25, R3, R23, 0x1 ;  /* 0x0000001703197211 */ /* 0x000fe200078e08ff */
[----:B------:R2:W-:Y:S01]  /*e3a0*/  STG.E.U16 [R14.64], R208 ;  /* 0x000000d00e007986 */ /* 0x0005e2000c101504 */
[----:B------:R-:W-:Y:S02]  /*e3b0*/  LEA R16, P6, R21, R2, 0x1 ;  /* 0x0000000215107211 */ /* 0x000fe400078c08ff */
[----:B------:R-:W-:Y:S01]  /*e3c0*/  LEA R19, R3, R25, 0x1 ;  /* 0x0000001903137211 */ /* 0x000fe200078e08ff */
[----:B-----5:R3:W-:Y:S01]  /*e3d0*/  STG.E.U16 [R12.64], R204 ;  /* 0x000000cc0c007986 */ /* 0x0207e2000c101504 */
[----:B------:R-:W-:Y:S02]  /*e3e0*/  LEA.HI.X.SX32 R17, R21, R0, 0x1, P6 ;  /* 0x0000000015117211 */ /* 0x000fe400030f0eff */
[----:B0-----:R-:W-:Y:S01]  /*e3f0*/  LEA R6, P5, R23, R2, 0x1 ;  /* 0x0000000217067211 */ /* 0x001fe200078a08ff */
[----:B------:R-:W-:Y:S01]  /*e400*/  IMAD R27, R3, 0x2, R19 ;  /* 0x00000002031b7824 */ /* 0x000fe200078e0213 */
[----:B------:R0:W-:Y:S01]  /*e410*/  STG.E.U16 [R4.64], R188 ;  /* 0x000000bc04007986 */ /* 0x0001e2000c101504 */
[----:B------:R-:W-:-:S02]  /*e420*/  PRMT R148, R148, 0x7632, R148 ;  /* 0x0000763294947816 */ /* 0x000fc40000000094 */
[----:B------:R-:W-:Y:S01]  /*e430*/  LEA.HI.X.SX32 R7, R23, R0, 0x1, P5 ;  /* 0x0000000017077211 */ /* 0x000fe200028f0eff */
[----:B------:R5:W-:Y:S01]  /*e440*/  STG.E.U16 [R16.64], R180 ;  /* 0x000000b410007986 */ /* 0x000be2000c101504 */
[----:B------:R-:W-:Y:S02]  /*e450*/  LEA R9, R3, R27, 0x1 ;  /* 0x0000001b03097211 */ /* 0x000fe400078e08ff */
[----:B-1----:R-:W-:Y:S01]  /*e460*/  LEA R10, P5, R25, R2, 0x1 ;  /* 0x00000002190a7211 */ /* 0x002fe200078a08ff */
[----:B----4-:R-:W-:Y:S01]  /*e470*/  STG.E.U16 [R6.64], R174 ;  /* 0x000000ae06007986 */ /* 0x010fe2000c101504 */
[----:B--2---:R-:W-:Y:S02]  /*e480*/  LEA R15, R3, R9, 0x1 ;  /* 0x00000009030f7211 */ /* 0x004fe400078e08ff */
[----:B------:R-:W-:Y:S02]  /*e490*/  LEA.HI.X.SX32 R11, R25, R0, 0x1, P5 ;  /* 0x00000000190b7211 */ /* 0x000fe400028f0eff */
[----:B---3--:R-:W-:Y:S01]  /*e4a0*/  LEA R12, P5, R19, R2, 0x1 ;  /* 0x00000002130c7211 */ /* 0x008fe200078a08ff */
[----:B------:R-:W-:Y:S01]  /*e4b0*/  IMAD R21, R3, 0x2, R15 ;  /* 0x0000000203157824 */ /* 0x000fe200078e020f */
[----:B0-----:R-:W-:-:S02]  /*e4c0*/  PRMT R5, R168, 0x7632, R5 ;  /* 0x00007632a8057816 */ /* 0x001fc40000000005 */
[----:B------:R-:W-:Y:S01]  /*e4d0*/  LEA.HI.X.SX32 R13, R19, R0, 0x1, P5 ;  /* 0x00000000130d7211 */ /* 0x000fe200028f0eff */
[----:B------:R-:W0:Y:S01]  /*e4e0*/  S2R R168, SR_TID.X ;  /* 0x0000000000a87919 */ /* 0x000e220000002100 */
[----:B------:R-:W-:Y:S02]  /*e4f0*/  LEA R23, R3, R21, 0x1 ;  /* 0x0000001503177211 */ /* 0x000fe400078e08ff */
[----:B------:R-:W-:Y:S01]  /*e500*/  LEA R4, P5, R27, R2, 0x1 ;  /* 0x000000021b047211 */ /* 0x000fe200078a08ff */
[----:B------:R1:W-:Y:S01]  /*e510*/  STG.E.U16 [R10.64], R5 ;  /* 0x000000050a007986 */ /* 0x0003e2000c101504 */
[C---:B------:R-:W-:Y:S02]  /*e520*/  LEA R25, R3.reuse, R23, 0x1 ;  /* 0x0000001703197211 */ /* 0x040fe400078e08ff */
[----:B------:R-:W-:Y:S01]  /*e530*/  PRMT R146, R146, 0x7632, R146 ;  /* 0x0000763292927816 */ /* 0x000fe20000000092 */
[----:B------:R2:W-:Y:S01]  /*e540*/  STG.E.U16 [R12.64], R166 ;  /* 0x000000a60c007986 */ /* 0x0005e2000c101504 */
[----:B------:R-:W-:Y:S01]  /*e550*/  PRMT R142, R142, 0x7632, R142 ;  /* 0x000076328e8e7816 */ /* 0x000fe2000000008e */
[----:B-----5:R-:W-:Y:S01]  /*e560*/  IMAD R17, R3, 0x2, R25 ;  /* 0x0000000203117824 */ /* 0x020fe200078e0219 */
[----:B------:R-:W-:-:S02]  /*e570*/  PRMT R140, R140, 0x7632, R140 ;  /* 0x000076328c8c7816 */ /* 0x000fc4000000008c */
[----:B------:R-:W-:Y:S02]  /*e580*/  PRMT R138, R138, 0x7632, R138 ;  /* 0x000076328a8a7816 */ /* 0x000fe4000000008a */
[----:B------:R-:W-:Y:S02]  /*e590*/  LEA R19, R3, R17, 0x1 ;  /* 0x0000001103137211 */ /* 0x000fe400078e08ff */
[----:B-1----:R-:W-:Y:S02]  /*e5a0*/  LEA.HI.X.SX32 R5, R27, R0, 0x1, P5 ;  /* 0x000000001b057211 */ /* 0x002fe400028f0eff */
[----:B------:R-:W-:Y:S02]  /*e5b0*/  LEA R6, P5, R9, R2, 0x1 ;  /* 0x0000000209067211 */ /* 0x000fe400078a08ff */
[----:B------:R-:W-:Y:S01]  /*e5c0*/  LEA R27, R3, R19, 0x1 ;  /* 0x00000013031b7211 */ /* 0x000fe200078e08ff */
[----:B------:R1:W-:Y:S01]  /*e5d0*/  STG.E.U16 [R4.64], R164 ;  /* 0x000000a404007986 */ /* 0x0003e2000c101504 */
[----:B------:R-:W-:-:S02]  /*e5e0*/  LEA.HI.X.SX32 R7, R9, R0, 0x1, P5 ;  /* 0x0000000009077211 */ /* 0x000fc400028f0eff */
[----:B------:R-:W-:Y:S01]  /*e5f0*/  LEA R10, P5, R15, R2, 0x1 ;  /* 0x000000020f0a7211 */ /* 0x000fe200078a08ff */
[----:B------:R-:W-:Y:S01]  /*e600*/  IMAD R9, R3, 0x2, R27 ;  /* 0x0000000203097824 */ /* 0x000fe200078e021b */
[----:B------:R-:W-:Y:S01]  /*e610*/  PRMT R134, R134, 0x7632, R134 ;  /* 0x0000763286867816 */ /* 0x000fe20000000086 */
[----:B------:R3:W-:Y:S01]  /*e620*/  STG.E.U16 [R6.64], R162 ;  /* 0x000000a206007986 */ /* 0x0007e2000c101504 */
[----:B------:R-:W-:Y:S02]  /*e630*/  LEA.HI.X.SX32 R11, R15, R0, 0x1, P5 ;  /* 0x000000000f0b7211 */ /* 0x000fe400028f0eff */
[----:B------:R-:W-:Y:S02]  /*e640*/  LEA R29, R3, R9, 0x1 ;  /* 0x00000009031d7211 */ /* 0x000fe400078e08ff */
[----:B--2---:R-:W-:Y:S02]  /*e650*/  LEA R12, P5, R21, R2, 0x1 ;  /* 0x00000002150c7211 */ /* 0x004fe400078a08ff */
[----:B------:R-:W-:-:S02]  /*e660*/  LEA R15, R3, R29, 0x1 ;  /* 0x0000001d030f7211 */ /* 0x000fc400078e08ff */
[----:B------:R-:W-:Y:S02]  /*e670*/  LEA.HI.X.SX32 R13, R21, R0, 0x1, P5 ;  /* 0x00000000150d7211 */ /* 0x000fe400028f0eff */
[----:B-1----:R-:W-:Y:S01]  /*e680*/  PRMT R5, R160, 0x7632, R5 ;  /* 0x00007632a0057816 */ /* 0x002fe20000000005 */
[----:B------:R-:W-:Y:S01]  /*e690*/  IMAD R31, R3, 0x2, R15 ;  /* 0x00000002031f7824 */ /* 0x000fe200078e020f */
[----:B------:R-:W-:Y:S01]  /*e6a0*/  LEA R4, P5, R23, R2, 0x1 ;  /* 0x0000000217047211 */ /* 0x000fe200078a08ff */
[----:B------:R-:W-:Y:S01]  /*e6b0*/  IMAD.MOV.U32 R160, RZ, RZ, R173 ;  /* 0x000000ffffa07224 */ /* 0x000fe200078e00ad */
[----:B------:R-:W-:Y:S01]  /*e6c0*/  PRMT R132, R132, 0x7632, R132 ;  /* 0x0000763284847816 */ /* 0x000fe20000000084 */
[----:B------:R1:W-:Y:S01]  /*e6d0*/  STG.E.U16 [R10.64], R5 ;  /* 0x000000050a007986 */ /* 0x0003e2000c101504 */
[C---:B------:R-:W-:Y:S02]  /*e6e0*/  LEA R21, R3.reuse, R31, 0x1 ;  /* 0x0000001f03157211 */ /* 0x040fe400078e08ff */
[----:B------:R-:W-:Y:S01]  /*e6f0*/  PRMT R130, R130, 0x7632, R130 ;  /* 0x0000763282827816 */ /* 0x000fe20000000082 */
[----:B------:R2:W-:Y:S01]  /*e700*/  STG.E.U16 [R12.64], R158 ;  /* 0x0000009e0c007986 */ /* 0x0005e2000c101504 */
[----:B------:R-:W-:-:S02]  /*e710*/  LEA R33, R3, R21, 0x1 ;  /* 0x0000001503217211 */ /* 0x000fc400078e08ff */
[----:B------:R-:W-:Y:S02]  /*e720*/  MOV R164, R176 ;  /* 0x000000b000a47202 */ /* 0x000fe40000000f00 */
[----:B------:R-:W-:Y:S02]  /*e730*/  MOV R166, R172 ;  /* 0x000000ac00a67202 */ /* 0x000fe40000000f00 */
[----:B---3--:R-:W-:Y:S02]  /*e740*/  MOV R162, R177 ;  /* 0x000000b100a27202 */ /* 0x008fe40000000f00 */
[----:B-1----:R-:W-:Y:S01]  /*e750*/  LEA.HI.X.SX32 R5, R23, R0, 0x1, P5 ;  /* 0x0000000017057211 */ /* 0x002fe200028f0eff */
[----:B------:R-:W-:Y:S01]  /*e760*/  IMAD R23, R3, 0x2, R33 ;  /* 0x0000000203177824 */ /* 0x000fe200078e0221 */
[C---:B------:R-:W-:Y:S02]  /*e770*/  LEA R6, P5, R25.reuse, R2, 0x1 ;  /* 0x0000000219067211 */ /* 0x040fe400078a08ff */
[----:B--2---:R-:W-:Y:S01]  /*e780*/  MOV R158, R171 ;  /* 0x000000ab009e7202 */ /* 0x004fe20000000f00 */
[----:B------:R1:W-:Y:S01]  /*e790*/  STG.E.U16 [R4.64], R156 ;  /* 0x0000009c04007986 */ /* 0x0003e2000c101504 */
[----:B------:R-:W-:-:S02]  /*e7a0*/  LEA.HI.X.SX32 R7, R25, R0, 0x1, P5 ;  /* 0x0000000019077211 */ /* 0x000fc400028f0eff */
[----:B------:R-:W-:Y:S02]  /*e7b0*/  LEA R25, R3, R23, 0x1 ;  /* 0x0000001703197211 */ /* 0x000fe400078e08ff */
[----:B------:R-:W-:Y:S01]  /*e7c0*/  LEA R10, P5, R17, R2, 0x1 ;  /* 0x00000002110a7211 */ /* 0x000fe200078a08ff */
[----:B------:R2:W-:Y:S01]  /*e7d0*/  STG.E.U16 [R6.64], R154 ;  /* 0x0000009a06007986 */ /* 0x0005e2000c101504 */
[----:B------:R-:W-:Y:S01]  /*e7e0*/  PRMT R232, R232, 0x7632, R232 ;  /* 0x00007632e8e87816 */ /* 0x000fe200000000e8 */
[----:B------:R-:W-:Y:S01]  /*e7f0*/  IMAD R35, R3, 0x2, R25 ;  /* 0x0000000203237824 */ /* 0x000fe200078e0219 */
[----:B------:R-:W-:Y:S02]  /*e800*/  LEA.HI.X.SX32 R11, R17, R0, 0x1, P5 ;  /* 0x00000000110b7211 */ /* 0x000fe400028f0eff */
[----:B------:R-:W-:Y:S02]  /*e810*/  LEA R12, P5, R19, R2, 0x1 ;  /* 0x00000002130c7211 */ /* 0x000fe400078a08ff */
[----:B------:R-:W-:-:S02]  /*e820*/  LEA R17, R3, R35, 0x1 ;  /* 0x0000002303117211 */ /* 0x000fc400078e08ff */
[----:B------:R-:W-:Y:S02]  /*e830*/  LEA.HI.X.SX32 R13, R19, R0, 0x1, P5 ;  /* 0x00000000130d7211 */ /* 0x000fe400028f0eff */
[----:B------:R-:W-:Y:S02]  /*e840*/  LEA R19, R3, R17, 0x1 ;  /* 0x0000001103137211 */ /* 0x000fe400078e08ff */
[----:B-1----:R-:W-:Y:S01]  /*e850*/  PRMT R5, R152, 0x7632, R5 ;  /* 0x0000763298057816 */ /* 0x002fe20000000005 */
[----:B------:R-:W-:Y:S01]  /*e860*/  IMAD.MOV.U32 R152, RZ, RZ, R179 ;  /* 0x000000ffff987224 */ /* 0x000fe200078e00b3 */
[-C--:B------:R-:W-:Y:S02]  /*e870*/  LEA R4, P5, R27, R2.reuse, 0x1 ;  /* 0x000000021b047211 */ /* 0x080fe400078a08ff */
[----:B------:R-:W-:Y:S01]  /*e880*/  LEA R37, R3, R19, 0x1 ;  /* 0x0000001303257211 */ /* 0x000fe200078e08ff */
[----:B------:R1:W-:Y:S01]  /*e890*/  STG.E.U16 [R10.64], R5 ;  /* 0x000000050a007986 */ /* 0x0003e2000c101504 */
[----:B------:R-:W-:-:S02]  /*e8a0*/  LEA R222, P6, R19, R2, 0x1 ;  /* 0x0000000213de7211 */ /* 0x000fc400078c08ff */
[----:B--2---:R-:W-:Y:S01]  /*e8b0*/  MOV R154, R182 ;  /* 0x000000b6009a7202 */ /* 0x004fe20000000f00 */
[----:B------:R2:W-:Y:S01]  /*e8c0*/  STG.E.U16 [R12.64], R150 ;  /* 0x000000960c007986 */ /* 0x0005e2000c101504 */
[-C--:B------:R-:W-:Y:S02]  /*e8d0*/  LEA.HI.X.SX32 R223, R19, R0.reuse, 0x1, P6 ;  /* 0x0000000013df7211 */ /* 0x080fe400030f0eff */
[----:B------:R-:W-:Y:S02]  /*e8e0*/  MOV R156, R183 ;  /* 0x000000b7009c7202 */ /* 0x000fe40000000f00 */
[----:B------:R-:W-:Y:S02]  /*e8f0*/  PRMT R230, R230, 0x7632, R230 ;  /* 0x00007632e6e67816 */ /* 0x000fe400000000e6 */
[----:B------:R-:W-:Y:S02]  /*e900*/  PRMT R228, R228, 0x7632, R228 ;  /* 0x00007632e4e47816 */ /* 0x000fe400000000e4 */
[----:B-1----:R-:W-:-:S02]  /*e910*/  LEA.HI.X.SX32 R5, R27, R0, 0x1, P5 ;  /* 0x000000001b057211 */ /* 0x002fc400028f0eff */
[----:B------:R-:W-:Y:S01]  /*e920*/  LEA R27, R3, R37, 0x1 ;  /* 0x00000025031b7211 */ /* 0x000fe200078e08ff */
[----:B--2---:R-:W-:Y:S01]  /*e930*/  IMAD.MOV.U32 R150, RZ, RZ, R178 ;  /* 0x000000ffff967224 */ /* 0x004fe200078e00b2 */
[----:B------:R-:W-:Y:S01]  /*e940*/  LEA R6, P5, R9, R2, 0x1 ;  /* 0x0000000209067211 */ /* 0x000fe200078a08ff */
[----:B------:R1:W-:Y:S01]  /*e950*/  STG.E.U16 [R4.64], R148 ;  /* 0x0000009404007986 */ /* 0x0003e2000c101504 */
[----:B------:R-:W-:Y:S02]  /*e960*/  LEA R39, R3, R27, 0x1 ;  /* 0x0000001b03277211 */ /* 0x000fe400078e08ff */
[----:B------:R-:W-:Y:S02]  /*e970*/  LEA.HI.X.SX32 R7, R9, R0, 0x1, P5 ;  /* 0x0000000009077211 */ /* 0x000fe400028f0eff */
[-C--:B------:R-:W-:Y:S01]  /*e980*/  LEA R10, P5, R29, R2.reuse, 0x1 ;  /* 0x000000021d0a7211 */ /* 0x080fe200078a08ff */
[----:B------:R-:W-:Y:S01]  /*e990*/  IMAD R9, R3, 0x2, R39 ;  /* 0x0000000203097824 */ /* 0x000fe200078e0227 */
[----:B------:R-:W-:Y:S01]  /*e9a0*/  LEA R214, P6, R27, R2, 0x1 ;  /* 0x000000021bd67211 */ /* 0x000fe200078c08ff */
[----:B------:R-:W-:Y:S01]  /*e9b0*/  STG.E.U16 [R6.64], R146 ;  /* 0x0000009206007986 */ /* 0x000fe2000c101504 */
[----:B------:R-:W-:-:S02]  /*e9c0*/  LEA.HI.X.SX32 R11, R29, R0, 0x1, P5 ;  /* 0x000000001d0b7211 */ /* 0x000fc400028f0eff */
[----:B------:R-:W-:Y:S01]  /*e9d0*/  LEA R41, R3, R9, 0x1 ;  /* 0x0000000903297211 */ /* 0x000fe200078e08ff */
[----:B-1----:R-:W-:Y:S01]  /*e9e0*/  IMAD.MOV.U32 R148, RZ, RZ, R18 ;  /* 0x000000ffff947224 */ /* 0x002fe200078e0012 */
[----:B------:R-:W-:Y:S02]  /*e9f0*/  LEA R12, P5, R15, R2, 0x1 ;  /* 0x000000020f0c7211 */ /* 0x000fe400078a08ff */
[----:B------:R-:W-:Y:S02]  /*ea00*/  LEA R29, R3, R41, 0x1 ;  /* 0x00000029031d7211 */ /* 0x000fe400078e08ff */
[----:B------:R-:W-:Y:S02]  /*ea10*/  LEA.HI.X.SX32 R13, R15, R0, 0x1, P5 ;  /* 0x000000000f0d7211 */ /* 0x000fe400028f0eff */
[----:B------:R-:W-:Y:S01]  /*ea20*/  PRMT R5, R144, 0x7632, R5 ;  /* 0x0000763290057816 */ /* 0x000fe20000000005 */
[----:B------:R-:W-:Y:S01]  /*ea30*/  IMAD R15, R3, 0x2, R29 ;  /* 0x00000002030f7824 */ /* 0x000fe200078e021d */
[----:B------:R-:W-:-:S02]  /*ea40*/  LEA R4, P5, R31, R2, 0x1 ;  /* 0x000000021f047211 */ /* 0x000fc400078a08ff */
[----:B------:R-:W-:Y:S01]  /*ea50*/  LEA.HI.X.SX32 R215, R27, R0, 0x1, P6 ;  /* 0x000000001bd77211 */ /* 0x000fe200030f0eff */
[----:B------:R1:W-:Y:S01]  /*ea60*/  STG.E.U16 [R10.64], R5 ;  /* 0x000000050a007986 */ /* 0x0003e2000c101504 */
[----:B------:R-:W-:Y:S02]  /*ea70*/  LEA R43, R3, R15, 0x1 ;  /* 0x0000000f032b7211 */ /* 0x000fe400078e08ff */
[C---:B------:R-:W-:Y:S01]  /*ea80*/  LEA R206, P6, R9.reuse, R2, 0x1 ;  /* 0x0000000209ce7211 */ /* 0x040fe200078c08ff */
[----:B------:R2:W-:Y:S01]  /*ea90*/  STG.E.U16 [R12.64], R142 ;  /* 0x0000008e0c007986 */ /* 0x0005e2000c101504 */
[----:B------:R-:W-:Y:S02]  /*eaa0*/  PRMT R224, R224, 0x7632, R224 ;  /* 0x00007632e0e07816 */ /* 0x000fe400000000e0 */
[----:B------:R-:W-:Y:S02]  /*eab0*/  LEA.HI.X.SX32 R207, R9, R0, 0x1, P6 ;  /* 0x0000000009cf7211 */ /* 0x000fe400030f0eff */
[----:B------:R-:W-:-:S02]  /*eac0*/  LEA R182, P6, R29, R2, 0x1 ;  /* 0x000000021db67211 */ /* 0x000fc400078c08ff */
[----:B------:R-:W-:Y:S02]  /*ead0*/  PRMT R220, R220, 0x7632, R220 ;  /* 0x00007632dcdc7816 */ /* 0x000fe400000000dc */
[----:B-1----:R-:W-:Y:S02]  /*eae0*/  LEA.HI.X.SX32 R5, R31, R0, 0x1, P5 ;  /* 0x000000001f057211 */ /* 0x002fe400028f0eff */
[----:B------:R-:W-:Y:S02]  /*eaf0*/  LEA R6, P5, R21, R2, 0x1 ;  /* 0x0000000215067211 */ /* 0x000fe400078a08ff */
[----:B------:R-:W-:Y:S01]  /*eb00*/  LEA R31, R3, R43, 0x1 ;  /* 0x0000002b031f7211 */ /* 0x000fe200078e08ff */
[----:B------:R1:W-:Y:S01]  /*eb10*/  STG.E.U16 [R4.64], R140 ;  /* 0x0000008c04007986 */ /* 0x0003e2000c101504 */
[----:B------:R-:W-:Y:S02]  /*eb20*/  LEA.HI.X.SX32 R7, R21, R0, 0x1, P5 ;  /* 0x0000000015077211 */ /* 0x000fe400028f0eff */
[----:B------:R-:W-:Y:S01]  /*eb30*/  LEA R10, P5, R33, R2, 0x1 ;  /* 0x00000002210a7211 */ /* 0x000fe200078a08ff */
[----:B------:R-:W-:Y:S01]  /*eb40*/  IMAD R21, R3, 0x2, R31 ;  /* 0x0000000203157824 */ /* 0x000fe200078e021f */
[-C--:B------:R-:W-:Y:S01]  /*eb50*/  LEA.HI.X.SX32 R183, R29, R0.reuse, 0x1, P6 ;  /* 0x000000001db77211 */ /* 0x080fe200030f0eff */
[----:B------:R-:W-:Y:S01]  /*eb60*/  STG.E.U16 [R6.64], R138 ;  /* 0x0000008a06007986 */ /* 0x000fe2000c101504 */
[----:B------:R-:W-:-:S02]  /*eb70*/  LEA.HI.X.SX32 R11, R33, R0, 0x1, P5 ;  /* 0x00000000210b7211 */ /* 0x000fc400028f0eff */
[----:B------:R-:W-:Y:S02]  /*eb80*/  LEA R45, R3, R21, 0x1 ;  /* 0x00000015032d7211 */ /* 0x000fe400078e08ff */
[----:B--2---:R-:W-:Y:S02]  /*eb90*/  LEA R12, P5, R23, R2, 0x1 ;  /* 0x00000002170c7211 */ /* 0x004fe400078a08ff */
[----:B------:R-:W-:Y:S02]  /*eba0*/  LEA R33, R3, R45, 0x1 ;  /* 0x0000002d03217211 */ /* 0x000fe400078e08ff */
[----:B------:R-:W-:Y:S02]  /*ebb0*/  LEA.HI.X.SX32 R13, R23, R0, 0x1, P5 ;  /* 0x00000000170d7211 */ /* 0x000fe400028f0eff */
[----:B-1----:R-:W-:Y:S01]  /*ebc0*/  PRMT R5, R136, 0x7632, R5 ;  /* 0x0000763288057816 */ /* 0x002fe20000000005 */
[----:B------:R-:W-:Y:S01]  /*ebd0*/  IMAD R47, R3, 0x2, R33 ;  /* 0x00000002032f7824 */ /* 0x000fe200078e0221 */
[----:B------:R-:W-:-:S02]  /*ebe0*/  LEA R4, P5, R25, R2, 0x1 ;  /* 0x0000000219047211 */ /* 0x000fc400078a08ff */
[----:B------:R-:W-:Y:S01]  /*ebf0*/  LEA R170, P6, R43, R2, 0x1 ;  /* 0x000000022baa7211 */ /* 0x000fe200078c08ff */
[----:B------:R1:W-:Y:S01]  /*ec00*/  STG.E.U16 [R10.64], R5 ;  /* 0x000000050a007986 */ /* 0x0003e2000c101504 */
[----:B------:R-:W-:Y:S02]  /*ec10*/  LEA R23, R3, R47, 0x1 ;  /* 0x0000002f03177211 */ /* 0x000fe400078e08ff */
[----:B------:R-:W-:Y:S01]  /*ec20*/  LEA.HI.X.SX32 R171, R43, R0, 0x1, P6 ;  /* 0x000000002bab7211 */ /* 0x000fe200030f0eff */
[----:B------:R2:W-:Y:S01]  /*ec30*/  STG.E.U16 [R12.64], R134 ;  /* 0x000000860c007986 */ /* 0x0005e2000c101504 */
[----:B------:R-:W-:Y:S02]  /*ec40*/  LEA R49, R3, R23, 0x1 ;  /* 0x0000001703317211 */ /* 0x000fe400078e08ff */
[----:B------:R-:W-:Y:S02]  /*ec50*/  LEA R172, P6, R21, R2, 0x1 ;  /* 0x0000000215ac7211 */ /* 0x000fe400078c08ff */
[----:B------:R-:W-:-:S02]  /*ec60*/  PRMT R216, R216, 0x7632, R216 ;  /* 0x00007632d8d87816 */ /* 0x000fc400000000d8 */
[-C--:B------:R-:W-:Y:S02]  /*ec70*/  LEA.HI.X.SX32 R173, R21, R0.reuse, 0x1, P6 ;  /* 0x0000000015ad7211 */ /* 0x080fe400030f0eff */
[----:B-1----:R-:W-:Y:S01]  /*ec80*/  LEA.HI.X.SX32 R5, R25, R0, 0x1, P5 ;  /* 0x0000000019057211 */ /* 0x002fe200028f0eff */
[----:B------:R-:W-:Y:S01]  /*ec90*/  IMAD R25, R3, 0x2, R49 ;  /* 0x0000000203197824 */ /* 0x000fe200078e0231 */
[-C--:B------:R-:W-:Y:S02]  /*eca0*/  LEA R6, P5, R35, R2.reuse, 0x1 ;  /* 0x0000000223067211 */ /* 0x080fe400078a08ff */
[----:B------:R-:W-:Y:S01]  /*ecb0*/  LEA R122, P6, R33, R2, 0x1 ;  /* 0x00000002217a7211 */ /* 0x000fe200078c08ff */
[----:B------:R1:W-:Y:S01]  /*ecc0*/  STG.E.U16 [R4.64], R132 ;  /* 0x0000008404007986 */ /* 0x0003e2000c101504 */
[----:B------:R-:W-:Y:S02]  /*ecd0*/  LEA R11, R3, R25, 0x1 ;  /* 0x00000019030b7211 */ /* 0x000fe400078e08ff */
[----:B------:R-:W-:-:S02]  /*ece0*/  LEA.HI.X.SX32 R7, R35, R0, 0x1, P5 ;  /* 0x0000000023077211 */ /* 0x000fc400028f0eff */
[----:B------:R-:W-:Y:S02]  /*ecf0*/  LEA R226, P5, R17, R2, 0x1 ;  /* 0x0000000211e27211 */ /* 0x000fe400078a08ff */
[----:B--2---:R-:W-:Y:S01]  /*ed00*/  LEA R13, R3, R11, 0x1 ;  /* 0x0000000b030d7211 */ /* 0x004fe200078e08ff */
[----:B------:R2:W-:Y:S01]  /*ed10*/  STG.E.U16 [R6.64], R130 ;  /* 0x0000008206007986 */ /* 0x0005e2000c101504 */
[----:B------:R-:W-:Y:S02]  /*ed20*/  LEA.HI.X.SX32 R227, R17, R0, 0x1, P5 ;  /* 0x0000000011e37211 */ /* 0x000fe400028f0eff */
[----:B------:R-:W-:Y:S01]  /*ed30*/  LEA R218, P5, R37, R2, 0x1 ;  /* 0x0000000225da7211 */ /* 0x000fe200078a08ff */
[----:B------:R-:W-:Y:S01]  /*ed40*/  IMAD R17, R3, 0x2, R13 ;  /* 0x0000000203117824 */ /* 0x000fe200078e020d */
[-C--:B------:R-:W-:Y:S01]  /*ed50*/  LEA.HI.X.SX32 R123, R33, R0.reuse, 0x1, P6 ;  /* 0x00000000217b7211 */ /* 0x080fe200030f0eff */
[----:B------:R-:W-:Y:S01]  /*ed60*/  STG.E.U16 [R226.64], R232 ;  /* 0x000000e8e2007986 */ /* 0x000fe2000c101504 */
[----:B------:R-:W-:-:S02]  /*ed70*/  LEA.HI.X.SX32 R219, R37, R0, 0x1, P5 ;  /* 0x0000000025db7211 */ /* 0x000fc400028f0eff */
[----:B------:R-:W-:Y:S01]  /*ed80*/  LEA R19, R3, R17, 0x1 ;  /* 0x0000001103137211 */ /* 0x000fe200078e08ff */
[----:B------:R-:W-:Y:S01]  /*ed90*/  STG.E.U16 [R222.64], R230 ;  /* 0x000000e6de007986 */ /* 0x000fe2000c101504 */
[----:B------:R-:W-:Y:S02]  /*eda0*/  LEA R210, P5, R39, R2, 0x1 ;  /* 0x0000000227d27211 */ /* 0x000fe400078a08ff */
[----:B-1----:R-:W-:Y:S01]  /*edb0*/  LEA R5, R3, R19, 0x1 ;  /* 0x0000001303057211 */ /* 0x002fe200078e08ff */
[----:B------:R-:W-:Y:S01]  /*edc0*/  STG.E.U16 [R218.64], R228 ;  /* 0x000000e4da007986 */ /* 0x000fe2000c101504 */
[----:B------:R-:W-:Y:S02]  /*edd0*/  LEA.HI.X.SX32 R211, R39, R0, 0x1, P5 ;  /* 0x0000000027d37211 */ /* 0x000fe400028f0eff */
[-C--:B------:R-:W-:Y:S01]  /*ede0*/  LEA R190, P5, R41, R2.reuse, 0x1 ;  /* 0x0000000229be7211 */ /* 0x080fe200078a08ff */
[----:B--2---:R-:W-:Y:S01]  /*edf0*/  IMAD R7, R3, 0x2, R5 ;  /* 0x0000000203077824 */ /* 0x004fe200078e0205 */
[----:B------:R-:W-:Y:S01]  /*ee00*/  LEA R114, P6, R23, R2, 0x1 ;  /* 0x0000000217727211 */ /* 0x000fe200078c08ff */
[----:B------:R-:W-:Y:S01]  /*ee10*/  STG.E.U16 [R214.64], R224 ;  /* 0x000000e0d6007986 */ /* 0x000fe2000c101504 */
[----:B------:R-:W-:-:S02]  /*ee20*/  LEA.HI.X.SX32 R191, R41, R0, 0x1, P5 ;  /* 0x0000000029bf7211 */ /* 0x000fc400028f0eff */
[----:B------:R-:W-:Y:S01]  /*ee30*/  LEA R9, R3, R7, 0x1 ;  /* 0x0000000703097211 */ /* 0x000fe200078e08ff */
[----:B------:R-:W-:Y:S01]  /*ee40*/  STG.E.U16 [R210.64], R220 ;  /* 0x000000dcd2007986 */ /* 0x000fe2000c101504 */
[----:B------:R-:W-:Y:S02]  /*ee50*/  LEA R178, P5, R15, R2, 0x1 ;  /* 0x000000020fb27211 */ /* 0x000fe400078a08ff */
[----:B------:R-:W-:Y:S01]  /*ee60*/  LEA R27, R3, R9, 0x1 ;  /* 0x00000009031b7211 */ /* 0x000fe200078e08ff */
[----:B------:R-:W-:Y:S01]  /*ee70*/  STG.E.U16 [R206.64], R216 ;  /* 0x000000d8ce007986 */ /* 0x000fe2000c101504 */
[----:B------:R-:W-:Y:S02]  /*ee80*/  LEA.HI.X.SX32 R179, R15, R0, 0x1, P5 ;  /* 0x000000000fb37211 */ /* 0x000fe400028f0eff */
[----:B------:R-:W-:Y:S01]  /*ee90*/  LEA R176, P5, R31, R2, 0x1 ;  /* 0x000000021fb07211 */ /* 0x000fe200078a08ff */
[----:B------:R-:W-:Y:S01]  /*eea0*/  IMAD R15, R3, 0x2, R27 ;  /* 0x00000002030f7824 */ /* 0x000fe200078e021b */
[----:B------:R-:W-:-:S02]  /*eeb0*/  LEA.HI.X.SX32 R115, R23, R0, 0x1, P6 ;  /* 0x0000000017737211 */ /* 0x000fc400030f0eff */
[----:B------:R-:W-:Y:S02]  /*eec0*/  LEA.HI.X.SX32 R177, R31, R0, 0x1, P5 ;  /* 0x000000001fb17211 */ /* 0x000fe400028f0eff */
[----:B------:R-:W-:Y:S02]  /*eed0*/  LEA R29, R3, R15, 0x1 ;  /* 0x0000000f031d7211 */ /* 0x000fe400078e08ff */
[----:B------:R-:W-:Y:S02]  /*eee0*/  LEA R126, P5, R45, R2, 0x1 ;  /* 0x000000022d7e7211 */ /* 0x000fe400078a08ff */
[----:B------:R-:W-:Y:S02]  /*eef0*/  LEA R21, R3, R29, 0x1 ;  /* 0x0000001d03157211 */ /* 0x000fe400078e08ff */
[----:B------:R-:W-:Y:S02]  /*ef00*/  LEA.HI.X.SX32 R127, R45, R0, 0x1, P5 ;  /* 0x000000002d7f7211 */ /* 0x000fe400028f0eff */
[-C--:B------:R-:W-:Y:S01]  /*ef10*/  LEA R118, P5, R47, R2.reuse, 0x1 ;  /* 0x000000022f767211 */ /* 0x080fe200078a08ff */
[----:B------:R-:W-:Y:S01]  /*ef20*/  IMAD R31, R3, 0x2, R21 ;  /* 0x00000002031f7824 */ /* 0x000fe200078e0215 */
[----:B------:R-:W-:-:S02]  /*ef30*/  LEA R106, P6, R25, R2, 0x1 ;  /* 0x00000002196a7211 */ /* 0x000fc400078c08ff */
[----:B------:R-:W-:Y:S02]  /*ef40*/  LEA.HI.X.SX32 R119, R47, R0, 0x1, P5 ;  /* 0x000000002f777211 */ /* 0x000fe400028f0eff */
[----:B------:R-:W-:Y:S02]  /*ef50*/  LEA R110, P5, R49, R2, 0x1 ;  /* 0x00000002316e7211 */ /* 0x000fe400078a08ff */
[----:B------:R-:W-:Y:S02]  /*ef60*/  LEA R23, R3, R31, 0x1 ;  /* 0x0000001f03177211 */ /* 0x000fe400078e08ff */
[----:B------:R-:W-:Y:S02]  /*ef70*/  LEA.HI.X.SX32 R111, R49, R0, 0x1, P5 ;  /* 0x00000000316f7211 */ /* 0x000fe400028f0eff */
[----:B------:R-:W-:Y:S02]  /*ef80*/  LEA R102, P5, R11, R2, 0x1 ;  /* 0x000000020b667211 */ /* 0x000fe400078a08ff */
[----:B------:R-:W-:-:S02]  /*ef90*/  LEA R33, R3, R23, 0x1 ;  /* 0x0000001703217211 */ /* 0x000fc400078e08ff */
[-C--:B------:R-:W-:Y:S02]  /*efa0*/  LEA.HI.X.SX32 R107, R25, R0.reuse, 0x1, P6 ;  /* 0x00000000196b7211 */ /* 0x080fe400030f0eff */
[----:B------:R-:W-:Y:S01]  /*efb0*/  LEA.HI.X.SX32 R103, R11, R0, 0x1, P5 ;  /* 0x000000000b677211 */ /* 0x000fe200028f0eff */
[----:B------:R-:W-:Y:S01]  /*efc0*/  IMAD R11, R3, 0x2, R33 ;  /* 0x00000002030b7824 */ /* 0x000fe200078e0221 */
[-C--:B------:R-:W-:Y:S02]  /*efd0*/  LEA R98, P6, R13, R2.reuse, 0x1 ;  /* 0x000000020d627211 */ /* 0x080fe400078c08ff */
[----:B------:R-:W-:Y:S02]  /*efe0*/  LEA R94, P5, R17, R2, 0x1 ;  /* 0x00000002115e7211 */ /* 0x000fe400078a08ff */
[----:B------:R-:W-:Y:S02]  /*eff0*/  LEA.HI.X.SX32 R99, R13, R0, 0x1, P6 ;  /* 0x000000000d637211 */ /* 0x000fe400030f0eff */
[----:B------:R-:W-:-:S02]  /*f000*/  LEA R13, R3, R11, 0x1 ;  /* 0x0000000b030d7211 */ /* 0x000fc400078e08ff */
[----:B------:R-:W-:Y:S02]  /*f010*/  LEA.HI.X.SX32 R95, R17, R0, 0x1, P5 ;  /* 0x00000000115f7211 */ /* 0x000fe400028f0eff */
[-C--:B------:R-:W-:Y:S02]  /*f020*/  LEA R90, P6, R19, R2.reuse, 0x1 ;  /* 0x00000002135a7211 */ /* 0x080fe400078c08ff */
[----:B------:R-:W-:Y:S02]  /*f030*/  LEA R86, P5, R5, R2, 0x1 ;  /* 0x0000000205567211 */ /* 0x000fe400078a08ff */
[----:B------:R-:W-:Y:S02]  /*f040*/  LEA R17, R3, R13, 0x1 ;  /* 0x0000000d03117211 */ /* 0x000fe400078e08ff */
[-C--:B------:R-:W-:Y:S02]  /*f050*/  LEA.HI.X.SX32 R91, R19, R0.reuse, 0x1, P6 ;  /* 0x00000000135b7211 */ /* 0x080fe400030f0eff */
[----:B------:R-:W-:Y:S01]  /*f060*/  LEA.HI.X.SX32 R87, R5, R0, 0x1, P5 ;  /* 0x0000000005577211 */ /* 0x000fe200028f0eff */
[----:B------:R-:W-:Y:S01]  /*f070*/  IMAD R5, R3, 0x2, R17 ;  /* 0x0000000203057824 */ /* 0x000fe200078e0211 */
[----:B------:R-:W-:-:S02]  /*f080*/  LEA R82, P6, R7, R2, 0x1 ;  /* 0x0000000207527211 */ /* 0x000fc400078c08ff */
[----:B------:R-:W-:Y:S02]  /*f090*/  LEA R78, P5, R9, R2, 0x1 ;  /* 0x00000002094e7211 */ /* 0x000fe400078a08ff */
[----:B------:R-:W-:Y:S02]  /*f0a0*/  LEA.HI.X.SX32 R83, R7, R0, 0x1, P6 ;  /* 0x0000000007537211 */ /* 0x000fe400030f0eff */
[----:B------:R-:W-:Y:S02]  /*f0b0*/  LEA R7, R3, R5, 0x1 ;  /* 0x0000000503077211 */ /* 0x000fe400078e08ff */
[----:B------:R-:W-:Y:S02]  /*f0c0*/  LEA R74, P6, R27, R2, 0x1 ;  /* 0x000000021b4a7211 */ /* 0x000fe400078c08ff */
[----:B------:R-:W-:Y:S02]  /*f0d0*/  LEA.HI.X.SX32 R79, R9, R0, 0x1, P5 ;  /* 0x00000000094f7211 */ /* 0x000fe400028f0eff */
[----:B------:R-:W-:-:S02]  /*f0e0*/  LEA R70, P5, R15, R2, 0x1 ;  /* 0x000000020f467211 */ /* 0x000fc400078a08ff */
[----:B------:R-:W-:Y:S02]  /*f0f0*/  LEA R9, R3, R7, 0x1 ;  /* 0x0000000703097211 */ /* 0x000fe400078e08ff */
[----:B------:R-:W-:Y:S02]  /*f100*/  LEA.HI.X.SX32 R75, R27, R0, 0x1, P6 ;  /* 0x000000001b4b7211 */ /* 0x000fe400030f0eff */
[----:B------:R-:W-:Y:S02]  /*f110*/  LEA R66, P6, R29, R2, 0x1 ;  /* 0x000000021d427211 */ /* 0x000fe400078c08ff */
[----:B------:R-:W-:Y:S01]  /*f120*/  LEA.HI.X.SX32 R71, R15, R0, 0x1, P5 ;  /* 0x000000000f477211 */ /* 0x000fe200028f0eff */
[----:B------:R-:W-:Y:S01]  /*f130*/  IMAD R15, R3, 0x2, R9 ;  /* 0x00000002030f7824 */ /* 0x000fe200078e0209 */
[----:B------:R-:W-:Y:S02]  /*f140*/  LEA R62, P5, R21, R2, 0x1 ;  /* 0x00000002153e7211 */ /* 0x000fe400078a08ff */
[----:B------:R-:W-:-:S02]  /*f150*/  LEA.HI.X.SX32 R67, R29, R0, 0x1, P6 ;  /* 0x000000001d437211 */ /* 0x000fc400030f0eff */
[----:B------:R-:W-:Y:S02]  /*f160*/  LEA R58, P6, R31, R2, 0x1 ;  /* 0x000000021f3a7211 */ /* 0x000fe400078c08ff */
[----:B------:R-:W-:Y:S02]  /*f170*/  LEA R19, R3, R15, 0x1 ;  /* 0x0000000f03137211 */ /* 0x000fe400078e08ff */
[----:B------:R-:W-:Y:S02]  /*f180*/  LEA.HI.X.SX32 R63, R21, R0, 0x1, P5 ;  /* 0x00000000153f7211 */ /* 0x000fe400028f0eff */
[----:B------:R-:W-:Y:S02]  /*f190*/  LEA R54, P5, R23, R2, 0x1 ;  /* 0x0000000217367211 */ /* 0x000fe400078a08ff */
[----:B------:R-:W-:Y:S02]  /*f1a0*/  LEA.HI.X.SX32 R59, R31, R0, 0x1, P6 ;  /* 0x000000001f3b7211 */ /* 0x000fe400030f0eff */
[----:B------:R-:W-:-:S02]  /*f1b0*/  LEA R50, P6, R33, R2, 0x1 ;  /* 0x0000000221327211 */ /* 0x000fc400078c08ff */
[----:B------:R-:W-:Y:S02]  /*f1c0*/  LEA R21, R3, R19, 0x1 ;  /* 0x0000001303157211 */ /* 0x000fe400078e08ff */
[----:B------:R-:W-:Y:S02]  /*f1d0*/  LEA.HI.X.SX32 R55, R23, R0, 0x1, P5 ;  /* 0x0000000017377211 */ /* 0x000fe400028f0eff */
[----:B------:R-:W-:Y:S01]  /*f1e0*/  LEA R46, P5, R11, R2, 0x1 ;  /* 0x000000020b2e7211 */ /* 0x000fe200078a08ff */
[----:B------:R-:W-:Y:S01]  /*f1f0*/  IMAD R25, R3, 0x2, R21 ;  /* 0x0000000203197824 */ /* 0x000fe200078e0215 */
[----:B------:R-:W-:Y:S02]  /*f200*/  LEA.HI.X.SX32 R51, R33, R0, 0x1, P6 ;  /* 0x0000000021337211 */ /* 0x000fe400030f0eff */
[----:B------:R-:W-:Y:S02]  /*f210*/  LEA R42, P6, R13, R2, 0x1 ;  /* 0x000000020d2a7211 */ /* 0x000fe400078c08ff */
[----:B------:R-:W-:-:S02]  /*f220*/  LEA.HI.X.SX32 R47, R11, R0, 0x1, P5 ;  /* 0x000000000b2f7211 */ /* 0x000fc400028f0eff */
[----:B------:R-:W-:Y:S02]  /*f230*/  LEA R38, P5, R17, R2, 0x1 ;  /* 0x0000000211267211 */ /* 0x000fe400078a08ff */
[-C--:B------:R-:W-:Y:S02]  /*f240*/  LEA.HI.X.SX32 R43, R13, R0.reuse, 0x1, P6 ;  /* 0x000000000d2b7211 */ /* 0x080fe400030f0eff */
[----:B------:R-:W-:Y:S02]  /*f250*/  LEA R13, R3, R25, 0x1 ;  /* 0x00000019030d7211 */ /* 0x000fe400078e08ff */
[----:B------:R-:W-:Y:S02]  /*f260*/  LEA.HI.X.SX32 R39, R17, R0, 0x1, P5 ;  /* 0x0000000011277211 */ /* 0x000fe400028f0eff */
[----:B------:R-:W-:Y:S02]  /*f270*/  LEA R34, P6, R5, R2, 0x1 ;  /* 0x0000000205227211 */ /* 0x000fe400078c08ff */
[----:B------:R-:W-:-:S02]  /*f280*/  LEA R17, R3, R13, 0x1 ;  /* 0x0000000d03117211 */ /* 0x000fc400078e08ff */
[----:B------:R-:W-:Y:S02]  /*f290*/  LEA R30, P5, R7, R2, 0x1 ;  /* 0x00000002071e7211 */ /* 0x000fe400078a08ff */
[----:B------:R-:W-:Y:S01]  /*f2a0*/  LEA.HI.X.SX32 R35, R5, R0, 0x1, P6 ;  /* 0x0000000005237211 */ /* 0x000fe200030f0eff */
[----:B------:R-:W-:Y:S01]  /*f2b0*/  IMAD R29, R3, 0x2, R17 ;  /* 0x00000002031d7824 */ /* 0x000fe200078e0211 */
[----:B------:R-:W-:Y:S02]  /*f2c0*/  LEA R26, P6, R9, R2, 0x1 ;  /* 0x00000002091a7211 */ /* 0x000fe400078c08ff */
[----:B------:R-:W-:Y:S02]  /*f2d0*/  LEA.HI.X.SX32 R31, R7, R0, 0x1, P5 ;  /* 0x00000000071f7211 */ /* 0x000fe400028f0eff */
[----:B------:R-:W-:Y:S02]  /*f2e0*/  LEA R22, P5, R15, R2, 0x1 ;  /* 0x000000020f167211 */ /* 0x000fe400078a08ff */
[----:B------:R-:W-:-:S02]  /*f2f0*/  LEA.HI.X.SX32 R27, R9, R0, 0x1, P6 ;  /* 0x00000000091b7211 */ /* 0x000fc400030f0eff */
[----:B------:R-:W-:Y:S02]  /*f300*/  LEA R9, R3, R29, 0x1 ;  /* 0x0000001d03097211 */ /* 0x000fe400078e08ff */
[----:B------:R-:W-:Y:S02]  /*f310*/  LEA R18, P6, R19, R2, 0x1 ;  /* 0x0000000213127211 */ /* 0x000fe400078c08ff */
[----:B------:R-:W-:Y:S02]  /*f320*/  LEA.HI.X.SX32 R23, R15, R0, 0x1, P5 ;  /* 0x000000000f177211 */ /* 0x000fe400028f0eff */
[----:B------:R-:W-:Y:S02]  /*f330*/  LEA R14, P5, R21, R2, 0x1 ;  /* 0x00000002150e7211 */ /* 0x000fe400078a08ff */
[----:B------:R-:W-:Y:S02]  /*f340*/  LEA R33, R3, R9, 0x1 ;  /* 0x0000000903217211 */ /* 0x000fe400078e08ff */
[----:B------:R-:W-:-:S02]  /*f350*/  LEA.HI.X.SX32 R19, R19, R0, 0x1, P6 ;  /* 0x0000000013137211 */ /* 0x000fc400030f0eff */
        /* <DEDUP_REMOVED lines=14> */
[-C--:B------:R-:W-:Y:S01]  /*f440*/  LEA.HI.X.SX32 R125, R9, R0.reuse, 0x1, P6 ;  /* 0x00000000097d7211 */ /* 0x080fe200030f0eff */
[----:B------:R-:W-:Y:S01]  /*f450*/  IMAD R9, R3, 0x2, R17 ;  /* 0x0000000203097824 */ /* 0x000fe200078e0211 */
[----:B------:R-:W-:Y:S02]  /*f460*/  LEA.HI.X.SX32 R121, R33, R0, 0x1, P5 ;  /* 0x0000000021797211 */ /* 0x000fe400028f0eff */
[-C--:B------:R-:W-:Y:S02]  /*f470*/  LEA R116, P6, R21, R2.reuse, 0x1 ;  /* 0x0000000215747211 */ /* 0x080fe400078c08ff */
[----:B------:R-:W-:Y:S02]  /*f480*/  LEA R112, P5, R13, R2, 0x1 ;  /* 0x000000020d707211 */ /* 0x000fe400078a08ff */
[----:B------:R-:W-:-:S02]  /*f490*/  LEA R25, R3, R9, 0x1 ;  /* 0x0000000903197211 */ /* 0x000fc400078e08ff */
[-C--:B------:R-:W-:Y:S02]  /*f4a0*/  LEA.HI.X.SX32 R117, R21, R0.reuse, 0x1, P6 ;  /* 0x0000000015757211 */ /* 0x080fe400030f0eff */
[----:B------:R-:W-:Y:S02]  /*f4b0*/  LEA.HI.X.SX32 R113, R13, R0, 0x1, P5 ;  /* 0x000000000d717211 */ /* 0x000fe400028f0eff */
[----:B------:R-:W-:Y:S02]  /*f4c0*/  LEA R108, P6, R17, R2, 0x1 ;  /* 0x00000002116c7211 */ /* 0x000fe400078c08ff */
[----:B------:R-:W-:Y:S02]  /*f4d0*/  LEA R13, R3, R25, 0x1 ;  /* 0x00000019030d7211 */ /* 0x000fe400078e08ff */
[----:B------:R-:W-:Y:S02]  /*f4e0*/  LEA.HI.X.SX32 R109, R17, R0, 0x1, P6 ;  /* 0x00000000116d7211 */ /* 0x000fe400030f0eff */
[-C--:B------:R-:W-:Y:S01]  /*f4f0*/  LEA R104, P5, R9, R2.reuse, 0x1 ;  /* 0x0000000209687211 */ /* 0x080fe200078a08ff */
[----:B------:R-:W-:Y:S01]  /*f500*/  IMAD R17, R3, 0x2, R13 ;  /* 0x0000000203117824 */ /* 0x000fe200078e020d */
[----:B------:R-:W-:-:S02]  /*f510*/  LEA R100, P6, R25, R2, 0x1 ;  /* 0x0000000219647211 */ /* 0x000fc400078c08ff */
[----:B------:R-:W-:Y:S02]  /*f520*/  IADD3 R132, R234, -0x3f3504f3, RZ ;  /* 0xc0cafb0dea847810 */ /* 0x000fe40007ffe0ff */
[----:B------:R-:W-:Y:S02]  /*f530*/  LEA R21, R3, R17, 0x1 ;  /* 0x0000001103157211 */ /* 0x000fe400078e08ff */
[-C--:B------:R-:W-:Y:S02]  /*f540*/  LEA.HI.X.SX32 R105, R9, R0.reuse, 0x1, P5 ;  /* 0x0000000009697211 */ /* 0x080fe400028f0eff */
[----:B------:R-:W-:Y:S01]  /*f550*/  LEA.HI.X.SX32 R101, R25, R0, 0x1, P6 ;  /* 0x0000000019657211 */ /* 0x000fe200030f0eff */
[----:B------:R-:W-:Y:S01]  /*f560*/  IMAD R25, R3, 0x2, R21 ;  /* 0x0000000203197824 */ /* 0x000fe200078e0215 */
[----:B------:R-:W-:Y:S02]  /*f570*/  LEA R96, P5, R13, R2, 0x1 ;  /* 0x000000020d607211 */ /* 0x000fe400078a08ff */
[----:B------:R-:W-:-:S02]  /*f580*/  LOP3.LUT R132, R132, 0xff800000, RZ, 0xc0, !PT ;  /* 0xff80000084847812 */ /* 0x000fc400078ec0ff */
[----:B------:R-:W-:Y:S02]  /*f590*/  LEA R92, P6, R17, R2, 0x1 ;  /* 0x00000002115c7211 */ /* 0x000fe400078c08ff */
[----:B------:R-:W-:Y:S02]  /*f5a0*/  LEA.HI.X.SX32 R97, R13, R0, 0x1, P5 ;  /* 0x000000000d617211 */ /* 0x000fe400028f0eff */
[----:B------:R-:W-:Y:S02]  /*f5b0*/  LEA R13, R3, R25, 0x1 ;  /* 0x00000019030d7211 */ /* 0x000fe400078e08ff */
[----:B------:R-:W-:Y:S02]  /*f5c0*/  IADD3 R9, R234, -R132, RZ ;  /* 0x80000084ea097210 */ /* 0x000fe40007ffe0ff */
[----:B------:R-:W-:Y:S01]  /*f5d0*/  LEA.HI.X.SX32 R93, R17, R0, 0x1, P6 ;  /* 0x00000000115d7211 */ /* 0x000fe200030f0eff */
[----:B------:R-:W1:Y:S01]  /*f5e0*/  I2F R132, R132 ;  /* 0x0000008400847306 */ /* 0x000e620000201400 */
[----:B------:R-:W-:Y:S01]  /*f5f0*/  LEA R88, P5, R21, R2, 0x1 ;  /* 0x0000000215587211 */ /* 0x000fe200078a08ff */
[----:B------:R-:W-:Y:S01]  /*f600*/  FADD R9, R9, -1 ;  /* 0xbf80000009097421 */ /* 0x000fe20000000000 */
[----:B------:R-:W-:-:S02]  /*f610*/  LEA R17, R3, R13, 0x1 ;  /* 0x0000000d03117211 */ /* 0x000fc400078e08ff */
[----:B------:R-:W-:Y:S01]  /*f620*/  LEA.HI.X.SX32 R89, R21, R0, 0x1, P5 ;  /* 0x0000000015597211 */ /* 0x000fe200028f0eff */
[----:B------:R-:W-:Y:S01]  /*f630*/  FFMA.FTZ R8, R9, R8, -0.16845393180847167969 ;  /* 0xbe2c7f3009087423 */ /* 0x000fe20000010008 */
[-C--:B------:R-:W-:Y:S01]  /*f640*/  LEA R84, P6, R25, R2.reuse, 0x1 ;  /* 0x0000000219547211 */ /* 0x080fe200078c08ff */
[----:B------:R-:W-:Y:S01]  /*f650*/  IMAD R21, R3, 0x2, R17 ;  /* 0x0000000203157824 */ /* 0x000fe200078e0211 */
[----:B------:R-:W-:Y:S01]  /*f660*/  LEA R80, P5, R13, R2, 0x1 ;  /* 0x000000020d507211 */ /* 0x000fe200078a08ff */
[----:B------:R-:W-:Y:S01]  /*f670*/  FFMA.FTZ R8, R9, R8, 0.1716887056827545166 ;  /* 0x3e2fcf2a09087423 */ /* 0x000fe20000010008 */
[----:B------:R-:W-:Y:S02]  /*f680*/  LEA.HI.X.SX32 R85, R25, R0, 0x1, P6 ;  /* 0x0000000019557211 */ /* 0x000fe400030f0eff */
[----:B------:R-:W-:Y:S01]  /*f690*/  LEA R25, R3, R21, 0x1 ;  /* 0x0000001503197211 */ /* 0x000fe200078e08ff */
[----:B------:R-:W-:Y:S01]  /*f6a0*/  FFMA.FTZ R8, R9, R8, -0.17900948226451873779 ;  /* 0xbe374e4309087423 */ /* 0x000fe20000010008 */
[----:B------:R-:W-:-:S02]  /*f6b0*/  LEA.HI.X.SX32 R81, R13, R0, 0x1, P5 ;  /* 0x000000000d517211 */ /* 0x000fc400028f0eff */
[----:B------:R-:W-:Y:S01]  /*f6c0*/  LEA R76, P6, R17, R2, 0x1 ;  /* 0x00000002114c7211 */ /* 0x000fe200078c08ff */
[----:B------:R-:W-:Y:S01]  /*f6d0*/  FFMA.FTZ R8, R9, R8, 0.20512372255325317383 ;  /* 0x3e520bf409087423 */ /* 0x000fe20000010008 */
[----:B------:R-:W-:Y:S02]  /*f6e0*/  LEA R13, R3, R25, 0x1 ;  /* 0x00000019030d7211 */ /* 0x000fe400078e08ff */
[----:B------:R-:W-:Y:S01]  /*f6f0*/  LEA.HI.X.SX32 R77, R17, R0, 0x1, P6 ;  /* 0x00000000114d7211 */ /* 0x000fe200030f0eff */
[----:B------:R-:W-:Y:S01]  /*f700*/  FFMA.FTZ R8, R9, R8, -0.24046532809734344482 ;  /* 0xbe763c8b09087423 */ /* 0x000fe20000010008 */
[-C--:B------:R-:W-:Y:S01]  /*f710*/  LEA R72, P5, R21, R2.reuse, 0x1 ;  /* 0x0000000215487211 */ /* 0x080fe200078a08ff */
[----:B------:R-:W-:Y:S01]  /*f720*/  IMAD R17, R3, 0x2, R13 ;  /* 0x0000000203117824 */ /* 0x000fe200078e020d */
[----:B------:R-:W-:Y:S01]  /*f730*/  LEA R68, P6, R25, R2, 0x1 ;  /* 0x0000000219447211 */ /* 0x000fe200078c08ff */
[----:B------:R-:W-:Y:S01]  /*f740*/  FFMA.FTZ R8, R9, R8, 0.28857114911079406738 ;  /* 0x3e93bf9909087423 */ /* 0x000fe20000010008 */
[----:B------:R-:W-:-:S02]  /*f750*/  LEA.HI.X.SX32 R73, R21, R0, 0x1, P5 ;  /* 0x0000000015497211 */ /* 0x000fc400028f0eff */
[----:B------:R-:W-:Y:S01]  /*f760*/  LEA R21, R3, R17, 0x1 ;  /* 0x0000001103157211 */ /* 0x000fe200078e08ff */
[----:B------:R-:W-:Y:S01]  /*f770*/  FFMA.FTZ R8, R9, R8, -0.36067417263984680176 ;  /* 0xbeb8aa4909087423 */ /* 0x000fe20000010008 */
[----:B------:R-:W-:Y:S02]  /*f780*/  LEA.HI.X.SX32 R69, R25, R0, 0x1, P6 ;  /* 0x0000000019457211 */ /* 0x000fe400030f0eff */
[----:B------:R-:W-:Y:S01]  /*f790*/  LEA R64, P5, R13, R2, 0x1 ;  /* 0x000000020d407211 */ /* 0x000fe200078a08ff */
[----:B------:R-:W-:Y:S01]  /*f7a0*/  FFMA.FTZ R8, R9, R8, 0.48089820146560668945 ;  /* 0x3ef6384a09087423 */ /* 0x000fe20000010008 */
[----:B------:R-:W-:Y:S02]  /*f7b0*/  LEA R25, R3, R21, 0x1 ;  /* 0x0000001503197211 */ /* 0x000fe400078e08ff */
[----:B------:R-:W-:Y:S01]  /*f7c0*/  LEA.HI.X.SX32 R65, R13, R0, 0x1, P5 ;  /* 0x000000000d417211 */ /* 0x000fe200028f0eff */
[----:B------:R-:W-:Y:S01]  /*f7d0*/  FFMA.FTZ R8, R9, R8, -0.72134751081466674805 ;  /* 0xbf38aa3b09087423 */ /* 0x000fe20000010008 */
[-C--:B------:R-:W-:Y:S01]  /*f7e0*/  LEA R60, P6, R17, R2.reuse, 0x1 ;  /* 0x00000002113c7211 */ /* 0x080fe200078c08ff */
[----:B------:R-:W-:Y:S01]  /*f7f0*/  IMAD R13, R3, 0x2, R25 ;  /* 0x00000002030d7824 */ /* 0x000fe200078e0219 */
[----:B------:R-:W-:Y:S01]  /*f800*/  LEA R56, P5, R21, R2, 0x1 ;  /* 0x0000000215387211 */ /* 0x000fe200078a08ff */
[----:B------:R-:W-:Y:S01]  /*f810*/  FMUL R8, R9, R8 ;  /* 0x0000000809087220 */ /* 0x000fe20000400000 */
[----:B------:R-:W-:-:S02]  /*f820*/  LEA.HI.X.SX32 R61, R17, R0, 0x1, P6 ;  /* 0x00000000113d7211 */ /* 0x000fc400030f0eff */
[----:B------:R-:W-:Y:S01]  /*f830*/  LEA R17, R3, R13, 0x1 ;  /* 0x0000000d03117211 */ /* 0x000fe200078e08ff */
[----:B------:R-:W-:Y:S01]  /*f840*/  FMUL R8, R9, R8 ;  /* 0x0000000809087220 */ /* 0x000fe20000400000 */
[----:B------:R-:W-:Y:S02]  /*f850*/  PRMT R212, R212, 0x7632, R212 ;  /* 0x00007632d4d47816 */ /* 0x000fe400000000d4 */
[----:B------:R-:W-:Y:S01]  /*f860*/  LEA.HI.X.SX32 R57, R21, R0, 0x1, P5 ;  /* 0x0000000015397211 */ /* 0x000fe200028f0eff */
[----:B------:R-:W-:Y:S01]  /*f870*/  FFMA.FTZ R130, R9, 1.4426950216293334961, R8 ;  /* 0x3fb8aa3b09827823 */ /* 0x000fe20000010008 */
[----:B------:R-:W-:Y:S01]  /*f880*/  PRMT R208, R208, 0x7632, R208 ;  /* 0x00007632d0d07816 */ /* 0x000fe200000000d0 */
[----:B------:R-:W-:Y:S01]  /*f890*/  STG.E.U16 [R190.64], R212 ;  /* 0x000000d4be007986 */ /* 0x000fe2000c101504 */
[----:B------:R-:W-:Y:S02]  /*f8a0*/  LEA R52, P6, R25, R2, 0x1 ;  /* 0x0000000219347211 */ /* 0x000fe400078c08ff */
[----:B------:R-:W-:Y:S01]  /*f8b0*/  LEA R21, R3, R17, 0x1 ;  /* 0x0000001103157211 */ /* 0x000fe200078e08ff */
[----:B------:R-:W-:Y:S01]  /*f8c0*/  STG.E.U16 [R182.64], R208 ;  /* 0x000000d0b6007986 */ /* 0x000fe2000c101504 */
[----:B------:R-:W-:-:S02]  /*f8d0*/  PRMT R204, R204, 0x7632, R204 ;  /* 0x00007632cccc7816 */ /* 0x000fc400000000cc */
[----:B------:R-:W-:Y:S02]  /*f8e0*/  PRMT R188, R188, 0x7632, R188 ;  /* 0x00007632bcbc7816 */ /* 0x000fe400000000bc */
[----:B------:R-:W-:Y:S01]  /*f8f0*/  PRMT R180, R180, 0x7632, R180 ;  /* 0x00007632b4b47816 */ /* 0x000fe200000000b4 */
[----:B------:R-:W-:Y:S01]  /*f900*/  STG.E.U16 [R178.64], R204 ;  /* 0x000000ccb2007986 */ /* 0x000fe2000c101504 */
[----:B------:R-:W-:Y:S02]  /*f910*/  PRMT R174, R174, 0x7632, R174 ;  /* 0x00007632aeae7816 */ /* 0x000fe400000000ae */
[----:B------:R-:W-:Y:S01]  /*f920*/  LEA.HI.X.SX32 R53, R25, R0, 0x1, P6 ;  /* 0x0000000019357211 */ /* 0x000fe200030f0eff */
[----:B------:R-:W-:Y:S01]  /*f930*/  IMAD R25, R3, 0x2, R21 ;  /* 0x0000000203197824 */ /* 0x000fe200078e0215 */
[----:B------:R-:W-:Y:S01]  /*f940*/  STG.E.U16 [R170.64], R188 ;  /* 0x000000bcaa007986 */ /* 0x000fe2000c101504 */
[-C--:B------:R-:W-:Y:S02]  /*f950*/  LEA R48, P5, R13, R2.reuse, 0x1 ;  /* 0x000000020d307211 */ /* 0x080fe400078a08ff */
[----:B------:R-:W-:Y:S01]  /*f960*/  LEA R44, P6, R17, R2, 0x1 ;  /* 0x00000002112c7211 */ /* 0x000fe200078c08ff */
[----:B------:R-:W-:Y:S01]  /*f970*/  STG.E.U16 [R176.64], R180 ;  /* 0x000000b4b0007986 */ /* 0x000fe2000c101504 */
[----:B------:R-:W-:-:S02]  /*f980*/  LEA R9, R3, R25, 0x1 ;  /* 0x0000001903097211 */ /* 0x000fc400078e08ff */
[-C--:B------:R-:W-:Y:S01]  /*f990*/  LEA.HI.X.SX32 R49, R13, R0.reuse, 0x1, P5 ;  /* 0x000000000d317211 */ /* 0x080fe200028f0eff */
[----:B------:R-:W-:Y:S01]  /*f9a0*/  STG.E.U16 [R172.64], R174 ;  /* 0x000000aeac007986 */ /* 0x000fe2000c101504 */
[----:B------:R-:W-:Y:S02]  /*f9b0*/  LEA R13, R3, R9, 0x1 ;  /* 0x00000009030d7211 */ /* 0x000fe400078e08ff */
[----:B------:R-:W-:Y:S01]  /*f9c0*/  LEA.HI.X.SX32 R45, R17, R0, 0x1, P6 ;  /* 0x00000000112d7211 */ /* 0x000fe200030f0eff */
[----:B------:R2:W-:Y:S01]  /*f9d0*/  STG.E.U16 [R126.64], R169 ;  /* 0x000000a97e007986 */ /* 0x0005e2000c101504 */
[-C--:B------:R-:W-:Y:S01]  /*f9e0*/  LEA R36, P6, R25, R2.reuse, 0x1 ;  /* 0x0000000219247211 */ /* 0x080fe200078c08ff */
[----:B------:R-:W-:Y:S01]  /*f9f0*/  IMAD R17, R3, 0x2, R13 ;  /* 0x0000000203117824 */ /* 0x000fe200078e020d */
[----:B------:R-:W-:Y:S01]  /*fa00*/  LEA R40, P5, R21, R2, 0x1 ;  /* 0x0000000215287211 */ /* 0x000fe200078a08ff */
[----:B------:R3:W-:Y:S01]  /*fa10*/  STG.E.U16 [R122.64], R167 ;  /* 0x000000a77a007986 */ /* 0x0007e2000c101504 */
[----:B------:R-:W-:-:S02]  /*fa20*/  LEA.HI.X.SX32 R37, R25, R0, 0x1, P6 ;  /* 0x0000000019257211 */ /* 0x000fc400030f0eff */
[----:B------:R-:W-:Y:S01]  /*fa30*/  LEA.HI.X.SX32 R41, R21, R0, 0x1, P5 ;  /* 0x0000000015297211 */ /* 0x000fe200028f0eff */
[----:B------:R4:W-:Y:S01]  /*fa40*/  STG.E.U16 [R118.64], R165 ;  /* 0x000000a576007986 */ /* 0x0009e2000c101504 */
[----:B------:R-:W-:Y:S02]  /*fa50*/  LEA R28, P6, R13, R2, 0x1 ;  /* 0x000000020d1c7211 */ /* 0x000fe400078c08ff */
[----:B------:R-:W-:Y:S01]  /*fa60*/  LEA R21, R3, R17, 0x1 ;  /* 0x0000001103157211 */ /* 0x000fe200078e08ff */
[----:B------:R5:W-:Y:S01]  /*fa70*/  STG.E.U16 [R114.64], R163 ;  /* 0x000000a372007986 */ /* 0x000be2000c101504 */
[----:B------:R-:W-:Y:S02]  /*fa80*/  LEA.HI.X.SX32 R29, R13, R0, 0x1, P6 ;  /* 0x000000000d1d7211 */ /* 0x000fe400030f0eff */
[----:B------:R-:W-:Y:S01]  /*fa90*/  LEA R32, P5, R9, R2, 0x1 ;  /* 0x0000000209207211 */ /* 0x000fe200078a08ff */
[----:B------:R0:W-:Y:S01]  /*faa0*/  STG.E.U16 [R110.64], R161 ;  /* 0x000000a16e007986 */ /* 0x0001e2000c101504 */
[----:B------:R-:W-:-:S02]  /*fab0*/  LEA R13, R3, R21, 0x1 ;  /* 0x00000015030d7211 */ /* 0x000fc400078e08ff */
[----:B------:R-:W-:Y:S01]  /*fac0*/  LEA.HI.X.SX32 R33, R9, R0, 0x1, P5 ;  /* 0x0000000009217211 */ /* 0x000fe200028f0eff */
[----:B------:R0:W-:Y:S01]  /*fad0*/  STG.E.U16 [R106.64], R159 ;  /* 0x0000009f6a007986 */ /* 0x0001e2000c101504 */
[-C--:B------:R-:W-:Y:S01]  /*fae0*/  LEA R24, P5, R17, R2.reuse, 0x1 ;  /* 0x0000000211187211 */ /* 0x080fe200078a08ff */
[----:B------:R-:W-:Y:S01]  /*faf0*/  IMAD R8, R3, 0x2, R13 ;  /* 0x0000000203087824 */ /* 0x000fe200078e020d */
[----:B------:R-:W-:Y:S01]  /*fb00*/  LEA R20, P6, R21, R2, 0x1 ;  /* 0x0000000215147211 */ /* 0x000fe200078c08ff */
[----:B------:R0:W-:Y:S01]  /*fb10*/  STG.E.U16 [R102.64], R157 ;  /* 0x0000009d66007986 */ /* 0x0001e2000c101504 */
[----:B------:R-:W-:Y:S02]  /*fb20*/  PRMT R144, R169, 0x7632, R144 ;  /* 0x00007632a9907816 */ /* 0x000fe40000000090 */
[----:B------:R-:W-:Y:S01]  /*fb30*/  LEA.HI.X.SX32 R25, R17, R0, 0x1, P5 ;  /* 0x0000000011197211 */ /* 0x000fe200028f0eff */
[----:B------:R0:W-:Y:S01]  /*fb40*/  STG.E.U16 [R98.64], R155 ;  /* 0x0000009b62007986 */ /* 0x0001e2000c101504 */
[----:B--2---:R-:W-:-:S02]  /*fb50*/  PRMT R127, R167, 0x7632, R127 ;  /* 0x00007632a77f7816 */ /* 0x004fc4000000007f */
[----:B------:R-:W-:Y:S01]  /*fb60*/  LEA.HI.X.SX32 R21, R21, R0, 0x1, P6 ;  /* 0x0000000015157211 */ /* 0x000fe200030f0eff */
[----:B------:R2:W-:Y:S01]  /*fb70*/  STG.E.U16 [R94.64], R153 ;  /* 0x000000995e007986 */ /* 0x0005e2000c101504 */
[----:B------:R-:W-:Y:S02]  /*fb80*/  LEA R9, R3, R8, 0x1 ;  /* 0x0000000803097211 */ /* 0x000fe400078e08ff */
[-C--:B------:R-:W-:Y:S01]  /*fb90*/  LEA R16, P5, R13, R2.reuse, 0x1 ;  /* 0x000000020d107211 */ /* 0x080fe200078a08ff */
[----:B------:R1:W-:Y:S01]  /*fba0*/  STG.E.U16 [R90.64], R151 ;  /* 0x000000975a007986 */ /* 0x0003e2000c101504 */
[----:B---3--:R-:W-:Y:S02]  /*fbb0*/  PRMT R123, R165, 0x7632, R123 ;  /* 0x00007632a57b7816 */ /* 0x008fe4000000007b */
[----:B------:R-:W-:Y:S01]  /*fbc0*/  LEA R12, P6, R8, R2, 0x1 ;  /* 0x00000002080c7211 */ /* 0x000fe200078c08ff */
[----:B------:R3:W-:Y:S01]  /*fbd0*/  STG.E.U16 [R86.64], R149 ;  /* 0x0000009556007986 */ /* 0x0007e2000c101504 */
[----:B----4-:R-:W-:-:S02]  /*fbe0*/  PRMT R119, R163, 0x7632, R119 ;  /* 0x00007632a3777816 */ /* 0x010fc40000000077 */
[----:B-----5:R-:W-:Y:S01]  /*fbf0*/  PRMT R115, R161, 0x7632, R115 ;  /* 0x00007632a1737816 */ /* 0x020fe20000000073 */
[----:B------:R4:W-:Y:S01]  /*fc00*/  STG.E.U16 [R82.64], R147 ;  /* 0x0000009352007986 */ /* 0x0009e2000c101504 */
[----:B0-----:R-:W-:Y:S02]  /*fc10*/  PRMT R111, R159, 0x7632, R111 ;  /* 0x000076329f6f7816 */ /* 0x001fe4000000006f */
[----:B------:R-:W-:Y:S01]  /*fc20*/  LEA R3, R3, R9, 0x1 ;  /* 0x0000000903037211 */ /* 0x000fe200078e08ff */
[----:B------:R0:W-:Y:S01]  /*fc30*/  STG.E.U16 [R78.64], R145 ;  /* 0x000000914e007986 */ /* 0x0001e2000c101504 */
[-C--:B------:R-:W-:Y:S02]  /*fc40*/  LEA.HI.X.SX32 R17, R13, R0.reuse, 0x1, P5 ;  /* 0x000000000d117211 */ /* 0x080fe400028f0eff */
[----:B------:R-:W-:Y:S01]  /*fc50*/  PRMT R107, R157, 0x7632, R107 ;  /* 0x000076329d6b7816 */ /* 0x000fe2000000006b */
[----:B------:R5:W-:Y:S01]  /*fc60*/  STG.E.U16 [R74.64], R143 ;  /* 0x0000008f4a007986 */ /* 0x000be2000c101504 */
[----:B------:R-:W-:-:S02]  /*fc70*/  LEA.HI.X.SX32 R13, R8, R0, 0x1, P6 ;  /* 0x00000000080d7211 */ /* 0x000fc400030f0eff */
[----:B------:R-:W-:Y:S01]  /*fc80*/  PRMT R103, R155, 0x7632, R103 ;  /* 0x000076329b677816 */ /* 0x000fe20000000067 */
[----:B------:R0:W-:Y:S01]  /*fc90*/  STG.E.U16 [R70.64], R141 ;  /* 0x0000008d46007986 */ /* 0x0001e2000c101504 */
[-C--:B------:R-:W-:Y:S02]  /*fca0*/  LEA R8, P5, R9, R2.reuse, 0x1 ;  /* 0x0000000209087211 */ /* 0x080fe400078a08ff */
[----:B------:R-:W-:Y:S01]  /*fcb0*/  PRMT R99, R153, 0x7632, R99 ;  /* 0x0000763299637816 */ /* 0x000fe20000000063 */
[----:B------:R0:W-:Y:S01]  /*fcc0*/  STG.E.U16 [R66.64], R139 ;  /* 0x0000008b42007986 */ /* 0x0001e2000c101504 */
[----:B--2---:R-:W-:Y:S02]  /*fcd0*/  PRMT R95, R151, 0x7632, R95 ;  /* 0x00007632975f7816 */ /* 0x004fe4000000005f */
[----:B------:R-:W-:Y:S01]  /*fce0*/  LEA R2, P6, R3, R2, 0x1 ;  /* 0x0000000203027211 */ /* 0x000fe200078c08ff */
[----:B------:R2:W-:Y:S01]  /*fcf0*/  STG.E.U16 [R62.64], R137 ;  /* 0x000000893e007986 */ /* 0x0005e2000c101504 */
[----:B-1----:R-:W-:-:S02]  /*fd00*/  PRMT R91, R149, 0x7632, R91 ;  /* 0x00007632955b7816 */ /* 0x002fc4000000005b */
[----:B---3--:R-:W-:Y:S01]  /*fd10*/  PRMT R87, R147, 0x7632, R87 ;  /* 0x0000763293577816 */ /* 0x008fe20000000057 */
[----:B------:R1:W-:Y:S01]  /*fd20*/  STG.E.U16 [R58.64], R135 ;  /* 0x000000873a007986 */ /* 0x0003e2000c101504 */
[-C--:B------:R-:W-:Y:S02]  /*fd30*/  LEA.HI.X.SX32 R9, R9, R0.reuse, 0x1, P5 ;  /* 0x0000000009097211 */ /* 0x080fe400028f0eff */
[----:B----4-:R-:W-:Y:S01]  /*fd40*/  PRMT R83, R145, 0x7632, R83 ;  /* 0x0000763291537816 */ /* 0x010fe20000000053 */
[----:B------:R3:W-:Y:S01]  /*fd50*/  STG.E.U16 [R54.64], R133 ;  /* 0x0000008536007986 */ /* 0x0007e2000c101504 */
[----:B------:R-:W-:Y:S02]  /*fd60*/  ISETP.GE.U32.AND P5, PT, R250, 0x7f800000, PT ;  /* 0x7f800000fa00780c */ /* 0x000fe40003fa6070 */
[----:B0-----:R-:W-:Y:S01]  /*fd70*/  PRMT R79, R143, 0x7632, R79 ;  /* 0x000076328f4f7816 */ /* 0x001fe2000000004f */
[----:B------:R0:W-:Y:S01]  /*fd80*/  STG.E.U16 [R50.64], R131 ;  /* 0x0000008332007986 */ /* 0x0001e2000c101504 */
[----:B------:R-:W-:Y:S01]  /*fd90*/  LEA.HI.X.SX32 R3, R3, R0, 0x1, P6 ;  /* 0x0000000003037211 */ /* 0x000fe200030f0eff */
[----:B------:R-:W-:Y:S01]  /*fda0*/  IMAD.SHL.U32 R0, R168, 0x10, RZ ;  /* 0x00000010a8007824 */ /* 0x000fe200078e00ff */
[----:B-----5:R-:W-:Y:S01]  /*fdb0*/  PRMT R75, R141, 0x7632, R75 ;  /* 0x000076328d4b7816 */ /* 0x020fe2000000004b */
[----:B------:R4:W-:Y:S01]  /*fdc0*/  STG.E.U16 [R46.64], R233 ;  /* 0x000000e92e007986 */ /* 0x0009e2000c101504 */
[----:B------:R-:W-:-:S02]  /*fdd0*/  SHF.R.U32.HI R134, RZ, 0x1, R168 ;  /* 0x00000001ff867819 */ /* 0x000fc400000116a8 */
[----:B------:R-:W-:Y:S01]  /*fde0*/  PRMT R71, R139, 0x7632, R71 ;  /* 0x000076328b477816 */ /* 0x000fe20000000047 */
[----:B------:R5:W-:Y:S01]  /*fdf0*/  STG.E.U16 [R42.64], R231 ;  /* 0x000000e72a007986 */ /* 0x000be2000c101504 */
[----:B------:R-:W-:Y:S02]  /*fe00*/  SHF.L.U32 R168, R168, 0x2, RZ ;  /* 0x00000002a8a87819 */ /* 0x000fe400000006ff */
[----:B------:R-:W-:Y:S01]  /*fe10*/  PRMT R67, R137, 0x7632, R67 ;  /* 0x0000763289437816 */ /* 0x000fe20000000043 */
[----:B------:R0:W-:Y:S01]  /*fe20*/  STG.E.U16 [R38.64], R229 ;  /* 0x000000e526007986 */ /* 0x0001e2000c101504 */
[----:B--2---:R-:W-:Y:S02]  /*fe30*/  PRMT R63, R135, 0x7632, R63 ;  /* 0x00007632873f7816 */ /* 0x004fe4000000003f */
[----:B------:R-:W-:Y:S01]  /*fe40*/  ISETP.GE.U32.AND P6, PT, R234, 0x7f800000, PT ;  /* 0x7f800000ea00780c */ /* 0x000fe20003fc6070 */
[----:B------:R2:W-:Y:S01]  /*fe50*/  STG.E.U16 [R34.64], R225 ;  /* 0x000000e122007986 */ /* 0x0005e2000c101504 */
[----:B-1----:R-:W-:-:S02]  /*fe60*/  PRMT R59, R133, 0x7632, R59 ;  /* 0x00007632853b7816 */ /* 0x002fc4000000003b */
[----:B------:R-:W-:Y:S01]  /*fe70*/  LOP3.LUT R136, R134, 0xc, RZ, 0xc0, !PT ;  /* 0x0000000c86887812 */ /* 0x000fe200078ec0ff */
[----:B------:R1:W-:Y:S01]  /*fe80*/  STG.E.U16 [R30.64], R221 ;  /* 0x000000dd1e007986 */ /* 0x0003e2000c101504 */
[----:B---3--:R-:W-:Y:S02]  /*fe90*/  PRMT R55, R131, 0x7632, R55 ;  /* 0x0000763283377816 */ /* 0x008fe40000000037 */
[----:B------:R-:W-:Y:S01]  /*fea0*/  LOP3.LUT R0, R0, 0x70, RZ, 0xc0, !PT ;  /* 0x0000007000007812 */ /* 0x000fe200078ec0ff */
[----:B------:R3:W-:Y:S01]  /*feb0*/  STG.E.U16 [R26.64], R217 ;  /* 0x000000d91a007986 */ /* 0x0007e2000c101504 */
[----:B------:R-:W-:Y:S02]  /*fec0*/  LOP3.LUT R134, R168, 0x180, RZ, 0xc0, !PT ;  /* 0x00000180a8867812 */ /* 0x000fe400078ec0ff */
[----:B0-----:R-:W-:Y:S01]  /*fed0*/  PRMT R51, R233, 0x7632, R51 ;  /* 0x00007632e9337816 */ /* 0x001fe20000000033 */
[----:B------:R0:W-:Y:S01]  /*fee0*/  STG.E.U16 [R22.64], R213 ;  /* 0x000000d516007986 */ /* 0x0001e2000c101504 */
[----:B----4-:R-:W-:-:S02]  /*fef0*/  PRMT R47, R231, 0x7632, R47 ;  /* 0x00007632e72f7816 */ /* 0x010fc4000000002f */
[----:B-----5:R-:W-:Y:S01]  /*ff00*/  PRMT R43, R229, 0x7632, R43 ;  /* 0x00007632e52b7816 */ /* 0x020fe2000000002b */
[----:B------:R4:W-:Y:S01]  /*ff10*/  STG.E.U16 [R18.64], R209 ;  /* 0x000000d112007986 */ /* 0x0009e2000c101504 */
[----:B------:R-:W-:Y:S02]  /*ff20*/  PRMT R39, R225, 0x7632, R39 ;  /* 0x00007632e1277816 */ /* 0x000fe40000000027 */
[----:B------:R-:W-:Y:S01]  /*ff30*/  IADD3 R0, R136, R0, R134 ;  /* 0x0000000088007210 */ /* 0x000fe20007ffe086 */
[----:B------:R5:W-:Y:S01]  /*ff40*/  STG.E.U16 [R14.64], R205 ;  /* 0x000000cd0e007986 */ /* 0x000be2000c101504 */
[----:B--2---:R-:W-:Y:S01]  /*ff50*/  PRMT R35, R221, 0x7632, R35 ;  /* 0x00007632dd237816 */ /* 0x004fe20000000023 */
[----:B------:R-:W-:Y:S01]  /*ff60*/  FADD R134, R150, R148 ;  /* 0x0000009496867221 */ /* 0x000fe20000000000 */
[----:B------:R-:W-:Y:S01]  /*ff70*/  FSEL R136, RZ, -23, P1 ;  /* 0xc1b80000ff887808 */ /* 0x000fe20000800000 */
[----:B------:R2:W-:Y:S01]  /*ff80*/  STG.E.U16 [R10.64], R189 ;  /* 0x000000bd0a007986 */ /* 0x0005e2000c101504 */
[----:B-1----:R-:W-:-:S02]  /*ff90*/  PRMT R31, R217, 0x7632, R31 ;  /* 0x00007632d91f7816 */ /* 0x002fc4000000001f */
[----:B------:R-:W-:Y:S01]  /*ffa0*/  @P5 MOV R138, 0x7f800000 ;  /* 0x7f800000008a5802 */ /* 0x000fe20000000f00 */
[----:B------:R1:W-:Y:S01]  /*ffb0*/  STG.E.U16 [R6.64], R181 ;  /* 0x000000b506007986 */ /* 0x0003e2000c101504 */
[----:B---3--:R-:W-:Y:S01]  /*ffc0*/  PRMT R27, R213, 0x7632, R27 ;  /* 0x00007632d51b7816 */ /* 0x008fe2000000001b */
[----:B------:R-:W-:Y:S01]  /*ffd0*/  FFMA.FTZ R136, R132, 1.1920928955078125e-07, R136 ;  /* 0x3400000084887823 */ /* 0x000fe20000010088 */
[----:B0-----:R-:W-:Y:S01]  /*ffe0*/  PRMT R23, R209, 0x7632, R23 ;  /* 0x00007632d1177816 */ /* 0x001fe20000000017 */
[----:B------:R0:W-:Y:S01]  /*fff0*/  STG.E.U16 [R4.64], R175 ;  /* 0x000000af04007986 */ /* 0x0001e2000c101504 */
[----:B----4-:R-:W-:Y:S01]  /*10000*/  PRMT R19, R205, 0x7632, R19 ;  /* 0x00007632cd137816 */ /* 0x010fe20000000013 */
[----:B------:R-:W-:Y:S01]  /*10010*/  @P5 FFMA.FTZ R134, R250, R138, +INF ;  /* 0x7f800000fa865423 */ /* 0x000fe2000001008a */
[----:B-----5:R-:W-:Y:S01]  /*10020*/  PRMT R15, R189, 0x7632, R15 ;  /* 0x00007632bd0f7816 */ /* 0x020fe2000000000f */
[----:B------:R-:W-:Y:S01]  /*10030*/  STG.E.U16 [R128.64], R144 ;  /* 0x0000009080007986 */ /* 0x000fe2000c101504 */
[----:B------:R-:W-:Y:S01]  /*10040*/  FSETP.NEU.AND P1, PT, R237, RZ, PT ;  /* 0x000000ffed00720b */ /* 0x000fe20003f2d000 */
[----:B------:R-:W-:Y:S01]  /*10050*/  @P6 IMAD.MOV.U32 R237, RZ, RZ, 0x7f800000 ;  /* 0x7f800000ffed6424 */ /* 0x000fe200078e00ff */
[----:B--2---:R-:W-:Y:S01]  /*10060*/  PRMT R11, R181, 0x7632, R11 ;  /* 0x00007632b50b7816 */ /* 0x004fe2000000000b */
[----:B------:R-:W-:Y:S01]  /*10070*/  STG.E.U16 [R124.64], R127 ;  /* 0x0000007f7c007986 */ /* 0x000fe2000c101504 */
[----:B-1----:R-:W-:Y:S01]  /*10080*/  PRMT R7, R175, 0x7632, R7 ;  /* 0x00007632af077816 */ /* 0x002fe20000000007 */
[----:B------:R-:W-:Y:S01]  /*10090*/  FADD R130, R136, R130 ;  /* 0x0000008288827221 */ /* 0x000fe20000000000 */
[----:B------:R-:W-:Y:S01]  /*100a0*/  FSETP.NEU.AND P5, PT, R238, RZ, PT ;  /* 0x000000ffee00720b */ /* 0x000fe20003fad000 */
[----:B------:R-:W-:Y:S01]  /*100b0*/  STG.E.U16 [R120.64], R123 ;  /* 0x0000007b78007986 */ /* 0x000fe2000c101504 */
[----:B------:R-:W-:Y:S01]  /*100c0*/  FSEL R132, R251, -INF , P4 ;  /* 0xff800000fb847808 */ /* 0x000fe20002000000 */
[----:B------:R-:W-:Y:S01]  /*100d0*/  @P6 FFMA.FTZ R130, R234, R237, +INF ;  /* 0x7f800000ea826423 */ /* 0x000fe200000100ed */
[----:B------:R-:W-:Y:S01]  /*100e0*/  FSETP.NEU.AND P4, PT, R239, RZ, PT ;  /* 0x000000ffef00720b */ /* 0x000fe20003f8d000 */
[----:B------:R-:W-:Y:S01]  /*100f0*/  STG.E.U16 [R116.64], R119 ;  /* 0x0000007774007986 */ /* 0x000fe2000c101504 */
[----:B------:R-:W-:Y:S01]  /*10100*/  FSEL R237, R252, -INF , P1 ;  /* 0xff800000fced7808 */ /* 0x000fe20000800000 */
[----:B------:R-:W-:Y:S01]  /*10110*/  FFMA R10, R248, 0.69314718246459960938, R185 ;  /* 0x3f317218f80a7823 */ /* 0x000fe200000000b9 */
[----:B------:R-:W-:Y:S01]  /*10120*/  FSEL R136, R152, -INF , P5 ;  /* 0xff80000098887808 */ /* 0x000fe20002800000 */
[----:B------:R-:W-:Y:S01]  /*10130*/  STG.E.U16 [R112.64], R115 ;  /* 0x0000007370007986 */ /* 0x000fe2000c101504 */
[----:B------:R-:W-:Y:S01]  /*10140*/  FSETP.NEU.AND P1, PT, R240, RZ, PT ;  /* 0x000000fff000720b */ /* 0x000fe20003f2d000 */
[----:B------:R-:W-:Y:S01]  /*10150*/  FFMA R137, R237, 0.69314718246459960938, R194 ;  /* 0x3f317218ed897823 */ /* 0x000fe200000000c2 */
[----:B------:R-:W-:Y:S01]  /*10160*/  FSETP.NEU.AND P5, PT, R241, RZ, PT ;  /* 0x000000fff100720b */ /* 0x000fe20003fad000 */
[----:B------:R-:W-:Y:S01]  /*10170*/  STG.E.U16 [R108.64], R111 ;  /* 0x0000006f6c007986 */ /* 0x000fe2000c101504 */
[----:B------:R-:W-:Y:S01]  /*10180*/  FSEL R239, R154, -INF , P4 ;  /* 0xff8000009aef7808 */ /* 0x000fe20002000000 */
[----:B------:R-:W-:Y:S01]  /*10190*/  FFMA R136, R136, 0.69314718246459960938, R195 ;  /* 0x3f31721888887823 */ /* 0x000fe200000000c3 */
[----:B------:R-:W-:Y:S01]  /*101a0*/  FSETP.NEU.AND P4, PT, R242, RZ, PT ;  /* 0x000000fff200720b */ /* 0x000fe20003f8d000 */
[----:B------:R-:W-:Y:S01]  /*101b0*/  STG.E.U16 [R104.64], R107 ;  /* 0x0000006b68007986 */ /* 0x000fe2000c101504 */
[----:B------:R-:W-:Y:S01]  /*101c0*/  FSEL R138, R156, -INF , P1 ;  /* 0xff8000009c8a7808 */ /* 0x000fe20000800000 */
[----:B------:R-:W-:Y:S01]  /*101d0*/  FFMA R143, R239, 0.69314718246459960938, R196 ;  /* 0x3f317218ef8f7823 */ /* 0x000fe200000000c4 */
[----:B------:R-:W-:Y:S01]  /*101e0*/  FSEL R241, R158, -INF , P5 ;  /* 0xff8000009ef17808 */ /* 0x000fe20002800000 */
[----:B------:R-:W-:Y:S01]  /*101f0*/  STG.E.U16 [R100.64], R103 ;  /* 0x0000006764007986 */ /* 0x000fe2000c101504 */
[----:B------:R-:W-:-:S02]  /*10200*/  FSETP.NEU.AND P6, PT, R243, RZ, PT ;  /* 0x000000fff300720b */ /* 0x000fc40003fcd000 */
[----:B------:R-:W-:Y:S01]  /*10210*/  FSETP.NEU.AND P1, PT, R244, RZ, PT ;  /* 0x000000fff400720b */ /* 0x000fe20003f2d000 */
[----:B------:R-:W-:Y:S01]  /*10220*/  STG.E.U16 [R96.64], R99 ;  /* 0x0000006360007986 */ /* 0x000fe2000c101504 */
[----:B------:R-:W-:Y:S01]  /*10230*/  FSETP.NEU.AND P5, PT, R249, RZ, PT ;  /* 0x000000fff900720b */ /* 0x000fe20003fad000 */
[----:B------:R-:W-:Y:S01]  /*10240*/  FFMA R141, R241, 0.69314718246459960938, R198 ;  /* 0x3f317218f18d7823 */ /* 0x000fe200000000c6 */
[----:B------:R-:W-:Y:S01]  /*10250*/  FSEL R140, R160, -INF , P4 ;  /* 0xff800000a08c7808 */ /* 0x000fe20002000000 */
[----:B------:R-:W-:Y:S01]  /*10260*/  STG.E.U16 [R92.64], R95 ;  /* 0x0000005f5c007986 */ /* 0x000fe2000c101504 */
[----:B------:R-:W-:Y:S02]  /*10270*/  FSETP.NEU.AND P4, PT, R235, RZ, PT ;  /* 0x000000ffeb00720b */ /* 0x000fe40003f8d000 */
[----:B------:R-:W-:Y:S01]  /*10280*/  FSEL R243, R162, -INF , P6 ;  /* 0xff800000a2f37808 */ /* 0x000fe20003000000 */
        /* <DEDUP_REMOVED lines=9> */
[----:B------:R-:W-:Y:S01]  /*10320*/  FSETP.NEU.AND P5, PT, R234, RZ, PT ;  /* 0x000000ffea00720b */ /* 0x000fe20003fad000 */
[----:B------:R-:W-:Y:S01]  /*10330*/  FFMA R142, R138, 0.69314718246459960938, R197 ;  /* 0x3f3172188a8e7823 */ /* 0x000fe200000000c5 */
[----:B------:R-:W-:Y:S01]  /*10340*/  FSEL R134, R134, -INF , P6 ;  /* 0xff80000086867808 */ /* 0x000fe20003000000 */
[----:B------:R-:W-:Y:S01]  /*10350*/  STG.E.U16 [R76.64], R79 ;  /* 0x0000004f4c007986 */ /* 0x000fe2000c101504 */
[----:B------:R-:W-:Y:S01]  /*10360*/  FSEL R247, R247, -INF , P1 ;  /* 0xff800000f7f77808 */ /* 0x000fe20000800000 */
[----:B------:R-:W-:Y:S01]  /*10370*/  FFMA R138, R132, 0.69314718246459960938, R193 ;  /* 0x3f317218848a7823 */ /* 0x000fe200000000c1 */
[----:B0-----:R-:W-:Y:S01]  /*10380*/  FSEL R5, R130, -INF , P5 ;  /* 0xff80000082057808 */ /* 0x001fe20002800000 */
[----:B------:R-:W-:Y:S02]  /*10390*/  STG.E.U16 [R72.64], R75 ;  /* 0x0000004b48007986 */ /* 0x000fe4000c101504 */
[----:B------:R-:W-:-:S02]  /*103a0*/  FFMA R139, R247, 0.69314718246459960938, R192 ;  /* 0x3f317218f78b7823 */ /* 0x000fc400000000c0 */
[----:B------:R-:W-:Y:S04]  /*103b0*/  STG.E.U16 [R68.64], R71 ;  /* 0x0000004744007986 */ /* 0x000fe8000c101504 */
[----:B------:R-:W-:Y:S04]  /*103c0*/  STG.E.U16 [R64.64], R67 ;  /* 0x0000004340007986 */ /* 0x000fe8000c101504 */
[----:B------:R-:W-:Y:S04]  /*103d0*/  STG.E.U16 [R60.64], R63 ;  /* 0x0000003f3c007986 */ /* 0x000fe8000c101504 */
[----:B------:R-:W-:Y:S04]  /*103e0*/  STG.E.U16 [R56.64], R59 ;  /* 0x0000003b38007986 */ /* 0x000fe8000c101504 */
[----:B------:R-:W-:Y:S04]  /*103f0*/  STG.E.U16 [R52.64], R55 ;  /* 0x0000003734007986 */ /* 0x000fe8000c101504 */
[----:B------:R-:W-:Y:S04]  /*10400*/  STG.E.U16 [R48.64], R51 ;  /* 0x0000003330007986 */ /* 0x000fe8000c101504 */
[----:B------:R0:W-:Y:S04]  /*10410*/  STG.E.U16 [R44.64], R47 ;  /* 0x0000002f2c007986 */ /* 0x0001e8000c101504 */
[----:B------:R-:W-:Y:S04]  /*10420*/  STG.E.U16 [R40.64], R43 ;  /* 0x0000002b28007986 */ /* 0x000fe8000c101504 */
[----:B------:R-:W-:Y:S04]  /*10430*/  STG.E.U16 [R36.64], R39 ;  /* 0x0000002724007986 */ /* 0x000fe8000c101504 */
[----:B------:R-:W-:Y:S01]  /*10440*/  STG.E.U16 [R32.64], R35 ;  /* 0x0000002320007986 */ /* 0x000fe2000c101504 */
[----:B0-----:R-:W-:-:S02]  /*10450*/  FFMA R44, R134, 0.69314718246459960938, R203 ;  /* 0x3f317218862c7823 */ /* 0x001fc400000000cb */
[----:B------:R-:W-:Y:S01]  /*10460*/  FFMA R45, R235, 0.69314718246459960938, R202 ;  /* 0x3f317218eb2d7823 */ /* 0x000fe200000000ca */
[----:B------:R-:W-:Y:S01]  /*10470*/  STG.E.U16 [R28.64], R31 ;  /* 0x0000001f1c007986 */ /* 0x000fe2000c101504 */
[----:B------:R-:W-:-:S03]  /*10480*/  FFMA R47, R243, 0.69314718246459960938, R200 ;  /* 0x3f317218f32f7823 */ /* 0x000fc600000000c8 */
[----:B------:R-:W-:Y:S04]  /*10490*/  STG.E.U16 [R24.64], R27 ;  /* 0x0000001b18007986 */ /* 0x000fe8000c101504 */
[----:B------:R-:W-:Y:S04]  /*104a0*/  STG.E.U16 [R20.64], R23 ;  /* 0x0000001714007986 */ /* 0x000fe8000c101504 */
[----:B------:R-:W-:Y:S04]  /*104b0*/  STG.E.U16 [R16.64], R19 ;  /* 0x0000001310007986 */ /* 0x000fe8000c101504 */
[----:B------:R-:W-:Y:S04]  /*104c0*/  STG.E.U16 [R12.64], R15 ;  /* 0x0000000f0c007986 */ /* 0x000fe8000c101504 */
[----:B------:R0:W-:Y:S04]  /*104d0*/  STG.E.U16 [R8.64], R11 ;  /* 0x0000000b08007986 */ /* 0x0001e8000c101504 */
[----:B------:R1:W-:Y:S01]  /*104e0*/  STG.E.U16 [R2.64], R7 ;  /* 0x0000000702007986 */ /* 0x0003e2000c101504 */
[----:B0-----:R-:W-:Y:S01]  /*104f0*/  FFMA R11, R5, 0.69314718246459960938, R184 ;  /* 0x3f317218050b7823 */ /* 0x001fe200000000b8 */
[----:B-1----:R-:W-:-:S02]  /*10500*/  FSEL R2, R245, -INF , P4 ;  /* 0xff800000f5027808 */ /* 0x002fc40002000000 */
[----:B------:R-:W-:-:S03]  /*10510*/  FSEL R3, R246, -INF , P3 ;  /* 0xff800000f6037808 */ /* 0x000fc60001800000 */
[----:B------:R-:W-:Y:S01]  /*10520*/  FFMA R8, R2, 0.69314718246459960938, R187 ;  /* 0x3f31721802087823 */ /* 0x000fe200000000bb */
[----:B------:R-:W-:Y:S01]  /*10530*/  LOP3.LUT R2, R168, 0x70, RZ, 0xc0, !PT ;  /* 0x00000070a8027812 */ /* 0x000fe200078ec0ff */
[----:B------:R-:W-:Y:S01]  /*10540*/  BAR.SYNC.DEFER_BLOCKING 0x0 ;  /* 0x0000000000007b1d */ /* 0x000fe20000010000 */
[----:B------:R-:W-:-:S05]  /*10550*/  FFMA R9, R3, 0.69314718246459960938, R186 ;  /* 0x3f31721803097823 */ /* 0x000fca00000000ba */
[----:B------:R0:W-:Y:S04]  /*10560*/  STS.128 [R2], R44 ;  /* 0x0000002c02007388 */ /* 0x0001e80000000c00 */
[----:B------:R0:W-:Y:S04]  /*10570*/  STS.128 [R2+0x80], R140 ;  /* 0x0000808c02007388 */ /* 0x0001e80000000c00 */
[----:B------:R0:W-:Y:S04]  /*10580*/  STS.128 [R2+0x100], R136 ;  /* 0x0001008802007388 */ /* 0x0001e80000000c00 */
[----:B------:R0:W-:Y:S04]  /*10590*/  STS.128 [R2+0x180], R8 ;  /* 0x0001800802007388 */ /* 0x0001e80000000c00 */
[----:B------:R-:W-:Y:S06]  /*105a0*/  BAR.SYNC.DEFER_BLOCKING 0x0 ;  /* 0x0000000000007b1d */ /* 0x000fec0000010000 */
[----:B------:R-:W-:Y:S05]  /*105b0*/  @P0 EXIT ;  /* 0x000000000000094d */ /* 0x000fea0003800000 */
[----:B0-----:R-:W2:Y:S04]  /*105c0*/  LDL.LU R168, [R1+0x1f8] ;  /* 0x0001f80001a87983 */ /* 0x001ea80000300800 */
[----:B------:R-:W0:Y:S04]  /*105d0*/  S2R R166, SR_CTAID.Y ;  /* 0x0000000000a67919 */ /* 0x000e280000002600 */
[----:B------:R-:W1:Y:S01]  /*105e0*/  LDS R7, [R0] ;  /* 0x0000000000077984 */ /* 0x000e620000000800 */
[----:B0-----:R-:W-:-:S05]  /*105f0*/  IMAD R2, R166, c[0x0][0x1cc], RZ ;  /* 0x00007300a6027a24 */ /* 0x001fca00078e02ff */
[C---:B------:R-:W-:Y:S01]  /*10600*/  SHF.L.U32 R3, R2.reuse, 0x2, RZ ;  /* 0x0000000202037819 */ /* 0x040fe200000006ff */
[----:B------:R-:W-:Y:S01]  /*10610*/  IMAD.HI R4, R2, 0x4, RZ ;  /* 0x0000000402047827 */ /* 0x000fe200078e02ff */
[----:B--2---:R-:W-:-:S03]  /*10620*/  SHF.L.U32 R6, R168, 0x2, RZ ;  /* 0x00000002a8067819 */ /* 0x004fc600000006ff */
[----:B------:R-:W-:Y:S01]  /*10630*/  IMAD.HI R5, R168, 0x4, RZ ;  /* 0x00000004a8057827 */ /* 0x000fe200078e02ff */
[----:B------:R-:W-:-:S04]  /*10640*/  IADD3 R2, P0, P1, R6, c[0x0][0x180], R3 ;  /* 0x0000600006027a10 */ /* 0x000fc8000791e003 */
[----:B------:R-:W-:-:S05]  /*10650*/  IADD3.X R3, R5, c[0x0][0x184], R4, P0, P1 ;  /* 0x0000610005037a10 */ /* 0x000fca00007e2404 */
[----:B-1----:R-:W-:Y:S01]  /*10660*/  STG.E [R2.64], R7 ;  /* 0x0000000702007986 */ /* 0x002fe2000c101904 */
[----:B------:R-:W-:Y:S05]  /*10670*/  EXIT ;  /* 0x000000000000794d */ /* 0x000fea0003800000 */
.L_x_2:
[----:B------:R-:W-:-:S00]  /*10680*/  BRA `(.L_x_2) ;  /* 0xfffffff000007947 */ /* 0x000fc0000383ffff */
[----:B------:R-:W-:-:S00]  /*10690*/  NOP ;  /* 0x0000000000007918 */ /* 0x000fc00000000000 */
        /* <DEDUP_REMOVED lines=14> */
.L_x_3:


//--------------------- .nv.global.init           --------------------------
	.section	.nv.global.init,"aw",@progbits
.nv.global.init:
	.type		_$_str,@object
	.size		_$_str,(.L_0 - _$_str)
_$_str:
        /*0000*/ 	.byte	0x5f, 0x5f, 0x43, 0x55, 0x44, 0x41, 0x5f, 0x46, 0x54, 0x5a, 0x00
.L_0:


//--------------------- .nv.shared.attn_fwd       --------------------------
	.section	.nv.shared.attn_fwd,"aw",@nobits
	.sectionflags	@""
	.align	16
